//
// Generated by NVIDIA NVVM Compiler
//
// Compiler Build ID: CL-36424714
// Cuda compilation tools, release 13.0, V13.0.88
// Based on NVVM 20.0.0
//

.version 9.0
.target sm_100
.address_size 64

	// .globl	sample_population
.extern .func  (.param .b32 func_retval0) vprintf
(
	.param .b64 vprintf_param_0,
	.param .b64 vprintf_param_1
)
;
.global .align 4 .b8 precalc_xorwow_matrix[102400];
.global .align 4 .b8 precalc_xorwow_offset_matrix[102400];
.global .align 4 .b8 mrg32k3aM1[2304];
.global .align 4 .b8 mrg32k3aM2[2304];
.global .align 4 .b8 mrg32k3aM1SubSeq[2016];
.global .align 4 .b8 mrg32k3aM2SubSeq[2016];
.global .align 4 .b8 mrg32k3aM1Seq[2304];
.global .align 4 .b8 mrg32k3aM2Seq[2304];
.const .align 8 .b8 __cr_lgamma_table[72];
.global .align 1 .b8 $str[53] = {67, 77, 65, 45, 69, 83, 32, 71, 101, 110, 101, 114, 97, 116, 105, 111, 110, 32, 37, 100, 58, 32, 115, 105, 103, 109, 97, 61, 37, 46, 54, 102, 44, 32, 98, 101, 115, 116, 95, 102, 105, 116, 110, 101, 115, 115, 61, 37, 46, 54, 102, 10};

.visible .entry sample_population(
	.param .u64 .ptr .align 1 sample_population_param_0,
	.param .u64 .ptr .align 1 sample_population_param_1,
	.param .u64 .ptr .align 1 sample_population_param_2,
	.param .f32 sample_population_param_3,
	.param .u32 sample_population_param_4,
	.param .u32 sample_population_param_5,
	.param .u64 sample_population_param_6,
	.param .u32 sample_population_param_7
)
{
	.local .align 8 .b8 	__local_depot0[96];
	.reg .b64 	%SP;
	.reg .b64 	%SPL;
	.reg .pred 	%p<323>;
	.reg .b32 	%r<6041>;
	.reg .b32 	%f<108>;
	.reg .b64 	%rd<122>;

	mov.u64 	%SPL, __local_depot0;
	ld.param.u64 	%rd43, [sample_population_param_0];
	ld.param.u64 	%rd44, [sample_population_param_1];
	ld.param.u64 	%rd46, [sample_population_param_2];
	ld.param.f32 	%f8, [sample_population_param_3];
	ld.param.u32 	%r2741, [sample_population_param_4];
	ld.param.u32 	%r2739, [sample_population_param_5];
	ld.param.u64 	%rd45, [sample_population_param_6];
	ld.param.u32 	%r2740, [sample_population_param_7];
	cvta.to.global.u64 	%rd1, %rd46;
	add.u64 	%rd2, %SPL, 0;
	add.u64 	%rd3, %SPL, 48;
	mov.u32 	%r2742, %ctaid.x;
	mov.u32 	%r2743, %ntid.x;
	mov.u32 	%r2744, %tid.x;
	mad.lo.s32 	%r1, %r2742, %r2743, %r2744;
	mul.lo.s32 	%r2745, %r2739, %r2741;
	setp.ge.s32 	%p1, %r1, %r2745;
	@%p1 bra 	$L__BB0_582;
	rem.s32 	%r2, %r1, %r2739;
	cvt.s64.s32 	%rd4, %r1;
	cvt.s64.s32 	%rd5, %r2740;
	cvt.u32.u64 	%r2746, %rd45;
	xor.b32  	%r2747, %r2746, -1429050551;
	mul.lo.s32 	%r2748, %r2747, 1099087573;
	{ .reg .b32 tmp; mov.b64 {tmp, %r2749}, %rd45; }
	xor.b32  	%r2750, %r2749, -136515619;
	mul.lo.s32 	%r2751, %r2750, -1703105765;
	add.s32 	%r2752, %r2748, %r2751;
	add.s32 	%r3, %r2752, 6615241;
	add.s32 	%r4, %r2748, 123456789;
	st.local.v2.u32 	[%rd2], {%r3, %r4};
	xor.b32  	%r5, %r2748, 362436069;
	add.s32 	%r6, %r2751, 521288629;
	st.local.v2.u32 	[%rd2+8], {%r5, %r6};
	xor.b32  	%r7, %r2751, 88675123;
	add.s32 	%r8, %r2748, 5783321;
	st.local.v2.u32 	[%rd2+16], {%r7, %r8};
	setp.eq.s32 	%p2, %r1, 0;
	mov.u32 	%r4894, %r8;
	mov.u32 	%r4895, %r7;
	mov.u32 	%r4896, %r6;
	mov.u32 	%r4897, %r5;
	mov.u32 	%r4898, %r4;
	@%p2 bra 	$L__BB0_116;
	mov.b32 	%r4589, 0;
	mov.u32 	%r4894, %r8;
	mov.u32 	%r4895, %r7;
	mov.u32 	%r4896, %r6;
	mov.u32 	%r4897, %r5;
	mov.u32 	%r4898, %r4;
	mov.u64 	%rd117, %rd4;
$L__BB0_3:
	mov.u64 	%rd6, %rd117;
	and.b64  	%rd7, %rd6, 3;
	setp.eq.s64 	%p3, %rd7, 0;
	@%p3 bra 	$L__BB0_115;
	mul.wide.u32 	%rd49, %r4589, 3200;
	mov.u64 	%rd50, precalc_xorwow_matrix;
	add.s64 	%rd8, %rd50, %rd49;
	mov.b32 	%r4894, 0;
	mov.u32 	%r4895, %r4894;
	mov.u32 	%r4896, %r4894;
	mov.u32 	%r4897, %r4894;
	mov.u32 	%r4898, %r4894;
	mov.u32 	%r4600, %r4894;
$L__BB0_5:
	mul.wide.u32 	%rd51, %r4600, 4;
	add.s64 	%rd52, %rd2, %rd51;
	ld.local.u32 	%r26, [%rd52+4];
	shl.b32 	%r27, %r4600, 5;
	mov.b32 	%r4606, 0;
$L__BB0_6:
	.pragma "nounroll";
	shr.u32 	%r2756, %r26, %r4606;
	and.b32  	%r2757, %r2756, 1;
	setp.eq.b32 	%p4, %r2757, 1;
	not.pred 	%p5, %p4;
	add.s32 	%r2758, %r27, %r4606;
	mul.lo.s32 	%r2759, %r2758, 5;
	mul.wide.u32 	%rd53, %r2759, 4;
	add.s64 	%rd9, %rd8, %rd53;
	@%p5 bra 	$L__BB0_8;
	ld.global.u32 	%r2760, [%rd9];
	xor.b32  	%r4898, %r4898, %r2760;
	ld.global.u32 	%r2761, [%rd9+4];
	xor.b32  	%r4897, %r4897, %r2761;
	ld.global.u32 	%r2762, [%rd9+8];
	xor.b32  	%r4896, %r4896, %r2762;
	ld.global.u32 	%r2763, [%rd9+12];
	xor.b32  	%r4895, %r4895, %r2763;
	ld.global.u32 	%r2764, [%rd9+16];
	xor.b32  	%r4894, %r4894, %r2764;
$L__BB0_8:
	and.b32  	%r2766, %r2756, 2;
	setp.eq.s32 	%p6, %r2766, 0;
	@%p6 bra 	$L__BB0_10;
	ld.global.u32 	%r2767, [%rd9+20];
	xor.b32  	%r4898, %r4898, %r2767;
	ld.global.u32 	%r2768, [%rd9+24];
	xor.b32  	%r4897, %r4897, %r2768;
	ld.global.u32 	%r2769, [%rd9+28];
	xor.b32  	%r4896, %r4896, %r2769;
	ld.global.u32 	%r2770, [%rd9+32];
	xor.b32  	%r4895, %r4895, %r2770;
	ld.global.u32 	%r2771, [%rd9+36];
	xor.b32  	%r4894, %r4894, %r2771;
$L__BB0_10:
	and.b32  	%r2773, %r2756, 4;
	setp.eq.s32 	%p7, %r2773, 0;
	@%p7 bra 	$L__BB0_12;
	ld.global.u32 	%r2774, [%rd9+40];
	xor.b32  	%r4898, %r4898, %r2774;
	ld.global.u32 	%r2775, [%rd9+44];
	xor.b32  	%r4897, %r4897, %r2775;
	ld.global.u32 	%r2776, [%rd9+48];
	xor.b32  	%r4896, %r4896, %r2776;
	ld.global.u32 	%r2777, [%rd9+52];
	xor.b32  	%r4895, %r4895, %r2777;
	ld.global.u32 	%r2778, [%rd9+56];
	xor.b32  	%r4894, %r4894, %r2778;
$L__BB0_12:
	and.b32  	%r2780, %r2756, 8;
	setp.eq.s32 	%p8, %r2780, 0;
	@%p8 bra 	$L__BB0_14;
	ld.global.u32 	%r2781, [%rd9+60];
	xor.b32  	%r4898, %r4898, %r2781;
	ld.global.u32 	%r2782, [%rd9+64];
	xor.b32  	%r4897, %r4897, %r2782;
	ld.global.u32 	%r2783, [%rd9+68];
	xor.b32  	%r4896, %r4896, %r2783;
	ld.global.u32 	%r2784, [%rd9+72];
	xor.b32  	%r4895, %r4895, %r2784;
	ld.global.u32 	%r2785, [%rd9+76];
	xor.b32  	%r4894, %r4894, %r2785;
$L__BB0_14:
	and.b32  	%r2787, %r2756, 16;
	setp.eq.s32 	%p9, %r2787, 0;
	@%p9 bra 	$L__BB0_16;
	ld.global.u32 	%r2788, [%rd9+80];
	xor.b32  	%r4898, %r4898, %r2788;
	ld.global.u32 	%r2789, [%rd9+84];
	xor.b32  	%r4897, %r4897, %r2789;
	ld.global.u32 	%r2790, [%rd9+88];
	xor.b32  	%r4896, %r4896, %r2790;
	ld.global.u32 	%r2791, [%rd9+92];
	xor.b32  	%r4895, %r4895, %r2791;
	ld.global.u32 	%r2792, [%rd9+96];
	xor.b32  	%r4894, %r4894, %r2792;
$L__BB0_16:
	and.b32  	%r2794, %r2756, 32;
	setp.eq.s32 	%p10, %r2794, 0;
	@%p10 bra 	$L__BB0_18;
	ld.global.u32 	%r2795, [%rd9+100];
	xor.b32  	%r4898, %r4898, %r2795;
	ld.global.u32 	%r2796, [%rd9+104];
	xor.b32  	%r4897, %r4897, %r2796;
	ld.global.u32 	%r2797, [%rd9+108];
	xor.b32  	%r4896, %r4896, %r2797;
	ld.global.u32 	%r2798, [%rd9+112];
	xor.b32  	%r4895, %r4895, %r2798;
	ld.global.u32 	%r2799, [%rd9+116];
	xor.b32  	%r4894, %r4894, %r2799;
$L__BB0_18:
	and.b32  	%r2801, %r2756, 64;
	setp.eq.s32 	%p11, %r2801, 0;
	@%p11 bra 	$L__BB0_20;
	ld.global.u32 	%r2802, [%rd9+120];
	xor.b32  	%r4898, %r4898, %r2802;
	ld.global.u32 	%r2803, [%rd9+124];
	xor.b32  	%r4897, %r4897, %r2803;
	ld.global.u32 	%r2804, [%rd9+128];
	xor.b32  	%r4896, %r4896, %r2804;
	ld.global.u32 	%r2805, [%rd9+132];
	xor.b32  	%r4895, %r4895, %r2805;
	ld.global.u32 	%r2806, [%rd9+136];
	xor.b32  	%r4894, %r4894, %r2806;
$L__BB0_20:
	and.b32  	%r2808, %r2756, 128;
	setp.eq.s32 	%p12, %r2808, 0;
	@%p12 bra 	$L__BB0_22;
	ld.global.u32 	%r2809, [%rd9+140];
	xor.b32  	%r4898, %r4898, %r2809;
	ld.global.u32 	%r2810, [%rd9+144];
	xor.b32  	%r4897, %r4897, %r2810;
	ld.global.u32 	%r2811, [%rd9+148];
	xor.b32  	%r4896, %r4896, %r2811;
	ld.global.u32 	%r2812, [%rd9+152];
	xor.b32  	%r4895, %r4895, %r2812;
	ld.global.u32 	%r2813, [%rd9+156];
	xor.b32  	%r4894, %r4894, %r2813;
$L__BB0_22:
	and.b32  	%r2815, %r2756, 256;
	setp.eq.s32 	%p13, %r2815, 0;
	@%p13 bra 	$L__BB0_24;
	ld.global.u32 	%r2816, [%rd9+160];
	xor.b32  	%r4898, %r4898, %r2816;
	ld.global.u32 	%r2817, [%rd9+164];
	xor.b32  	%r4897, %r4897, %r2817;
	ld.global.u32 	%r2818, [%rd9+168];
	xor.b32  	%r4896, %r4896, %r2818;
	ld.global.u32 	%r2819, [%rd9+172];
	xor.b32  	%r4895, %r4895, %r2819;
	ld.global.u32 	%r2820, [%rd9+176];
	xor.b32  	%r4894, %r4894, %r2820;
$L__BB0_24:
	and.b32  	%r2822, %r2756, 512;
	setp.eq.s32 	%p14, %r2822, 0;
	@%p14 bra 	$L__BB0_26;
	ld.global.u32 	%r2823, [%rd9+180];
	xor.b32  	%r4898, %r4898, %r2823;
	ld.global.u32 	%r2824, [%rd9+184];
	xor.b32  	%r4897, %r4897, %r2824;
	ld.global.u32 	%r2825, [%rd9+188];
	xor.b32  	%r4896, %r4896, %r2825;
	ld.global.u32 	%r2826, [%rd9+192];
	xor.b32  	%r4895, %r4895, %r2826;
	ld.global.u32 	%r2827, [%rd9+196];
	xor.b32  	%r4894, %r4894, %r2827;
$L__BB0_26:
	and.b32  	%r2829, %r2756, 1024;
	setp.eq.s32 	%p15, %r2829, 0;
	@%p15 bra 	$L__BB0_28;
	ld.global.u32 	%r2830, [%rd9+200];
	xor.b32  	%r4898, %r4898, %r2830;
	ld.global.u32 	%r2831, [%rd9+204];
	xor.b32  	%r4897, %r4897, %r2831;
	ld.global.u32 	%r2832, [%rd9+208];
	xor.b32  	%r4896, %r4896, %r2832;
	ld.global.u32 	%r2833, [%rd9+212];
	xor.b32  	%r4895, %r4895, %r2833;
	ld.global.u32 	%r2834, [%rd9+216];
	xor.b32  	%r4894, %r4894, %r2834;
$L__BB0_28:
	and.b32  	%r2836, %r2756, 2048;
	setp.eq.s32 	%p16, %r2836, 0;
	@%p16 bra 	$L__BB0_30;
	ld.global.u32 	%r2837, [%rd9+220];
	xor.b32  	%r4898, %r4898, %r2837;
	ld.global.u32 	%r2838, [%rd9+224];
	xor.b32  	%r4897, %r4897, %r2838;
	ld.global.u32 	%r2839, [%rd9+228];
	xor.b32  	%r4896, %r4896, %r2839;
	ld.global.u32 	%r2840, [%rd9+232];
	xor.b32  	%r4895, %r4895, %r2840;
	ld.global.u32 	%r2841, [%rd9+236];
	xor.b32  	%r4894, %r4894, %r2841;
$L__BB0_30:
	and.b32  	%r2843, %r2756, 4096;
	setp.eq.s32 	%p17, %r2843, 0;
	@%p17 bra 	$L__BB0_32;
	ld.global.u32 	%r2844, [%rd9+240];
	xor.b32  	%r4898, %r4898, %r2844;
	ld.global.u32 	%r2845, [%rd9+244];
	xor.b32  	%r4897, %r4897, %r2845;
	ld.global.u32 	%r2846, [%rd9+248];
	xor.b32  	%r4896, %r4896, %r2846;
	ld.global.u32 	%r2847, [%rd9+252];
	xor.b32  	%r4895, %r4895, %r2847;
	ld.global.u32 	%r2848, [%rd9+256];
	xor.b32  	%r4894, %r4894, %r2848;
$L__BB0_32:
	and.b32  	%r2850, %r2756, 8192;
	setp.eq.s32 	%p18, %r2850, 0;
	@%p18 bra 	$L__BB0_34;
	ld.global.u32 	%r2851, [%rd9+260];
	xor.b32  	%r4898, %r4898, %r2851;
	ld.global.u32 	%r2852, [%rd9+264];
	xor.b32  	%r4897, %r4897, %r2852;
	ld.global.u32 	%r2853, [%rd9+268];
	xor.b32  	%r4896, %r4896, %r2853;
	ld.global.u32 	%r2854, [%rd9+272];
	xor.b32  	%r4895, %r4895, %r2854;
	ld.global.u32 	%r2855, [%rd9+276];
	xor.b32  	%r4894, %r4894, %r2855;
$L__BB0_34:
	and.b32  	%r2857, %r2756, 16384;
	setp.eq.s32 	%p19, %r2857, 0;
	@%p19 bra 	$L__BB0_36;
	ld.global.u32 	%r2858, [%rd9+280];
	xor.b32  	%r4898, %r4898, %r2858;
	ld.global.u32 	%r2859, [%rd9+284];
	xor.b32  	%r4897, %r4897, %r2859;
	ld.global.u32 	%r2860, [%rd9+288];
	xor.b32  	%r4896, %r4896, %r2860;
	ld.global.u32 	%r2861, [%rd9+292];
	xor.b32  	%r4895, %r4895, %r2861;
	ld.global.u32 	%r2862, [%rd9+296];
	xor.b32  	%r4894, %r4894, %r2862;
$L__BB0_36:
	and.b32  	%r2864, %r2756, 32768;
	setp.eq.s32 	%p20, %r2864, 0;
	@%p20 bra 	$L__BB0_38;
	ld.global.u32 	%r2865, [%rd9+300];
	xor.b32  	%r4898, %r4898, %r2865;
	ld.global.u32 	%r2866, [%rd9+304];
	xor.b32  	%r4897, %r4897, %r2866;
	ld.global.u32 	%r2867, [%rd9+308];
	xor.b32  	%r4896, %r4896, %r2867;
	ld.global.u32 	%r2868, [%rd9+312];
	xor.b32  	%r4895, %r4895, %r2868;
	ld.global.u32 	%r2869, [%rd9+316];
	xor.b32  	%r4894, %r4894, %r2869;
$L__BB0_38:
	add.s32 	%r4606, %r4606, 16;
	setp.ne.s32 	%p21, %r4606, 32;
	@%p21 bra 	$L__BB0_6;
	mad.lo.s32 	%r2870, %r4600, -31, %r27;
	add.s32 	%r4600, %r2870, 1;
	setp.ne.s32 	%p22, %r4600, 5;
	@%p22 bra 	$L__BB0_5;
	st.local.u32 	[%rd2+4], %r4898;
	st.local.v2.u32 	[%rd2+8], {%r4897, %r4896};
	st.local.v2.u32 	[%rd2+16], {%r4895, %r4894};
	setp.eq.s64 	%p23, %rd7, 1;
	@%p23 bra 	$L__BB0_115;
	mov.b32 	%r4894, 0;
	mov.u32 	%r4895, %r4894;
	mov.u32 	%r4896, %r4894;
	mov.u32 	%r4897, %r4894;
	mov.u32 	%r4898, %r4894;
	mov.u32 	%r4692, %r4894;
$L__BB0_42:
	mul.wide.u32 	%rd54, %r4692, 4;
	add.s64 	%rd55, %rd2, %rd54;
	ld.local.u32 	%r202, [%rd55+4];
	shl.b32 	%r203, %r4692, 5;
	mov.b32 	%r4698, 0;
$L__BB0_43:
	.pragma "nounroll";
	shr.u32 	%r2873, %r202, %r4698;
	and.b32  	%r2874, %r2873, 1;
	setp.eq.b32 	%p24, %r2874, 1;
	not.pred 	%p25, %p24;
	add.s32 	%r2875, %r203, %r4698;
	mul.lo.s32 	%r2876, %r2875, 5;
	mul.wide.u32 	%rd56, %r2876, 4;
	add.s64 	%rd10, %rd8, %rd56;
	@%p25 bra 	$L__BB0_45;
	ld.global.u32 	%r2877, [%rd10];
	xor.b32  	%r4898, %r4898, %r2877;
	ld.global.u32 	%r2878, [%rd10+4];
	xor.b32  	%r4897, %r4897, %r2878;
	ld.global.u32 	%r2879, [%rd10+8];
	xor.b32  	%r4896, %r4896, %r2879;
	ld.global.u32 	%r2880, [%rd10+12];
	xor.b32  	%r4895, %r4895, %r2880;
	ld.global.u32 	%r2881, [%rd10+16];
	xor.b32  	%r4894, %r4894, %r2881;
$L__BB0_45:
	and.b32  	%r2883, %r2873, 2;
	setp.eq.s32 	%p26, %r2883, 0;
	@%p26 bra 	$L__BB0_47;
	ld.global.u32 	%r2884, [%rd10+20];
	xor.b32  	%r4898, %r4898, %r2884;
	ld.global.u32 	%r2885, [%rd10+24];
	xor.b32  	%r4897, %r4897, %r2885;
	ld.global.u32 	%r2886, [%rd10+28];
	xor.b32  	%r4896, %r4896, %r2886;
	ld.global.u32 	%r2887, [%rd10+32];
	xor.b32  	%r4895, %r4895, %r2887;
	ld.global.u32 	%r2888, [%rd10+36];
	xor.b32  	%r4894, %r4894, %r2888;
$L__BB0_47:
	and.b32  	%r2890, %r2873, 4;
	setp.eq.s32 	%p27, %r2890, 0;
	@%p27 bra 	$L__BB0_49;
	ld.global.u32 	%r2891, [%rd10+40];
	xor.b32  	%r4898, %r4898, %r2891;
	ld.global.u32 	%r2892, [%rd10+44];
	xor.b32  	%r4897, %r4897, %r2892;
	ld.global.u32 	%r2893, [%rd10+48];
	xor.b32  	%r4896, %r4896, %r2893;
	ld.global.u32 	%r2894, [%rd10+52];
	xor.b32  	%r4895, %r4895, %r2894;
	ld.global.u32 	%r2895, [%rd10+56];
	xor.b32  	%r4894, %r4894, %r2895;
$L__BB0_49:
	and.b32  	%r2897, %r2873, 8;
	setp.eq.s32 	%p28, %r2897, 0;
	@%p28 bra 	$L__BB0_51;
	ld.global.u32 	%r2898, [%rd10+60];
	xor.b32  	%r4898, %r4898, %r2898;
	ld.global.u32 	%r2899, [%rd10+64];
	xor.b32  	%r4897, %r4897, %r2899;
	ld.global.u32 	%r2900, [%rd10+68];
	xor.b32  	%r4896, %r4896, %r2900;
	ld.global.u32 	%r2901, [%rd10+72];
	xor.b32  	%r4895, %r4895, %r2901;
	ld.global.u32 	%r2902, [%rd10+76];
	xor.b32  	%r4894, %r4894, %r2902;
$L__BB0_51:
	and.b32  	%r2904, %r2873, 16;
	setp.eq.s32 	%p29, %r2904, 0;
	@%p29 bra 	$L__BB0_53;
	ld.global.u32 	%r2905, [%rd10+80];
	xor.b32  	%r4898, %r4898, %r2905;
	ld.global.u32 	%r2906, [%rd10+84];
	xor.b32  	%r4897, %r4897, %r2906;
	ld.global.u32 	%r2907, [%rd10+88];
	xor.b32  	%r4896, %r4896, %r2907;
	ld.global.u32 	%r2908, [%rd10+92];
	xor.b32  	%r4895, %r4895, %r2908;
	ld.global.u32 	%r2909, [%rd10+96];
	xor.b32  	%r4894, %r4894, %r2909;
$L__BB0_53:
	and.b32  	%r2911, %r2873, 32;
	setp.eq.s32 	%p30, %r2911, 0;
	@%p30 bra 	$L__BB0_55;
	ld.global.u32 	%r2912, [%rd10+100];
	xor.b32  	%r4898, %r4898, %r2912;
	ld.global.u32 	%r2913, [%rd10+104];
	xor.b32  	%r4897, %r4897, %r2913;
	ld.global.u32 	%r2914, [%rd10+108];
	xor.b32  	%r4896, %r4896, %r2914;
	ld.global.u32 	%r2915, [%rd10+112];
	xor.b32  	%r4895, %r4895, %r2915;
	ld.global.u32 	%r2916, [%rd10+116];
	xor.b32  	%r4894, %r4894, %r2916;
$L__BB0_55:
	and.b32  	%r2918, %r2873, 64;
	setp.eq.s32 	%p31, %r2918, 0;
	@%p31 bra 	$L__BB0_57;
	ld.global.u32 	%r2919, [%rd10+120];
	xor.b32  	%r4898, %r4898, %r2919;
	ld.global.u32 	%r2920, [%rd10+124];
	xor.b32  	%r4897, %r4897, %r2920;
	ld.global.u32 	%r2921, [%rd10+128];
	xor.b32  	%r4896, %r4896, %r2921;
	ld.global.u32 	%r2922, [%rd10+132];
	xor.b32  	%r4895, %r4895, %r2922;
	ld.global.u32 	%r2923, [%rd10+136];
	xor.b32  	%r4894, %r4894, %r2923;
$L__BB0_57:
	and.b32  	%r2925, %r2873, 128;
	setp.eq.s32 	%p32, %r2925, 0;
	@%p32 bra 	$L__BB0_59;
	ld.global.u32 	%r2926, [%rd10+140];
	xor.b32  	%r4898, %r4898, %r2926;
	ld.global.u32 	%r2927, [%rd10+144];
	xor.b32  	%r4897, %r4897, %r2927;
	ld.global.u32 	%r2928, [%rd10+148];
	xor.b32  	%r4896, %r4896, %r2928;
	ld.global.u32 	%r2929, [%rd10+152];
	xor.b32  	%r4895, %r4895, %r2929;
	ld.global.u32 	%r2930, [%rd10+156];
	xor.b32  	%r4894, %r4894, %r2930;
$L__BB0_59:
	and.b32  	%r2932, %r2873, 256;
	setp.eq.s32 	%p33, %r2932, 0;
	@%p33 bra 	$L__BB0_61;
	ld.global.u32 	%r2933, [%rd10+160];
	xor.b32  	%r4898, %r4898, %r2933;
	ld.global.u32 	%r2934, [%rd10+164];
	xor.b32  	%r4897, %r4897, %r2934;
	ld.global.u32 	%r2935, [%rd10+168];
	xor.b32  	%r4896, %r4896, %r2935;
	ld.global.u32 	%r2936, [%rd10+172];
	xor.b32  	%r4895, %r4895, %r2936;
	ld.global.u32 	%r2937, [%rd10+176];
	xor.b32  	%r4894, %r4894, %r2937;
$L__BB0_61:
	and.b32  	%r2939, %r2873, 512;
	setp.eq.s32 	%p34, %r2939, 0;
	@%p34 bra 	$L__BB0_63;
	ld.global.u32 	%r2940, [%rd10+180];
	xor.b32  	%r4898, %r4898, %r2940;
	ld.global.u32 	%r2941, [%rd10+184];
	xor.b32  	%r4897, %r4897, %r2941;
	ld.global.u32 	%r2942, [%rd10+188];
	xor.b32  	%r4896, %r4896, %r2942;
	ld.global.u32 	%r2943, [%rd10+192];
	xor.b32  	%r4895, %r4895, %r2943;
	ld.global.u32 	%r2944, [%rd10+196];
	xor.b32  	%r4894, %r4894, %r2944;
$L__BB0_63:
	and.b32  	%r2946, %r2873, 1024;
	setp.eq.s32 	%p35, %r2946, 0;
	@%p35 bra 	$L__BB0_65;
	ld.global.u32 	%r2947, [%rd10+200];
	xor.b32  	%r4898, %r4898, %r2947;
	ld.global.u32 	%r2948, [%rd10+204];
	xor.b32  	%r4897, %r4897, %r2948;
	ld.global.u32 	%r2949, [%rd10+208];
	xor.b32  	%r4896, %r4896, %r2949;
	ld.global.u32 	%r2950, [%rd10+212];
	xor.b32  	%r4895, %r4895, %r2950;
	ld.global.u32 	%r2951, [%rd10+216];
	xor.b32  	%r4894, %r4894, %r2951;
$L__BB0_65:
	and.b32  	%r2953, %r2873, 2048;
	setp.eq.s32 	%p36, %r2953, 0;
	@%p36 bra 	$L__BB0_67;
	ld.global.u32 	%r2954, [%rd10+220];
	xor.b32  	%r4898, %r4898, %r2954;
	ld.global.u32 	%r2955, [%rd10+224];
	xor.b32  	%r4897, %r4897, %r2955;
	ld.global.u32 	%r2956, [%rd10+228];
	xor.b32  	%r4896, %r4896, %r2956;
	ld.global.u32 	%r2957, [%rd10+232];
	xor.b32  	%r4895, %r4895, %r2957;
	ld.global.u32 	%r2958, [%rd10+236];
	xor.b32  	%r4894, %r4894, %r2958;
$L__BB0_67:
	and.b32  	%r2960, %r2873, 4096;
	setp.eq.s32 	%p37, %r2960, 0;
	@%p37 bra 	$L__BB0_69;
	ld.global.u32 	%r2961, [%rd10+240];
	xor.b32  	%r4898, %r4898, %r2961;
	ld.global.u32 	%r2962, [%rd10+244];
	xor.b32  	%r4897, %r4897, %r2962;
	ld.global.u32 	%r2963, [%rd10+248];
	xor.b32  	%r4896, %r4896, %r2963;
	ld.global.u32 	%r2964, [%rd10+252];
	xor.b32  	%r4895, %r4895, %r2964;
	ld.global.u32 	%r2965, [%rd10+256];
	xor.b32  	%r4894, %r4894, %r2965;
$L__BB0_69:
	and.b32  	%r2967, %r2873, 8192;
	setp.eq.s32 	%p38, %r2967, 0;
	@%p38 bra 	$L__BB0_71;
	ld.global.u32 	%r2968, [%rd10+260];
	xor.b32  	%r4898, %r4898, %r2968;
	ld.global.u32 	%r2969, [%rd10+264];
	xor.b32  	%r4897, %r4897, %r2969;
	ld.global.u32 	%r2970, [%rd10+268];
	xor.b32  	%r4896, %r4896, %r2970;
	ld.global.u32 	%r2971, [%rd10+272];
	xor.b32  	%r4895, %r4895, %r2971;
	ld.global.u32 	%r2972, [%rd10+276];
	xor.b32  	%r4894, %r4894, %r2972;
$L__BB0_71:
	and.b32  	%r2974, %r2873, 16384;
	setp.eq.s32 	%p39, %r2974, 0;
	@%p39 bra 	$L__BB0_73;
	ld.global.u32 	%r2975, [%rd10+280];
	xor.b32  	%r4898, %r4898, %r2975;
	ld.global.u32 	%r2976, [%rd10+284];
	xor.b32  	%r4897, %r4897, %r2976;
	ld.global.u32 	%r2977, [%rd10+288];
	xor.b32  	%r4896, %r4896, %r2977;
	ld.global.u32 	%r2978, [%rd10+292];
	xor.b32  	%r4895, %r4895, %r2978;
	ld.global.u32 	%r2979, [%rd10+296];
	xor.b32  	%r4894, %r4894, %r2979;
$L__BB0_73:
	and.b32  	%r2981, %r2873, 32768;
	setp.eq.s32 	%p40, %r2981, 0;
	@%p40 bra 	$L__BB0_75;
	ld.global.u32 	%r2982, [%rd10+300];
	xor.b32  	%r4898, %r4898, %r2982;
	ld.global.u32 	%r2983, [%rd10+304];
	xor.b32  	%r4897, %r4897, %r2983;
	ld.global.u32 	%r2984, [%rd10+308];
	xor.b32  	%r4896, %r4896, %r2984;
	ld.global.u32 	%r2985, [%rd10+312];
	xor.b32  	%r4895, %r4895, %r2985;
	ld.global.u32 	%r2986, [%rd10+316];
	xor.b32  	%r4894, %r4894, %r2986;
$L__BB0_75:
	add.s32 	%r4698, %r4698, 16;
	setp.ne.s32 	%p41, %r4698, 32;
	@%p41 bra 	$L__BB0_43;
	mad.lo.s32 	%r2987, %r4692, -31, %r203;
	add.s32 	%r4692, %r2987, 1;
	setp.ne.s32 	%p42, %r4692, 5;
	@%p42 bra 	$L__BB0_42;
	st.local.u32 	[%rd2+4], %r4898;
	st.local.v2.u32 	[%rd2+8], {%r4897, %r4896};
	st.local.v2.u32 	[%rd2+16], {%r4895, %r4894};
	setp.ne.s64 	%p43, %rd7, 3;
	@%p43 bra 	$L__BB0_115;
	mov.b32 	%r4894, 0;
	mov.u32 	%r4895, %r4894;
	mov.u32 	%r4896, %r4894;
	mov.u32 	%r4897, %r4894;
	mov.u32 	%r4898, %r4894;
	mov.u32 	%r4784, %r4894;
$L__BB0_79:
	mul.wide.u32 	%rd57, %r4784, 4;
	add.s64 	%rd58, %rd2, %rd57;
	ld.local.u32 	%r378, [%rd58+4];
	shl.b32 	%r379, %r4784, 5;
	mov.b32 	%r4790, 0;
$L__BB0_80:
	.pragma "nounroll";
	shr.u32 	%r2990, %r378, %r4790;
	and.b32  	%r2991, %r2990, 1;
	setp.eq.b32 	%p44, %r2991, 1;
	not.pred 	%p45, %p44;
	add.s32 	%r2992, %r379, %r4790;
	mul.lo.s32 	%r2993, %r2992, 5;
	mul.wide.u32 	%rd59, %r2993, 4;
	add.s64 	%rd11, %rd8, %rd59;
	@%p45 bra 	$L__BB0_82;
	ld.global.u32 	%r2994, [%rd11];
	xor.b32  	%r4898, %r4898, %r2994;
	ld.global.u32 	%r2995, [%rd11+4];
	xor.b32  	%r4897, %r4897, %r2995;
	ld.global.u32 	%r2996, [%rd11+8];
	xor.b32  	%r4896, %r4896, %r2996;
	ld.global.u32 	%r2997, [%rd11+12];
	xor.b32  	%r4895, %r4895, %r2997;
	ld.global.u32 	%r2998, [%rd11+16];
	xor.b32  	%r4894, %r4894, %r2998;
$L__BB0_82:
	and.b32  	%r3000, %r2990, 2;
	setp.eq.s32 	%p46, %r3000, 0;
	@%p46 bra 	$L__BB0_84;
	ld.global.u32 	%r3001, [%rd11+20];
	xor.b32  	%r4898, %r4898, %r3001;
	ld.global.u32 	%r3002, [%rd11+24];
	xor.b32  	%r4897, %r4897, %r3002;
	ld.global.u32 	%r3003, [%rd11+28];
	xor.b32  	%r4896, %r4896, %r3003;
	ld.global.u32 	%r3004, [%rd11+32];
	xor.b32  	%r4895, %r4895, %r3004;
	ld.global.u32 	%r3005, [%rd11+36];
	xor.b32  	%r4894, %r4894, %r3005;
$L__BB0_84:
	and.b32  	%r3007, %r2990, 4;
	setp.eq.s32 	%p47, %r3007, 0;
	@%p47 bra 	$L__BB0_86;
	ld.global.u32 	%r3008, [%rd11+40];
	xor.b32  	%r4898, %r4898, %r3008;
	ld.global.u32 	%r3009, [%rd11+44];
	xor.b32  	%r4897, %r4897, %r3009;
	ld.global.u32 	%r3010, [%rd11+48];
	xor.b32  	%r4896, %r4896, %r3010;
	ld.global.u32 	%r3011, [%rd11+52];
	xor.b32  	%r4895, %r4895, %r3011;
	ld.global.u32 	%r3012, [%rd11+56];
	xor.b32  	%r4894, %r4894, %r3012;
$L__BB0_86:
	and.b32  	%r3014, %r2990, 8;
	setp.eq.s32 	%p48, %r3014, 0;
	@%p48 bra 	$L__BB0_88;
	ld.global.u32 	%r3015, [%rd11+60];
	xor.b32  	%r4898, %r4898, %r3015;
	ld.global.u32 	%r3016, [%rd11+64];
	xor.b32  	%r4897, %r4897, %r3016;
	ld.global.u32 	%r3017, [%rd11+68];
	xor.b32  	%r4896, %r4896, %r3017;
	ld.global.u32 	%r3018, [%rd11+72];
	xor.b32  	%r4895, %r4895, %r3018;
	ld.global.u32 	%r3019, [%rd11+76];
	xor.b32  	%r4894, %r4894, %r3019;
$L__BB0_88:
	and.b32  	%r3021, %r2990, 16;
	setp.eq.s32 	%p49, %r3021, 0;
	@%p49 bra 	$L__BB0_90;
	ld.global.u32 	%r3022, [%rd11+80];
	xor.b32  	%r4898, %r4898, %r3022;
	ld.global.u32 	%r3023, [%rd11+84];
	xor.b32  	%r4897, %r4897, %r3023;
	ld.global.u32 	%r3024, [%rd11+88];
	xor.b32  	%r4896, %r4896, %r3024;
	ld.global.u32 	%r3025, [%rd11+92];
	xor.b32  	%r4895, %r4895, %r3025;
	ld.global.u32 	%r3026, [%rd11+96];
	xor.b32  	%r4894, %r4894, %r3026;
$L__BB0_90:
	and.b32  	%r3028, %r2990, 32;
	setp.eq.s32 	%p50, %r3028, 0;
	@%p50 bra 	$L__BB0_92;
	ld.global.u32 	%r3029, [%rd11+100];
	xor.b32  	%r4898, %r4898, %r3029;
	ld.global.u32 	%r3030, [%rd11+104];
	xor.b32  	%r4897, %r4897, %r3030;
	ld.global.u32 	%r3031, [%rd11+108];
	xor.b32  	%r4896, %r4896, %r3031;
	ld.global.u32 	%r3032, [%rd11+112];
	xor.b32  	%r4895, %r4895, %r3032;
	ld.global.u32 	%r3033, [%rd11+116];
	xor.b32  	%r4894, %r4894, %r3033;
$L__BB0_92:
	and.b32  	%r3035, %r2990, 64;
	setp.eq.s32 	%p51, %r3035, 0;
	@%p51 bra 	$L__BB0_94;
	ld.global.u32 	%r3036, [%rd11+120];
	xor.b32  	%r4898, %r4898, %r3036;
	ld.global.u32 	%r3037, [%rd11+124];
	xor.b32  	%r4897, %r4897, %r3037;
	ld.global.u32 	%r3038, [%rd11+128];
	xor.b32  	%r4896, %r4896, %r3038;
	ld.global.u32 	%r3039, [%rd11+132];
	xor.b32  	%r4895, %r4895, %r3039;
	ld.global.u32 	%r3040, [%rd11+136];
	xor.b32  	%r4894, %r4894, %r3040;
$L__BB0_94:
	and.b32  	%r3042, %r2990, 128;
	setp.eq.s32 	%p52, %r3042, 0;
	@%p52 bra 	$L__BB0_96;
	ld.global.u32 	%r3043, [%rd11+140];
	xor.b32  	%r4898, %r4898, %r3043;
	ld.global.u32 	%r3044, [%rd11+144];
	xor.b32  	%r4897, %r4897, %r3044;
	ld.global.u32 	%r3045, [%rd11+148];
	xor.b32  	%r4896, %r4896, %r3045;
	ld.global.u32 	%r3046, [%rd11+152];
	xor.b32  	%r4895, %r4895, %r3046;
	ld.global.u32 	%r3047, [%rd11+156];
	xor.b32  	%r4894, %r4894, %r3047;
$L__BB0_96:
	and.b32  	%r3049, %r2990, 256;
	setp.eq.s32 	%p53, %r3049, 0;
	@%p53 bra 	$L__BB0_98;
	ld.global.u32 	%r3050, [%rd11+160];
	xor.b32  	%r4898, %r4898, %r3050;
	ld.global.u32 	%r3051, [%rd11+164];
	xor.b32  	%r4897, %r4897, %r3051;
	ld.global.u32 	%r3052, [%rd11+168];
	xor.b32  	%r4896, %r4896, %r3052;
	ld.global.u32 	%r3053, [%rd11+172];
	xor.b32  	%r4895, %r4895, %r3053;
	ld.global.u32 	%r3054, [%rd11+176];
	xor.b32  	%r4894, %r4894, %r3054;
$L__BB0_98:
	and.b32  	%r3056, %r2990, 512;
	setp.eq.s32 	%p54, %r3056, 0;
	@%p54 bra 	$L__BB0_100;
	ld.global.u32 	%r3057, [%rd11+180];
	xor.b32  	%r4898, %r4898, %r3057;
	ld.global.u32 	%r3058, [%rd11+184];
	xor.b32  	%r4897, %r4897, %r3058;
	ld.global.u32 	%r3059, [%rd11+188];
	xor.b32  	%r4896, %r4896, %r3059;
	ld.global.u32 	%r3060, [%rd11+192];
	xor.b32  	%r4895, %r4895, %r3060;
	ld.global.u32 	%r3061, [%rd11+196];
	xor.b32  	%r4894, %r4894, %r3061;
$L__BB0_100:
	and.b32  	%r3063, %r2990, 1024;
	setp.eq.s32 	%p55, %r3063, 0;
	@%p55 bra 	$L__BB0_102;
	ld.global.u32 	%r3064, [%rd11+200];
	xor.b32  	%r4898, %r4898, %r3064;
	ld.global.u32 	%r3065, [%rd11+204];
	xor.b32  	%r4897, %r4897, %r3065;
	ld.global.u32 	%r3066, [%rd11+208];
	xor.b32  	%r4896, %r4896, %r3066;
	ld.global.u32 	%r3067, [%rd11+212];
	xor.b32  	%r4895, %r4895, %r3067;
	ld.global.u32 	%r3068, [%rd11+216];
	xor.b32  	%r4894, %r4894, %r3068;
$L__BB0_102:
	and.b32  	%r3070, %r2990, 2048;
	setp.eq.s32 	%p56, %r3070, 0;
	@%p56 bra 	$L__BB0_104;
	ld.global.u32 	%r3071, [%rd11+220];
	xor.b32  	%r4898, %r4898, %r3071;
	ld.global.u32 	%r3072, [%rd11+224];
	xor.b32  	%r4897, %r4897, %r3072;
	ld.global.u32 	%r3073, [%rd11+228];
	xor.b32  	%r4896, %r4896, %r3073;
	ld.global.u32 	%r3074, [%rd11+232];
	xor.b32  	%r4895, %r4895, %r3074;
	ld.global.u32 	%r3075, [%rd11+236];
	xor.b32  	%r4894, %r4894, %r3075;
$L__BB0_104:
	and.b32  	%r3077, %r2990, 4096;
	setp.eq.s32 	%p57, %r3077, 0;
	@%p57 bra 	$L__BB0_106;
	ld.global.u32 	%r3078, [%rd11+240];
	xor.b32  	%r4898, %r4898, %r3078;
	ld.global.u32 	%r3079, [%rd11+244];
	xor.b32  	%r4897, %r4897, %r3079;
	ld.global.u32 	%r3080, [%rd11+248];
	xor.b32  	%r4896, %r4896, %r3080;
	ld.global.u32 	%r3081, [%rd11+252];
	xor.b32  	%r4895, %r4895, %r3081;
	ld.global.u32 	%r3082, [%rd11+256];
	xor.b32  	%r4894, %r4894, %r3082;
$L__BB0_106:
	and.b32  	%r3084, %r2990, 8192;
	setp.eq.s32 	%p58, %r3084, 0;
	@%p58 bra 	$L__BB0_108;
	ld.global.u32 	%r3085, [%rd11+260];
	xor.b32  	%r4898, %r4898, %r3085;
	ld.global.u32 	%r3086, [%rd11+264];
	xor.b32  	%r4897, %r4897, %r3086;
	ld.global.u32 	%r3087, [%rd11+268];
	xor.b32  	%r4896, %r4896, %r3087;
	ld.global.u32 	%r3088, [%rd11+272];
	xor.b32  	%r4895, %r4895, %r3088;
	ld.global.u32 	%r3089, [%rd11+276];
	xor.b32  	%r4894, %r4894, %r3089;
$L__BB0_108:
	and.b32  	%r3091, %r2990, 16384;
	setp.eq.s32 	%p59, %r3091, 0;
	@%p59 bra 	$L__BB0_110;
	ld.global.u32 	%r3092, [%rd11+280];
	xor.b32  	%r4898, %r4898, %r3092;
	ld.global.u32 	%r3093, [%rd11+284];
	xor.b32  	%r4897, %r4897, %r3093;
	ld.global.u32 	%r3094, [%rd11+288];
	xor.b32  	%r4896, %r4896, %r3094;
	ld.global.u32 	%r3095, [%rd11+292];
	xor.b32  	%r4895, %r4895, %r3095;
	ld.global.u32 	%r3096, [%rd11+296];
	xor.b32  	%r4894, %r4894, %r3096;
$L__BB0_110:
	and.b32  	%r3098, %r2990, 32768;
	setp.eq.s32 	%p60, %r3098, 0;
	@%p60 bra 	$L__BB0_112;
	ld.global.u32 	%r3099, [%rd11+300];
	xor.b32  	%r4898, %r4898, %r3099;
	ld.global.u32 	%r3100, [%rd11+304];
	xor.b32  	%r4897, %r4897, %r3100;
	ld.global.u32 	%r3101, [%rd11+308];
	xor.b32  	%r4896, %r4896, %r3101;
	ld.global.u32 	%r3102, [%rd11+312];
	xor.b32  	%r4895, %r4895, %r3102;
	ld.global.u32 	%r3103, [%rd11+316];
	xor.b32  	%r4894, %r4894, %r3103;
$L__BB0_112:
	add.s32 	%r4790, %r4790, 16;
	setp.ne.s32 	%p61, %r4790, 32;
	@%p61 bra 	$L__BB0_80;
	mad.lo.s32 	%r3104, %r4784, -31, %r379;
	add.s32 	%r4784, %r3104, 1;
	setp.ne.s32 	%p62, %r4784, 5;
	@%p62 bra 	$L__BB0_79;
	st.local.u32 	[%rd2+4], %r4898;
	st.local.v2.u32 	[%rd2+8], {%r4897, %r4896};
	st.local.v2.u32 	[%rd2+16], {%r4895, %r4894};
$L__BB0_115:
	shr.u64 	%rd117, %rd6, 2;
	add.s32 	%r4589, %r4589, 1;
	setp.lt.u64 	%p63, %rd6, 4;
	@%p63 bra 	$L__BB0_116;
	bra.uni 	$L__BB0_3;
$L__BB0_116:
	setp.eq.s32 	%p64, %r2740, 0;
	@%p64 bra 	$L__BB0_231;
	mov.b32 	%r4881, 0;
	mov.u64 	%rd61, precalc_xorwow_offset_matrix;
	mov.u64 	%rd118, %rd5;
$L__BB0_118:
	mov.u64 	%rd13, %rd118;
	and.b64  	%rd14, %rd13, 3;
	setp.eq.s64 	%p65, %rd14, 0;
	@%p65 bra 	$L__BB0_230;
	mul.wide.u32 	%rd60, %r4881, 3200;
	add.s64 	%rd15, %rd61, %rd60;
	mov.b32 	%r4894, 0;
	mov.u32 	%r4895, %r4894;
	mov.u32 	%r4896, %r4894;
	mov.u32 	%r4897, %r4894;
	mov.u32 	%r4898, %r4894;
	mov.u32 	%r4887, %r4894;
$L__BB0_120:
	mul.wide.u32 	%rd62, %r4887, 4;
	add.s64 	%rd63, %rd2, %rd62;
	ld.local.u32 	%r566, [%rd63+4];
	shl.b32 	%r567, %r4887, 5;
	mov.b32 	%r4893, 0;
$L__BB0_121:
	.pragma "nounroll";
	shr.u32 	%r3108, %r566, %r4893;
	and.b32  	%r3109, %r3108, 1;
	setp.eq.b32 	%p66, %r3109, 1;
	not.pred 	%p67, %p66;
	add.s32 	%r3110, %r567, %r4893;
	mul.lo.s32 	%r3111, %r3110, 5;
	mul.wide.u32 	%rd64, %r3111, 4;
	add.s64 	%rd16, %rd15, %rd64;
	@%p67 bra 	$L__BB0_123;
	ld.global.u32 	%r3112, [%rd16];
	xor.b32  	%r4898, %r4898, %r3112;
	ld.global.u32 	%r3113, [%rd16+4];
	xor.b32  	%r4897, %r4897, %r3113;
	ld.global.u32 	%r3114, [%rd16+8];
	xor.b32  	%r4896, %r4896, %r3114;
	ld.global.u32 	%r3115, [%rd16+12];
	xor.b32  	%r4895, %r4895, %r3115;
	ld.global.u32 	%r3116, [%rd16+16];
	xor.b32  	%r4894, %r4894, %r3116;
$L__BB0_123:
	and.b32  	%r3118, %r3108, 2;
	setp.eq.s32 	%p68, %r3118, 0;
	@%p68 bra 	$L__BB0_125;
	ld.global.u32 	%r3119, [%rd16+20];
	xor.b32  	%r4898, %r4898, %r3119;
	ld.global.u32 	%r3120, [%rd16+24];
	xor.b32  	%r4897, %r4897, %r3120;
	ld.global.u32 	%r3121, [%rd16+28];
	xor.b32  	%r4896, %r4896, %r3121;
	ld.global.u32 	%r3122, [%rd16+32];
	xor.b32  	%r4895, %r4895, %r3122;
	ld.global.u32 	%r3123, [%rd16+36];
	xor.b32  	%r4894, %r4894, %r3123;
$L__BB0_125:
	and.b32  	%r3125, %r3108, 4;
	setp.eq.s32 	%p69, %r3125, 0;
	@%p69 bra 	$L__BB0_127;
	ld.global.u32 	%r3126, [%rd16+40];
	xor.b32  	%r4898, %r4898, %r3126;
	ld.global.u32 	%r3127, [%rd16+44];
	xor.b32  	%r4897, %r4897, %r3127;
	ld.global.u32 	%r3128, [%rd16+48];
	xor.b32  	%r4896, %r4896, %r3128;
	ld.global.u32 	%r3129, [%rd16+52];
	xor.b32  	%r4895, %r4895, %r3129;
	ld.global.u32 	%r3130, [%rd16+56];
	xor.b32  	%r4894, %r4894, %r3130;
$L__BB0_127:
	and.b32  	%r3132, %r3108, 8;
	setp.eq.s32 	%p70, %r3132, 0;
	@%p70 bra 	$L__BB0_129;
	ld.global.u32 	%r3133, [%rd16+60];
	xor.b32  	%r4898, %r4898, %r3133;
	ld.global.u32 	%r3134, [%rd16+64];
	xor.b32  	%r4897, %r4897, %r3134;
	ld.global.u32 	%r3135, [%rd16+68];
	xor.b32  	%r4896, %r4896, %r3135;
	ld.global.u32 	%r3136, [%rd16+72];
	xor.b32  	%r4895, %r4895, %r3136;
	ld.global.u32 	%r3137, [%rd16+76];
	xor.b32  	%r4894, %r4894, %r3137;
$L__BB0_129:
	and.b32  	%r3139, %r3108, 16;
	setp.eq.s32 	%p71, %r3139, 0;
	@%p71 bra 	$L__BB0_131;
	ld.global.u32 	%r3140, [%rd16+80];
	xor.b32  	%r4898, %r4898, %r3140;
	ld.global.u32 	%r3141, [%rd16+84];
	xor.b32  	%r4897, %r4897, %r3141;
	ld.global.u32 	%r3142, [%rd16+88];
	xor.b32  	%r4896, %r4896, %r3142;
	ld.global.u32 	%r3143, [%rd16+92];
	xor.b32  	%r4895, %r4895, %r3143;
	ld.global.u32 	%r3144, [%rd16+96];
	xor.b32  	%r4894, %r4894, %r3144;
$L__BB0_131:
	and.b32  	%r3146, %r3108, 32;
	setp.eq.s32 	%p72, %r3146, 0;
	@%p72 bra 	$L__BB0_133;
	ld.global.u32 	%r3147, [%rd16+100];
	xor.b32  	%r4898, %r4898, %r3147;
	ld.global.u32 	%r3148, [%rd16+104];
	xor.b32  	%r4897, %r4897, %r3148;
	ld.global.u32 	%r3149, [%rd16+108];
	xor.b32  	%r4896, %r4896, %r3149;
	ld.global.u32 	%r3150, [%rd16+112];
	xor.b32  	%r4895, %r4895, %r3150;
	ld.global.u32 	%r3151, [%rd16+116];
	xor.b32  	%r4894, %r4894, %r3151;
$L__BB0_133:
	and.b32  	%r3153, %r3108, 64;
	setp.eq.s32 	%p73, %r3153, 0;
	@%p73 bra 	$L__BB0_135;
	ld.global.u32 	%r3154, [%rd16+120];
	xor.b32  	%r4898, %r4898, %r3154;
	ld.global.u32 	%r3155, [%rd16+124];
	xor.b32  	%r4897, %r4897, %r3155;
	ld.global.u32 	%r3156, [%rd16+128];
	xor.b32  	%r4896, %r4896, %r3156;
	ld.global.u32 	%r3157, [%rd16+132];
	xor.b32  	%r4895, %r4895, %r3157;
	ld.global.u32 	%r3158, [%rd16+136];
	xor.b32  	%r4894, %r4894, %r3158;
$L__BB0_135:
	and.b32  	%r3160, %r3108, 128;
	setp.eq.s32 	%p74, %r3160, 0;
	@%p74 bra 	$L__BB0_137;
	ld.global.u32 	%r3161, [%rd16+140];
	xor.b32  	%r4898, %r4898, %r3161;
	ld.global.u32 	%r3162, [%rd16+144];
	xor.b32  	%r4897, %r4897, %r3162;
	ld.global.u32 	%r3163, [%rd16+148];
	xor.b32  	%r4896, %r4896, %r3163;
	ld.global.u32 	%r3164, [%rd16+152];
	xor.b32  	%r4895, %r4895, %r3164;
	ld.global.u32 	%r3165, [%rd16+156];
	xor.b32  	%r4894, %r4894, %r3165;
$L__BB0_137:
	and.b32  	%r3167, %r3108, 256;
	setp.eq.s32 	%p75, %r3167, 0;
	@%p75 bra 	$L__BB0_139;
	ld.global.u32 	%r3168, [%rd16+160];
	xor.b32  	%r4898, %r4898, %r3168;
	ld.global.u32 	%r3169, [%rd16+164];
	xor.b32  	%r4897, %r4897, %r3169;
	ld.global.u32 	%r3170, [%rd16+168];
	xor.b32  	%r4896, %r4896, %r3170;
	ld.global.u32 	%r3171, [%rd16+172];
	xor.b32  	%r4895, %r4895, %r3171;
	ld.global.u32 	%r3172, [%rd16+176];
	xor.b32  	%r4894, %r4894, %r3172;
$L__BB0_139:
	and.b32  	%r3174, %r3108, 512;
	setp.eq.s32 	%p76, %r3174, 0;
	@%p76 bra 	$L__BB0_141;
	ld.global.u32 	%r3175, [%rd16+180];
	xor.b32  	%r4898, %r4898, %r3175;
	ld.global.u32 	%r3176, [%rd16+184];
	xor.b32  	%r4897, %r4897, %r3176;
	ld.global.u32 	%r3177, [%rd16+188];
	xor.b32  	%r4896, %r4896, %r3177;
	ld.global.u32 	%r3178, [%rd16+192];
	xor.b32  	%r4895, %r4895, %r3178;
	ld.global.u32 	%r3179, [%rd16+196];
	xor.b32  	%r4894, %r4894, %r3179;
$L__BB0_141:
	and.b32  	%r3181, %r3108, 1024;
	setp.eq.s32 	%p77, %r3181, 0;
	@%p77 bra 	$L__BB0_143;
	ld.global.u32 	%r3182, [%rd16+200];
	xor.b32  	%r4898, %r4898, %r3182;
	ld.global.u32 	%r3183, [%rd16+204];
	xor.b32  	%r4897, %r4897, %r3183;
	ld.global.u32 	%r3184, [%rd16+208];
	xor.b32  	%r4896, %r4896, %r3184;
	ld.global.u32 	%r3185, [%rd16+212];
	xor.b32  	%r4895, %r4895, %r3185;
	ld.global.u32 	%r3186, [%rd16+216];
	xor.b32  	%r4894, %r4894, %r3186;
$L__BB0_143:
	and.b32  	%r3188, %r3108, 2048;
	setp.eq.s32 	%p78, %r3188, 0;
	@%p78 bra 	$L__BB0_145;
	ld.global.u32 	%r3189, [%rd16+220];
	xor.b32  	%r4898, %r4898, %r3189;
	ld.global.u32 	%r3190, [%rd16+224];
	xor.b32  	%r4897, %r4897, %r3190;
	ld.global.u32 	%r3191, [%rd16+228];
	xor.b32  	%r4896, %r4896, %r3191;
	ld.global.u32 	%r3192, [%rd16+232];
	xor.b32  	%r4895, %r4895, %r3192;
	ld.global.u32 	%r3193, [%rd16+236];
	xor.b32  	%r4894, %r4894, %r3193;
$L__BB0_145:
	and.b32  	%r3195, %r3108, 4096;
	setp.eq.s32 	%p79, %r3195, 0;
	@%p79 bra 	$L__BB0_147;
	ld.global.u32 	%r3196, [%rd16+240];
	xor.b32  	%r4898, %r4898, %r3196;
	ld.global.u32 	%r3197, [%rd16+244];
	xor.b32  	%r4897, %r4897, %r3197;
	ld.global.u32 	%r3198, [%rd16+248];
	xor.b32  	%r4896, %r4896, %r3198;
	ld.global.u32 	%r3199, [%rd16+252];
	xor.b32  	%r4895, %r4895, %r3199;
	ld.global.u32 	%r3200, [%rd16+256];
	xor.b32  	%r4894, %r4894, %r3200;
$L__BB0_147:
	and.b32  	%r3202, %r3108, 8192;
	setp.eq.s32 	%p80, %r3202, 0;
	@%p80 bra 	$L__BB0_149;
	ld.global.u32 	%r3203, [%rd16+260];
	xor.b32  	%r4898, %r4898, %r3203;
	ld.global.u32 	%r3204, [%rd16+264];
	xor.b32  	%r4897, %r4897, %r3204;
	ld.global.u32 	%r3205, [%rd16+268];
	xor.b32  	%r4896, %r4896, %r3205;
	ld.global.u32 	%r3206, [%rd16+272];
	xor.b32  	%r4895, %r4895, %r3206;
	ld.global.u32 	%r3207, [%rd16+276];
	xor.b32  	%r4894, %r4894, %r3207;
$L__BB0_149:
	and.b32  	%r3209, %r3108, 16384;
	setp.eq.s32 	%p81, %r3209, 0;
	@%p81 bra 	$L__BB0_151;
	ld.global.u32 	%r3210, [%rd16+280];
	xor.b32  	%r4898, %r4898, %r3210;
	ld.global.u32 	%r3211, [%rd16+284];
	xor.b32  	%r4897, %r4897, %r3211;
	ld.global.u32 	%r3212, [%rd16+288];
	xor.b32  	%r4896, %r4896, %r3212;
	ld.global.u32 	%r3213, [%rd16+292];
	xor.b32  	%r4895, %r4895, %r3213;
	ld.global.u32 	%r3214, [%rd16+296];
	xor.b32  	%r4894, %r4894, %r3214;
$L__BB0_151:
	and.b32  	%r3216, %r3108, 32768;
	setp.eq.s32 	%p82, %r3216, 0;
	@%p82 bra 	$L__BB0_153;
	ld.global.u32 	%r3217, [%rd16+300];
	xor.b32  	%r4898, %r4898, %r3217;
	ld.global.u32 	%r3218, [%rd16+304];
	xor.b32  	%r4897, %r4897, %r3218;
	ld.global.u32 	%r3219, [%rd16+308];
	xor.b32  	%r4896, %r4896, %r3219;
	ld.global.u32 	%r3220, [%rd16+312];
	xor.b32  	%r4895, %r4895, %r3220;
	ld.global.u32 	%r3221, [%rd16+316];
	xor.b32  	%r4894, %r4894, %r3221;
$L__BB0_153:
	add.s32 	%r4893, %r4893, 16;
	setp.ne.s32 	%p83, %r4893, 32;
	@%p83 bra 	$L__BB0_121;
	mad.lo.s32 	%r3222, %r4887, -31, %r567;
	add.s32 	%r4887, %r3222, 1;
	setp.ne.s32 	%p84, %r4887, 5;
	@%p84 bra 	$L__BB0_120;
	st.local.u32 	[%rd2+4], %r4898;
	st.local.v2.u32 	[%rd2+8], {%r4897, %r4896};
	st.local.v2.u32 	[%rd2+16], {%r4895, %r4894};
	setp.eq.s64 	%p85, %rd14, 1;
	@%p85 bra 	$L__BB0_230;
	mov.b32 	%r4894, 0;
	mov.u32 	%r4895, %r4894;
	mov.u32 	%r4896, %r4894;
	mov.u32 	%r4897, %r4894;
	mov.u32 	%r4898, %r4894;
	mov.u32 	%r4979, %r4894;
$L__BB0_157:
	mul.wide.u32 	%rd65, %r4979, 4;
	add.s64 	%rd66, %rd2, %rd65;
	ld.local.u32 	%r742, [%rd66+4];
	shl.b32 	%r743, %r4979, 5;
	mov.b32 	%r4985, 0;
$L__BB0_158:
	.pragma "nounroll";
	shr.u32 	%r3225, %r742, %r4985;
	and.b32  	%r3226, %r3225, 1;
	setp.eq.b32 	%p86, %r3226, 1;
	not.pred 	%p87, %p86;
	add.s32 	%r3227, %r743, %r4985;
	mul.lo.s32 	%r3228, %r3227, 5;
	mul.wide.u32 	%rd67, %r3228, 4;
	add.s64 	%rd17, %rd15, %rd67;
	@%p87 bra 	$L__BB0_160;
	ld.global.u32 	%r3229, [%rd17];
	xor.b32  	%r4898, %r4898, %r3229;
	ld.global.u32 	%r3230, [%rd17+4];
	xor.b32  	%r4897, %r4897, %r3230;
	ld.global.u32 	%r3231, [%rd17+8];
	xor.b32  	%r4896, %r4896, %r3231;
	ld.global.u32 	%r3232, [%rd17+12];
	xor.b32  	%r4895, %r4895, %r3232;
	ld.global.u32 	%r3233, [%rd17+16];
	xor.b32  	%r4894, %r4894, %r3233;
$L__BB0_160:
	and.b32  	%r3235, %r3225, 2;
	setp.eq.s32 	%p88, %r3235, 0;
	@%p88 bra 	$L__BB0_162;
	ld.global.u32 	%r3236, [%rd17+20];
	xor.b32  	%r4898, %r4898, %r3236;
	ld.global.u32 	%r3237, [%rd17+24];
	xor.b32  	%r4897, %r4897, %r3237;
	ld.global.u32 	%r3238, [%rd17+28];
	xor.b32  	%r4896, %r4896, %r3238;
	ld.global.u32 	%r3239, [%rd17+32];
	xor.b32  	%r4895, %r4895, %r3239;
	ld.global.u32 	%r3240, [%rd17+36];
	xor.b32  	%r4894, %r4894, %r3240;
$L__BB0_162:
	and.b32  	%r3242, %r3225, 4;
	setp.eq.s32 	%p89, %r3242, 0;
	@%p89 bra 	$L__BB0_164;
	ld.global.u32 	%r3243, [%rd17+40];
	xor.b32  	%r4898, %r4898, %r3243;
	ld.global.u32 	%r3244, [%rd17+44];
	xor.b32  	%r4897, %r4897, %r3244;
	ld.global.u32 	%r3245, [%rd17+48];
	xor.b32  	%r4896, %r4896, %r3245;
	ld.global.u32 	%r3246, [%rd17+52];
	xor.b32  	%r4895, %r4895, %r3246;
	ld.global.u32 	%r3247, [%rd17+56];
	xor.b32  	%r4894, %r4894, %r3247;
$L__BB0_164:
	and.b32  	%r3249, %r3225, 8;
	setp.eq.s32 	%p90, %r3249, 0;
	@%p90 bra 	$L__BB0_166;
	ld.global.u32 	%r3250, [%rd17+60];
	xor.b32  	%r4898, %r4898, %r3250;
	ld.global.u32 	%r3251, [%rd17+64];
	xor.b32  	%r4897, %r4897, %r3251;
	ld.global.u32 	%r3252, [%rd17+68];
	xor.b32  	%r4896, %r4896, %r3252;
	ld.global.u32 	%r3253, [%rd17+72];
	xor.b32  	%r4895, %r4895, %r3253;
	ld.global.u32 	%r3254, [%rd17+76];
	xor.b32  	%r4894, %r4894, %r3254;
$L__BB0_166:
	and.b32  	%r3256, %r3225, 16;
	setp.eq.s32 	%p91, %r3256, 0;
	@%p91 bra 	$L__BB0_168;
	ld.global.u32 	%r3257, [%rd17+80];
	xor.b32  	%r4898, %r4898, %r3257;
	ld.global.u32 	%r3258, [%rd17+84];
	xor.b32  	%r4897, %r4897, %r3258;
	ld.global.u32 	%r3259, [%rd17+88];
	xor.b32  	%r4896, %r4896, %r3259;
	ld.global.u32 	%r3260, [%rd17+92];
	xor.b32  	%r4895, %r4895, %r3260;
	ld.global.u32 	%r3261, [%rd17+96];
	xor.b32  	%r4894, %r4894, %r3261;
$L__BB0_168:
	and.b32  	%r3263, %r3225, 32;
	setp.eq.s32 	%p92, %r3263, 0;
	@%p92 bra 	$L__BB0_170;
	ld.global.u32 	%r3264, [%rd17+100];
	xor.b32  	%r4898, %r4898, %r3264;
	ld.global.u32 	%r3265, [%rd17+104];
	xor.b32  	%r4897, %r4897, %r3265;
	ld.global.u32 	%r3266, [%rd17+108];
	xor.b32  	%r4896, %r4896, %r3266;
	ld.global.u32 	%r3267, [%rd17+112];
	xor.b32  	%r4895, %r4895, %r3267;
	ld.global.u32 	%r3268, [%rd17+116];
	xor.b32  	%r4894, %r4894, %r3268;
$L__BB0_170:
	and.b32  	%r3270, %r3225, 64;
	setp.eq.s32 	%p93, %r3270, 0;
	@%p93 bra 	$L__BB0_172;
	ld.global.u32 	%r3271, [%rd17+120];
	xor.b32  	%r4898, %r4898, %r3271;
	ld.global.u32 	%r3272, [%rd17+124];
	xor.b32  	%r4897, %r4897, %r3272;
	ld.global.u32 	%r3273, [%rd17+128];
	xor.b32  	%r4896, %r4896, %r3273;
	ld.global.u32 	%r3274, [%rd17+132];
	xor.b32  	%r4895, %r4895, %r3274;
	ld.global.u32 	%r3275, [%rd17+136];
	xor.b32  	%r4894, %r4894, %r3275;
$L__BB0_172:
	and.b32  	%r3277, %r3225, 128;
	setp.eq.s32 	%p94, %r3277, 0;
	@%p94 bra 	$L__BB0_174;
	ld.global.u32 	%r3278, [%rd17+140];
	xor.b32  	%r4898, %r4898, %r3278;
	ld.global.u32 	%r3279, [%rd17+144];
	xor.b32  	%r4897, %r4897, %r3279;
	ld.global.u32 	%r3280, [%rd17+148];
	xor.b32  	%r4896, %r4896, %r3280;
	ld.global.u32 	%r3281, [%rd17+152];
	xor.b32  	%r4895, %r4895, %r3281;
	ld.global.u32 	%r3282, [%rd17+156];
	xor.b32  	%r4894, %r4894, %r3282;
$L__BB0_174:
	and.b32  	%r3284, %r3225, 256;
	setp.eq.s32 	%p95, %r3284, 0;
	@%p95 bra 	$L__BB0_176;
	ld.global.u32 	%r3285, [%rd17+160];
	xor.b32  	%r4898, %r4898, %r3285;
	ld.global.u32 	%r3286, [%rd17+164];
	xor.b32  	%r4897, %r4897, %r3286;
	ld.global.u32 	%r3287, [%rd17+168];
	xor.b32  	%r4896, %r4896, %r3287;
	ld.global.u32 	%r3288, [%rd17+172];
	xor.b32  	%r4895, %r4895, %r3288;
	ld.global.u32 	%r3289, [%rd17+176];
	xor.b32  	%r4894, %r4894, %r3289;
$L__BB0_176:
	and.b32  	%r3291, %r3225, 512;
	setp.eq.s32 	%p96, %r3291, 0;
	@%p96 bra 	$L__BB0_178;
	ld.global.u32 	%r3292, [%rd17+180];
	xor.b32  	%r4898, %r4898, %r3292;
	ld.global.u32 	%r3293, [%rd17+184];
	xor.b32  	%r4897, %r4897, %r3293;
	ld.global.u32 	%r3294, [%rd17+188];
	xor.b32  	%r4896, %r4896, %r3294;
	ld.global.u32 	%r3295, [%rd17+192];
	xor.b32  	%r4895, %r4895, %r3295;
	ld.global.u32 	%r3296, [%rd17+196];
	xor.b32  	%r4894, %r4894, %r3296;
$L__BB0_178:
	and.b32  	%r3298, %r3225, 1024;
	setp.eq.s32 	%p97, %r3298, 0;
	@%p97 bra 	$L__BB0_180;
	ld.global.u32 	%r3299, [%rd17+200];
	xor.b32  	%r4898, %r4898, %r3299;
	ld.global.u32 	%r3300, [%rd17+204];
	xor.b32  	%r4897, %r4897, %r3300;
	ld.global.u32 	%r3301, [%rd17+208];
	xor.b32  	%r4896, %r4896, %r3301;
	ld.global.u32 	%r3302, [%rd17+212];
	xor.b32  	%r4895, %r4895, %r3302;
	ld.global.u32 	%r3303, [%rd17+216];
	xor.b32  	%r4894, %r4894, %r3303;
$L__BB0_180:
	and.b32  	%r3305, %r3225, 2048;
	setp.eq.s32 	%p98, %r3305, 0;
	@%p98 bra 	$L__BB0_182;
	ld.global.u32 	%r3306, [%rd17+220];
	xor.b32  	%r4898, %r4898, %r3306;
	ld.global.u32 	%r3307, [%rd17+224];
	xor.b32  	%r4897, %r4897, %r3307;
	ld.global.u32 	%r3308, [%rd17+228];
	xor.b32  	%r4896, %r4896, %r3308;
	ld.global.u32 	%r3309, [%rd17+232];
	xor.b32  	%r4895, %r4895, %r3309;
	ld.global.u32 	%r3310, [%rd17+236];
	xor.b32  	%r4894, %r4894, %r3310;
$L__BB0_182:
	and.b32  	%r3312, %r3225, 4096;
	setp.eq.s32 	%p99, %r3312, 0;
	@%p99 bra 	$L__BB0_184;
	ld.global.u32 	%r3313, [%rd17+240];
	xor.b32  	%r4898, %r4898, %r3313;
	ld.global.u32 	%r3314, [%rd17+244];
	xor.b32  	%r4897, %r4897, %r3314;
	ld.global.u32 	%r3315, [%rd17+248];
	xor.b32  	%r4896, %r4896, %r3315;
	ld.global.u32 	%r3316, [%rd17+252];
	xor.b32  	%r4895, %r4895, %r3316;
	ld.global.u32 	%r3317, [%rd17+256];
	xor.b32  	%r4894, %r4894, %r3317;
$L__BB0_184:
	and.b32  	%r3319, %r3225, 8192;
	setp.eq.s32 	%p100, %r3319, 0;
	@%p100 bra 	$L__BB0_186;
	ld.global.u32 	%r3320, [%rd17+260];
	xor.b32  	%r4898, %r4898, %r3320;
	ld.global.u32 	%r3321, [%rd17+264];
	xor.b32  	%r4897, %r4897, %r3321;
	ld.global.u32 	%r3322, [%rd17+268];
	xor.b32  	%r4896, %r4896, %r3322;
	ld.global.u32 	%r3323, [%rd17+272];
	xor.b32  	%r4895, %r4895, %r3323;
	ld.global.u32 	%r3324, [%rd17+276];
	xor.b32  	%r4894, %r4894, %r3324;
$L__BB0_186:
	and.b32  	%r3326, %r3225, 16384;
	setp.eq.s32 	%p101, %r3326, 0;
	@%p101 bra 	$L__BB0_188;
	ld.global.u32 	%r3327, [%rd17+280];
	xor.b32  	%r4898, %r4898, %r3327;
	ld.global.u32 	%r3328, [%rd17+284];
	xor.b32  	%r4897, %r4897, %r3328;
	ld.global.u32 	%r3329, [%rd17+288];
	xor.b32  	%r4896, %r4896, %r3329;
	ld.global.u32 	%r3330, [%rd17+292];
	xor.b32  	%r4895, %r4895, %r3330;
	ld.global.u32 	%r3331, [%rd17+296];
	xor.b32  	%r4894, %r4894, %r3331;
$L__BB0_188:
	and.b32  	%r3333, %r3225, 32768;
	setp.eq.s32 	%p102, %r3333, 0;
	@%p102 bra 	$L__BB0_190;
	ld.global.u32 	%r3334, [%rd17+300];
	xor.b32  	%r4898, %r4898, %r3334;
	ld.global.u32 	%r3335, [%rd17+304];
	xor.b32  	%r4897, %r4897, %r3335;
	ld.global.u32 	%r3336, [%rd17+308];
	xor.b32  	%r4896, %r4896, %r3336;
	ld.global.u32 	%r3337, [%rd17+312];
	xor.b32  	%r4895, %r4895, %r3337;
	ld.global.u32 	%r3338, [%rd17+316];
	xor.b32  	%r4894, %r4894, %r3338;
$L__BB0_190:
	add.s32 	%r4985, %r4985, 16;
	setp.ne.s32 	%p103, %r4985, 32;
	@%p103 bra 	$L__BB0_158;
	mad.lo.s32 	%r3339, %r4979, -31, %r743;
	add.s32 	%r4979, %r3339, 1;
	setp.ne.s32 	%p104, %r4979, 5;
	@%p104 bra 	$L__BB0_157;
	st.local.u32 	[%rd2+4], %r4898;
	st.local.v2.u32 	[%rd2+8], {%r4897, %r4896};
	st.local.v2.u32 	[%rd2+16], {%r4895, %r4894};
	setp.ne.s64 	%p105, %rd14, 3;
	@%p105 bra 	$L__BB0_230;
	mov.b32 	%r4894, 0;
	mov.u32 	%r4895, %r4894;
	mov.u32 	%r4896, %r4894;
	mov.u32 	%r4897, %r4894;
	mov.u32 	%r4898, %r4894;
	mov.u32 	%r5071, %r4894;
$L__BB0_194:
	mul.wide.u32 	%rd68, %r5071, 4;
	add.s64 	%rd69, %rd2, %rd68;
	ld.local.u32 	%r918, [%rd69+4];
	shl.b32 	%r919, %r5071, 5;
	mov.b32 	%r5077, 0;
$L__BB0_195:
	.pragma "nounroll";
	shr.u32 	%r3342, %r918, %r5077;
	and.b32  	%r3343, %r3342, 1;
	setp.eq.b32 	%p106, %r3343, 1;
	not.pred 	%p107, %p106;
	add.s32 	%r3344, %r919, %r5077;
	mul.lo.s32 	%r3345, %r3344, 5;
	mul.wide.u32 	%rd70, %r3345, 4;
	add.s64 	%rd18, %rd15, %rd70;
	@%p107 bra 	$L__BB0_197;
	ld.global.u32 	%r3346, [%rd18];
	xor.b32  	%r4898, %r4898, %r3346;
	ld.global.u32 	%r3347, [%rd18+4];
	xor.b32  	%r4897, %r4897, %r3347;
	ld.global.u32 	%r3348, [%rd18+8];
	xor.b32  	%r4896, %r4896, %r3348;
	ld.global.u32 	%r3349, [%rd18+12];
	xor.b32  	%r4895, %r4895, %r3349;
	ld.global.u32 	%r3350, [%rd18+16];
	xor.b32  	%r4894, %r4894, %r3350;
$L__BB0_197:
	and.b32  	%r3352, %r3342, 2;
	setp.eq.s32 	%p108, %r3352, 0;
	@%p108 bra 	$L__BB0_199;
	ld.global.u32 	%r3353, [%rd18+20];
	xor.b32  	%r4898, %r4898, %r3353;
	ld.global.u32 	%r3354, [%rd18+24];
	xor.b32  	%r4897, %r4897, %r3354;
	ld.global.u32 	%r3355, [%rd18+28];
	xor.b32  	%r4896, %r4896, %r3355;
	ld.global.u32 	%r3356, [%rd18+32];
	xor.b32  	%r4895, %r4895, %r3356;
	ld.global.u32 	%r3357, [%rd18+36];
	xor.b32  	%r4894, %r4894, %r3357;
$L__BB0_199:
	and.b32  	%r3359, %r3342, 4;
	setp.eq.s32 	%p109, %r3359, 0;
	@%p109 bra 	$L__BB0_201;
	ld.global.u32 	%r3360, [%rd18+40];
	xor.b32  	%r4898, %r4898, %r3360;
	ld.global.u32 	%r3361, [%rd18+44];
	xor.b32  	%r4897, %r4897, %r3361;
	ld.global.u32 	%r3362, [%rd18+48];
	xor.b32  	%r4896, %r4896, %r3362;
	ld.global.u32 	%r3363, [%rd18+52];
	xor.b32  	%r4895, %r4895, %r3363;
	ld.global.u32 	%r3364, [%rd18+56];
	xor.b32  	%r4894, %r4894, %r3364;
$L__BB0_201:
	and.b32  	%r3366, %r3342, 8;
	setp.eq.s32 	%p110, %r3366, 0;
	@%p110 bra 	$L__BB0_203;
	ld.global.u32 	%r3367, [%rd18+60];
	xor.b32  	%r4898, %r4898, %r3367;
	ld.global.u32 	%r3368, [%rd18+64];
	xor.b32  	%r4897, %r4897, %r3368;
	ld.global.u32 	%r3369, [%rd18+68];
	xor.b32  	%r4896, %r4896, %r3369;
	ld.global.u32 	%r3370, [%rd18+72];
	xor.b32  	%r4895, %r4895, %r3370;
	ld.global.u32 	%r3371, [%rd18+76];
	xor.b32  	%r4894, %r4894, %r3371;
$L__BB0_203:
	and.b32  	%r3373, %r3342, 16;
	setp.eq.s32 	%p111, %r3373, 0;
	@%p111 bra 	$L__BB0_205;
	ld.global.u32 	%r3374, [%rd18+80];
	xor.b32  	%r4898, %r4898, %r3374;
	ld.global.u32 	%r3375, [%rd18+84];
	xor.b32  	%r4897, %r4897, %r3375;
	ld.global.u32 	%r3376, [%rd18+88];
	xor.b32  	%r4896, %r4896, %r3376;
	ld.global.u32 	%r3377, [%rd18+92];
	xor.b32  	%r4895, %r4895, %r3377;
	ld.global.u32 	%r3378, [%rd18+96];
	xor.b32  	%r4894, %r4894, %r3378;
$L__BB0_205:
	and.b32  	%r3380, %r3342, 32;
	setp.eq.s32 	%p112, %r3380, 0;
	@%p112 bra 	$L__BB0_207;
	ld.global.u32 	%r3381, [%rd18+100];
	xor.b32  	%r4898, %r4898, %r3381;
	ld.global.u32 	%r3382, [%rd18+104];
	xor.b32  	%r4897, %r4897, %r3382;
	ld.global.u32 	%r3383, [%rd18+108];
	xor.b32  	%r4896, %r4896, %r3383;
	ld.global.u32 	%r3384, [%rd18+112];
	xor.b32  	%r4895, %r4895, %r3384;
	ld.global.u32 	%r3385, [%rd18+116];
	xor.b32  	%r4894, %r4894, %r3385;
$L__BB0_207:
	and.b32  	%r3387, %r3342, 64;
	setp.eq.s32 	%p113, %r3387, 0;
	@%p113 bra 	$L__BB0_209;
	ld.global.u32 	%r3388, [%rd18+120];
	xor.b32  	%r4898, %r4898, %r3388;
	ld.global.u32 	%r3389, [%rd18+124];
	xor.b32  	%r4897, %r4897, %r3389;
	ld.global.u32 	%r3390, [%rd18+128];
	xor.b32  	%r4896, %r4896, %r3390;
	ld.global.u32 	%r3391, [%rd18+132];
	xor.b32  	%r4895, %r4895, %r3391;
	ld.global.u32 	%r3392, [%rd18+136];
	xor.b32  	%r4894, %r4894, %r3392;
$L__BB0_209:
	and.b32  	%r3394, %r3342, 128;
	setp.eq.s32 	%p114, %r3394, 0;
	@%p114 bra 	$L__BB0_211;
	ld.global.u32 	%r3395, [%rd18+140];
	xor.b32  	%r4898, %r4898, %r3395;
	ld.global.u32 	%r3396, [%rd18+144];
	xor.b32  	%r4897, %r4897, %r3396;
	ld.global.u32 	%r3397, [%rd18+148];
	xor.b32  	%r4896, %r4896, %r3397;
	ld.global.u32 	%r3398, [%rd18+152];
	xor.b32  	%r4895, %r4895, %r3398;
	ld.global.u32 	%r3399, [%rd18+156];
	xor.b32  	%r4894, %r4894, %r3399;
$L__BB0_211:
	and.b32  	%r3401, %r3342, 256;
	setp.eq.s32 	%p115, %r3401, 0;
	@%p115 bra 	$L__BB0_213;
	ld.global.u32 	%r3402, [%rd18+160];
	xor.b32  	%r4898, %r4898, %r3402;
	ld.global.u32 	%r3403, [%rd18+164];
	xor.b32  	%r4897, %r4897, %r3403;
	ld.global.u32 	%r3404, [%rd18+168];
	xor.b32  	%r4896, %r4896, %r3404;
	ld.global.u32 	%r3405, [%rd18+172];
	xor.b32  	%r4895, %r4895, %r3405;
	ld.global.u32 	%r3406, [%rd18+176];
	xor.b32  	%r4894, %r4894, %r3406;
$L__BB0_213:
	and.b32  	%r3408, %r3342, 512;
	setp.eq.s32 	%p116, %r3408, 0;
	@%p116 bra 	$L__BB0_215;
	ld.global.u32 	%r3409, [%rd18+180];
	xor.b32  	%r4898, %r4898, %r3409;
	ld.global.u32 	%r3410, [%rd18+184];
	xor.b32  	%r4897, %r4897, %r3410;
	ld.global.u32 	%r3411, [%rd18+188];
	xor.b32  	%r4896, %r4896, %r3411;
	ld.global.u32 	%r3412, [%rd18+192];
	xor.b32  	%r4895, %r4895, %r3412;
	ld.global.u32 	%r3413, [%rd18+196];
	xor.b32  	%r4894, %r4894, %r3413;
$L__BB0_215:
	and.b32  	%r3415, %r3342, 1024;
	setp.eq.s32 	%p117, %r3415, 0;
	@%p117 bra 	$L__BB0_217;
	ld.global.u32 	%r3416, [%rd18+200];
	xor.b32  	%r4898, %r4898, %r3416;
	ld.global.u32 	%r3417, [%rd18+204];
	xor.b32  	%r4897, %r4897, %r3417;
	ld.global.u32 	%r3418, [%rd18+208];
	xor.b32  	%r4896, %r4896, %r3418;
	ld.global.u32 	%r3419, [%rd18+212];
	xor.b32  	%r4895, %r4895, %r3419;
	ld.global.u32 	%r3420, [%rd18+216];
	xor.b32  	%r4894, %r4894, %r3420;
$L__BB0_217:
	and.b32  	%r3422, %r3342, 2048;
	setp.eq.s32 	%p118, %r3422, 0;
	@%p118 bra 	$L__BB0_219;
	ld.global.u32 	%r3423, [%rd18+220];
	xor.b32  	%r4898, %r4898, %r3423;
	ld.global.u32 	%r3424, [%rd18+224];
	xor.b32  	%r4897, %r4897, %r3424;
	ld.global.u32 	%r3425, [%rd18+228];
	xor.b32  	%r4896, %r4896, %r3425;
	ld.global.u32 	%r3426, [%rd18+232];
	xor.b32  	%r4895, %r4895, %r3426;
	ld.global.u32 	%r3427, [%rd18+236];
	xor.b32  	%r4894, %r4894, %r3427;
$L__BB0_219:
	and.b32  	%r3429, %r3342, 4096;
	setp.eq.s32 	%p119, %r3429, 0;
	@%p119 bra 	$L__BB0_221;
	ld.global.u32 	%r3430, [%rd18+240];
	xor.b32  	%r4898, %r4898, %r3430;
	ld.global.u32 	%r3431, [%rd18+244];
	xor.b32  	%r4897, %r4897, %r3431;
	ld.global.u32 	%r3432, [%rd18+248];
	xor.b32  	%r4896, %r4896, %r3432;
	ld.global.u32 	%r3433, [%rd18+252];
	xor.b32  	%r4895, %r4895, %r3433;
	ld.global.u32 	%r3434, [%rd18+256];
	xor.b32  	%r4894, %r4894, %r3434;
$L__BB0_221:
	and.b32  	%r3436, %r3342, 8192;
	setp.eq.s32 	%p120, %r3436, 0;
	@%p120 bra 	$L__BB0_223;
	ld.global.u32 	%r3437, [%rd18+260];
	xor.b32  	%r4898, %r4898, %r3437;
	ld.global.u32 	%r3438, [%rd18+264];
	xor.b32  	%r4897, %r4897, %r3438;
	ld.global.u32 	%r3439, [%rd18+268];
	xor.b32  	%r4896, %r4896, %r3439;
	ld.global.u32 	%r3440, [%rd18+272];
	xor.b32  	%r4895, %r4895, %r3440;
	ld.global.u32 	%r3441, [%rd18+276];
	xor.b32  	%r4894, %r4894, %r3441;
$L__BB0_223:
	and.b32  	%r3443, %r3342, 16384;
	setp.eq.s32 	%p121, %r3443, 0;
	@%p121 bra 	$L__BB0_225;
	ld.global.u32 	%r3444, [%rd18+280];
	xor.b32  	%r4898, %r4898, %r3444;
	ld.global.u32 	%r3445, [%rd18+284];
	xor.b32  	%r4897, %r4897, %r3445;
	ld.global.u32 	%r3446, [%rd18+288];
	xor.b32  	%r4896, %r4896, %r3446;
	ld.global.u32 	%r3447, [%rd18+292];
	xor.b32  	%r4895, %r4895, %r3447;
	ld.global.u32 	%r3448, [%rd18+296];
	xor.b32  	%r4894, %r4894, %r3448;
$L__BB0_225:
	and.b32  	%r3450, %r3342, 32768;
	setp.eq.s32 	%p122, %r3450, 0;
	@%p122 bra 	$L__BB0_227;
	ld.global.u32 	%r3451, [%rd18+300];
	xor.b32  	%r4898, %r4898, %r3451;
	ld.global.u32 	%r3452, [%rd18+304];
	xor.b32  	%r4897, %r4897, %r3452;
	ld.global.u32 	%r3453, [%rd18+308];
	xor.b32  	%r4896, %r4896, %r3453;
	ld.global.u32 	%r3454, [%rd18+312];
	xor.b32  	%r4895, %r4895, %r3454;
	ld.global.u32 	%r3455, [%rd18+316];
	xor.b32  	%r4894, %r4894, %r3455;
$L__BB0_227:
	add.s32 	%r5077, %r5077, 16;
	setp.ne.s32 	%p123, %r5077, 32;
	@%p123 bra 	$L__BB0_195;
	mad.lo.s32 	%r3456, %r5071, -31, %r919;
	add.s32 	%r5071, %r3456, 1;
	setp.ne.s32 	%p124, %r5071, 5;
	@%p124 bra 	$L__BB0_194;
	st.local.u32 	[%rd2+4], %r4898;
	st.local.v2.u32 	[%rd2+8], {%r4897, %r4896};
	st.local.v2.u32 	[%rd2+16], {%r4895, %r4894};
$L__BB0_230:
	shr.u64 	%rd118, %rd13, 2;
	add.s32 	%r4881, %r4881, 1;
	setp.gt.u64 	%p125, %rd13, 3;
	@%p125 bra 	$L__BB0_118;
$L__BB0_231:
	mad.lo.s32 	%r3457, %r2740, 362437, %r3;
	mov.b64 	%rd71, 0;
	st.local.u64 	[%rd2+40], %rd71;
	shr.u32 	%r3458, %r4898, 2;
	xor.b32  	%r3459, %r3458, %r4898;
	shl.b32 	%r3460, %r4894, 4;
	shl.b32 	%r3461, %r3459, 1;
	xor.b32  	%r3462, %r3461, %r3460;
	xor.b32  	%r3463, %r3462, %r3459;
	xor.b32  	%r3464, %r3463, %r4894;
	add.s32 	%r1099, %r3457, 362437;
	add.s32 	%r3465, %r3464, %r1099;
	shr.u32 	%r3466, %r4897, 2;
	xor.b32  	%r3467, %r3466, %r4897;
	st.local.v2.u32 	[%rd2+8], {%r4895, %r4894};
	shl.b32 	%r3468, %r3464, 4;
	shl.b32 	%r3469, %r3467, 1;
	xor.b32  	%r3470, %r3469, %r3468;
	xor.b32  	%r3471, %r3470, %r3467;
	xor.b32  	%r3472, %r3471, %r3464;
	st.local.v2.u32 	[%rd2+16], {%r3464, %r3472};
	add.s32 	%r1100, %r3457, 724874;
	st.local.v2.u32 	[%rd2], {%r1100, %r4896};
	add.s32 	%r3473, %r3472, %r1100;
	cvt.rn.f32.u32 	%f10, %r3465;
	fma.rn.f32 	%f11, %f10, 0f2F800000, 0f2F000000;
	cvt.rn.f32.u32 	%f12, %r3473;
	fma.rn.f32 	%f13, %f12, 0f30C90FDB, 0f30490FDB;
	setp.lt.f32 	%p126, %f11, 0f00800000;
	mul.f32 	%f14, %f11, 0f4B000000;
	selp.f32 	%f15, %f14, %f11, %p126;
	selp.f32 	%f16, 0fC1B80000, 0f00000000, %p126;
	mov.b32 	%r3474, %f15;
	add.s32 	%r3475, %r3474, -1059760811;
	and.b32  	%r3476, %r3475, -8388608;
	sub.s32 	%r3477, %r3474, %r3476;
	mov.b32 	%f17, %r3477;
	cvt.rn.f32.s32 	%f18, %r3476;
	fma.rn.f32 	%f19, %f18, 0f34000000, %f16;
	add.f32 	%f20, %f17, 0fBF800000;
	fma.rn.f32 	%f21, %f20, 0fBE055027, 0f3E1039F6;
	fma.rn.f32 	%f22, %f21, %f20, 0fBDF8CDCC;
	fma.rn.f32 	%f23, %f22, %f20, 0f3E0F2955;
	fma.rn.f32 	%f24, %f23, %f20, 0fBE2AD8B9;
	fma.rn.f32 	%f25, %f24, %f20, 0f3E4CED0B;
	fma.rn.f32 	%f26, %f25, %f20, 0fBE7FFF22;
	fma.rn.f32 	%f27, %f26, %f20, 0f3EAAAA78;
	fma.rn.f32 	%f28, %f27, %f20, 0fBF000000;
	mul.f32 	%f29, %f20, %f28;
	fma.rn.f32 	%f30, %f29, %f20, %f20;
	fma.rn.f32 	%f31, %f19, 0f3F317218, %f30;
	setp.gt.u32 	%p127, %r3474, 2139095039;
	fma.rn.f32 	%f32, %f15, 0f7F800000, 0f7F800000;
	selp.f32 	%f33, %f32, %f31, %p127;
	setp.eq.f32 	%p128, %f15, 0f00000000;
	mul.f32 	%f34, %f33, 0fC0000000;
	selp.f32 	%f35, 0f7F800000, %f34, %p128;
	sqrt.rn.f32 	%f36, %f35;
	cos.approx.f32 	%f37, %f13;
	mul.f32 	%f38, %f36, %f37;
	st.local.f32 	[%rd2+32], %f38;
	mov.b32 	%r3478, 0;
	mov.b32 	%r3479, 1;
	st.local.v2.u32 	[%rd2+24], {%r3479, %r3478};
	setp.lt.s32 	%p129, %r2739, 1;
	mov.f32 	%f107, 0f00000000;
	@%p129 bra 	$L__BB0_581;
	setp.ne.s32 	%p130, %r2740, 0;
	mul.lo.s32 	%r1101, %r2, %r2739;
	sub.s32 	%r1102, %r1, %r2;
	mov.f32 	%f107, 0f00000000;
	@%p130 bra 	$L__BB0_350;
	mov.b32 	%r5168, 0;
	mov.u64 	%rd100, precalc_xorwow_matrix;
$L__BB0_234:
	add.s32 	%r4209, %r5168, %r1101;
	mul.wide.s32 	%rd97, %r4209, 4;
	add.s64 	%rd98, %rd1, %rd97;
	ld.global.f32 	%f2, [%rd98];
	add.s32 	%r1104, %r1102, %r5168;
	st.local.u32 	[%rd3+4], %r4;
	st.local.v2.u32 	[%rd3+8], {%r5, %r6};
	st.local.v2.u32 	[%rd3+16], {%r7, %r8};
	setp.eq.s32 	%p258, %r1104, 0;
	mov.u32 	%r5279, %r8;
	mov.u32 	%r5280, %r7;
	mov.u32 	%r5281, %r6;
	mov.u32 	%r5282, %r5;
	mov.u32 	%r5283, %r4;
	@%p258 bra 	$L__BB0_348;
	cvt.s64.s32 	%rd119, %r1104;
	mov.b32 	%r5174, 0;
	mov.u32 	%r5279, %r8;
	mov.u32 	%r5280, %r7;
	mov.u32 	%r5281, %r6;
	mov.u32 	%r5282, %r5;
	mov.u32 	%r5283, %r4;
$L__BB0_236:
	mov.u64 	%rd21, %rd119;
	and.b64  	%rd22, %rd21, 3;
	setp.eq.s64 	%p259, %rd22, 0;
	@%p259 bra 	$L__BB0_347;
	mul.wide.u32 	%rd99, %r5174, 3200;
	add.s64 	%rd27, %rd100, %rd99;
	mov.b32 	%r5279, 0;
	mov.u32 	%r5280, %r5279;
	mov.u32 	%r5281, %r5279;
	mov.u32 	%r5282, %r5279;
	mov.u32 	%r5283, %r5279;
	mov.u32 	%r5180, %r5279;
$L__BB0_238:
	mul.wide.u32 	%rd101, %r5180, 4;
	add.s64 	%rd102, %rd3, %rd101;
	ld.local.u32 	%r1117, [%rd102+4];
	shl.b32 	%r1118, %r5180, 5;
	mov.b32 	%r5186, 0;
$L__BB0_239:
	.pragma "nounroll";
	shr.u32 	%r4213, %r1117, %r5186;
	and.b32  	%r4214, %r4213, 1;
	setp.eq.b32 	%p260, %r4214, 1;
	add.s32 	%r4215, %r1118, %r5186;
	mul.lo.s32 	%r4216, %r4215, 5;
	mul.wide.u32 	%rd103, %r4216, 4;
	add.s64 	%rd23, %rd27, %rd103;
	@%p260 bra 	$L__BB0_349;
$L__BB0_240:
	and.b32  	%r4223, %r4213, 2;
	setp.eq.s32 	%p261, %r4223, 0;
	@%p261 bra 	$L__BB0_242;
	ld.global.u32 	%r4224, [%rd23+20];
	xor.b32  	%r5283, %r5283, %r4224;
	ld.global.u32 	%r4225, [%rd23+24];
	xor.b32  	%r5282, %r5282, %r4225;
	ld.global.u32 	%r4226, [%rd23+28];
	xor.b32  	%r5281, %r5281, %r4226;
	ld.global.u32 	%r4227, [%rd23+32];
	xor.b32  	%r5280, %r5280, %r4227;
	ld.global.u32 	%r4228, [%rd23+36];
	xor.b32  	%r5279, %r5279, %r4228;
$L__BB0_242:
	and.b32  	%r4230, %r4213, 4;
	setp.eq.s32 	%p262, %r4230, 0;
	@%p262 bra 	$L__BB0_244;
	ld.global.u32 	%r4231, [%rd23+40];
	xor.b32  	%r5283, %r5283, %r4231;
	ld.global.u32 	%r4232, [%rd23+44];
	xor.b32  	%r5282, %r5282, %r4232;
	ld.global.u32 	%r4233, [%rd23+48];
	xor.b32  	%r5281, %r5281, %r4233;
	ld.global.u32 	%r4234, [%rd23+52];
	xor.b32  	%r5280, %r5280, %r4234;
	ld.global.u32 	%r4235, [%rd23+56];
	xor.b32  	%r5279, %r5279, %r4235;
$L__BB0_244:
	and.b32  	%r4237, %r4213, 8;
	setp.eq.s32 	%p263, %r4237, 0;
	@%p263 bra 	$L__BB0_246;
	ld.global.u32 	%r4238, [%rd23+60];
	xor.b32  	%r5283, %r5283, %r4238;
	ld.global.u32 	%r4239, [%rd23+64];
	xor.b32  	%r5282, %r5282, %r4239;
	ld.global.u32 	%r4240, [%rd23+68];
	xor.b32  	%r5281, %r5281, %r4240;
	ld.global.u32 	%r4241, [%rd23+72];
	xor.b32  	%r5280, %r5280, %r4241;
	ld.global.u32 	%r4242, [%rd23+76];
	xor.b32  	%r5279, %r5279, %r4242;
$L__BB0_246:
	and.b32  	%r4244, %r4213, 16;
	setp.eq.s32 	%p264, %r4244, 0;
	@%p264 bra 	$L__BB0_248;
	ld.global.u32 	%r4245, [%rd23+80];
	xor.b32  	%r5283, %r5283, %r4245;
	ld.global.u32 	%r4246, [%rd23+84];
	xor.b32  	%r5282, %r5282, %r4246;
	ld.global.u32 	%r4247, [%rd23+88];
	xor.b32  	%r5281, %r5281, %r4247;
	ld.global.u32 	%r4248, [%rd23+92];
	xor.b32  	%r5280, %r5280, %r4248;
	ld.global.u32 	%r4249, [%rd23+96];
	xor.b32  	%r5279, %r5279, %r4249;
$L__BB0_248:
	and.b32  	%r4251, %r4213, 32;
	setp.eq.s32 	%p265, %r4251, 0;
	@%p265 bra 	$L__BB0_250;
	ld.global.u32 	%r4252, [%rd23+100];
	xor.b32  	%r5283, %r5283, %r4252;
	ld.global.u32 	%r4253, [%rd23+104];
	xor.b32  	%r5282, %r5282, %r4253;
	ld.global.u32 	%r4254, [%rd23+108];
	xor.b32  	%r5281, %r5281, %r4254;
	ld.global.u32 	%r4255, [%rd23+112];
	xor.b32  	%r5280, %r5280, %r4255;
	ld.global.u32 	%r4256, [%rd23+116];
	xor.b32  	%r5279, %r5279, %r4256;
$L__BB0_250:
	and.b32  	%r4258, %r4213, 64;
	setp.eq.s32 	%p266, %r4258, 0;
	@%p266 bra 	$L__BB0_252;
	ld.global.u32 	%r4259, [%rd23+120];
	xor.b32  	%r5283, %r5283, %r4259;
	ld.global.u32 	%r4260, [%rd23+124];
	xor.b32  	%r5282, %r5282, %r4260;
	ld.global.u32 	%r4261, [%rd23+128];
	xor.b32  	%r5281, %r5281, %r4261;
	ld.global.u32 	%r4262, [%rd23+132];
	xor.b32  	%r5280, %r5280, %r4262;
	ld.global.u32 	%r4263, [%rd23+136];
	xor.b32  	%r5279, %r5279, %r4263;
$L__BB0_252:
	and.b32  	%r4265, %r4213, 128;
	setp.eq.s32 	%p267, %r4265, 0;
	@%p267 bra 	$L__BB0_254;
	ld.global.u32 	%r4266, [%rd23+140];
	xor.b32  	%r5283, %r5283, %r4266;
	ld.global.u32 	%r4267, [%rd23+144];
	xor.b32  	%r5282, %r5282, %r4267;
	ld.global.u32 	%r4268, [%rd23+148];
	xor.b32  	%r5281, %r5281, %r4268;
	ld.global.u32 	%r4269, [%rd23+152];
	xor.b32  	%r5280, %r5280, %r4269;
	ld.global.u32 	%r4270, [%rd23+156];
	xor.b32  	%r5279, %r5279, %r4270;
$L__BB0_254:
	and.b32  	%r4272, %r4213, 256;
	setp.eq.s32 	%p268, %r4272, 0;
	@%p268 bra 	$L__BB0_256;
	ld.global.u32 	%r4273, [%rd23+160];
	xor.b32  	%r5283, %r5283, %r4273;
	ld.global.u32 	%r4274, [%rd23+164];
	xor.b32  	%r5282, %r5282, %r4274;
	ld.global.u32 	%r4275, [%rd23+168];
	xor.b32  	%r5281, %r5281, %r4275;
	ld.global.u32 	%r4276, [%rd23+172];
	xor.b32  	%r5280, %r5280, %r4276;
	ld.global.u32 	%r4277, [%rd23+176];
	xor.b32  	%r5279, %r5279, %r4277;
$L__BB0_256:
	and.b32  	%r4279, %r4213, 512;
	setp.eq.s32 	%p269, %r4279, 0;
	@%p269 bra 	$L__BB0_258;
	ld.global.u32 	%r4280, [%rd23+180];
	xor.b32  	%r5283, %r5283, %r4280;
	ld.global.u32 	%r4281, [%rd23+184];
	xor.b32  	%r5282, %r5282, %r4281;
	ld.global.u32 	%r4282, [%rd23+188];
	xor.b32  	%r5281, %r5281, %r4282;
	ld.global.u32 	%r4283, [%rd23+192];
	xor.b32  	%r5280, %r5280, %r4283;
	ld.global.u32 	%r4284, [%rd23+196];
	xor.b32  	%r5279, %r5279, %r4284;
$L__BB0_258:
	and.b32  	%r4286, %r4213, 1024;
	setp.eq.s32 	%p270, %r4286, 0;
	@%p270 bra 	$L__BB0_260;
	ld.global.u32 	%r4287, [%rd23+200];
	xor.b32  	%r5283, %r5283, %r4287;
	ld.global.u32 	%r4288, [%rd23+204];
	xor.b32  	%r5282, %r5282, %r4288;
	ld.global.u32 	%r4289, [%rd23+208];
	xor.b32  	%r5281, %r5281, %r4289;
	ld.global.u32 	%r4290, [%rd23+212];
	xor.b32  	%r5280, %r5280, %r4290;
	ld.global.u32 	%r4291, [%rd23+216];
	xor.b32  	%r5279, %r5279, %r4291;
$L__BB0_260:
	and.b32  	%r4293, %r4213, 2048;
	setp.eq.s32 	%p271, %r4293, 0;
	@%p271 bra 	$L__BB0_262;
	ld.global.u32 	%r4294, [%rd23+220];
	xor.b32  	%r5283, %r5283, %r4294;
	ld.global.u32 	%r4295, [%rd23+224];
	xor.b32  	%r5282, %r5282, %r4295;
	ld.global.u32 	%r4296, [%rd23+228];
	xor.b32  	%r5281, %r5281, %r4296;
	ld.global.u32 	%r4297, [%rd23+232];
	xor.b32  	%r5280, %r5280, %r4297;
	ld.global.u32 	%r4298, [%rd23+236];
	xor.b32  	%r5279, %r5279, %r4298;
$L__BB0_262:
	and.b32  	%r4300, %r4213, 4096;
	setp.eq.s32 	%p272, %r4300, 0;
	@%p272 bra 	$L__BB0_264;
	ld.global.u32 	%r4301, [%rd23+240];
	xor.b32  	%r5283, %r5283, %r4301;
	ld.global.u32 	%r4302, [%rd23+244];
	xor.b32  	%r5282, %r5282, %r4302;
	ld.global.u32 	%r4303, [%rd23+248];
	xor.b32  	%r5281, %r5281, %r4303;
	ld.global.u32 	%r4304, [%rd23+252];
	xor.b32  	%r5280, %r5280, %r4304;
	ld.global.u32 	%r4305, [%rd23+256];
	xor.b32  	%r5279, %r5279, %r4305;
$L__BB0_264:
	and.b32  	%r4307, %r4213, 8192;
	setp.eq.s32 	%p273, %r4307, 0;
	@%p273 bra 	$L__BB0_266;
	ld.global.u32 	%r4308, [%rd23+260];
	xor.b32  	%r5283, %r5283, %r4308;
	ld.global.u32 	%r4309, [%rd23+264];
	xor.b32  	%r5282, %r5282, %r4309;
	ld.global.u32 	%r4310, [%rd23+268];
	xor.b32  	%r5281, %r5281, %r4310;
	ld.global.u32 	%r4311, [%rd23+272];
	xor.b32  	%r5280, %r5280, %r4311;
	ld.global.u32 	%r4312, [%rd23+276];
	xor.b32  	%r5279, %r5279, %r4312;
$L__BB0_266:
	and.b32  	%r4314, %r4213, 16384;
	setp.eq.s32 	%p274, %r4314, 0;
	@%p274 bra 	$L__BB0_268;
	ld.global.u32 	%r4315, [%rd23+280];
	xor.b32  	%r5283, %r5283, %r4315;
	ld.global.u32 	%r4316, [%rd23+284];
	xor.b32  	%r5282, %r5282, %r4316;
	ld.global.u32 	%r4317, [%rd23+288];
	xor.b32  	%r5281, %r5281, %r4317;
	ld.global.u32 	%r4318, [%rd23+292];
	xor.b32  	%r5280, %r5280, %r4318;
	ld.global.u32 	%r4319, [%rd23+296];
	xor.b32  	%r5279, %r5279, %r4319;
$L__BB0_268:
	and.b32  	%r4321, %r4213, 32768;
	setp.eq.s32 	%p275, %r4321, 0;
	@%p275 bra 	$L__BB0_270;
	ld.global.u32 	%r4322, [%rd23+300];
	xor.b32  	%r5283, %r5283, %r4322;
	ld.global.u32 	%r4323, [%rd23+304];
	xor.b32  	%r5282, %r5282, %r4323;
	ld.global.u32 	%r4324, [%rd23+308];
	xor.b32  	%r5281, %r5281, %r4324;
	ld.global.u32 	%r4325, [%rd23+312];
	xor.b32  	%r5280, %r5280, %r4325;
	ld.global.u32 	%r4326, [%rd23+316];
	xor.b32  	%r5279, %r5279, %r4326;
$L__BB0_270:
	add.s32 	%r5186, %r5186, 16;
	setp.ne.s32 	%p276, %r5186, 32;
	@%p276 bra 	$L__BB0_239;
	mad.lo.s32 	%r4327, %r5180, -31, %r1118;
	add.s32 	%r5180, %r4327, 1;
	setp.eq.s32 	%p277, %r5180, 5;
	@%p277 bra 	$L__BB0_272;
	bra.uni 	$L__BB0_238;
$L__BB0_272:
	st.local.u32 	[%rd3+4], %r5283;
	st.local.v2.u32 	[%rd3+8], {%r5282, %r5281};
	st.local.v2.u32 	[%rd3+16], {%r5280, %r5279};
	setp.eq.s64 	%p278, %rd22, 1;
	@%p278 bra 	$L__BB0_347;
	mov.b32 	%r5279, 0;
	mov.u32 	%r5280, %r5279;
	mov.u32 	%r5281, %r5279;
	mov.u32 	%r5282, %r5279;
	mov.u32 	%r5283, %r5279;
	mov.u32 	%r5272, %r5279;
$L__BB0_274:
	mul.wide.u32 	%rd104, %r5272, 4;
	add.s64 	%rd105, %rd3, %rd104;
	ld.local.u32 	%r1288, [%rd105+4];
	shl.b32 	%r1289, %r5272, 5;
	mov.b32 	%r5278, 0;
$L__BB0_275:
	.pragma "nounroll";
	shr.u32 	%r4330, %r1288, %r5278;
	and.b32  	%r4331, %r4330, 1;
	setp.eq.b32 	%p279, %r4331, 1;
	not.pred 	%p280, %p279;
	add.s32 	%r4332, %r1289, %r5278;
	mul.lo.s32 	%r4333, %r4332, 5;
	mul.wide.u32 	%rd106, %r4333, 4;
	add.s64 	%rd24, %rd27, %rd106;
	@%p280 bra 	$L__BB0_277;
	ld.global.u32 	%r4334, [%rd24];
	xor.b32  	%r5283, %r5283, %r4334;
	ld.global.u32 	%r4335, [%rd24+4];
	xor.b32  	%r5282, %r5282, %r4335;
	ld.global.u32 	%r4336, [%rd24+8];
	xor.b32  	%r5281, %r5281, %r4336;
	ld.global.u32 	%r4337, [%rd24+12];
	xor.b32  	%r5280, %r5280, %r4337;
	ld.global.u32 	%r4338, [%rd24+16];
	xor.b32  	%r5279, %r5279, %r4338;
$L__BB0_277:
	and.b32  	%r4340, %r4330, 2;
	setp.eq.s32 	%p281, %r4340, 0;
	@%p281 bra 	$L__BB0_279;
	ld.global.u32 	%r4341, [%rd24+20];
	xor.b32  	%r5283, %r5283, %r4341;
	ld.global.u32 	%r4342, [%rd24+24];
	xor.b32  	%r5282, %r5282, %r4342;
	ld.global.u32 	%r4343, [%rd24+28];
	xor.b32  	%r5281, %r5281, %r4343;
	ld.global.u32 	%r4344, [%rd24+32];
	xor.b32  	%r5280, %r5280, %r4344;
	ld.global.u32 	%r4345, [%rd24+36];
	xor.b32  	%r5279, %r5279, %r4345;
$L__BB0_279:
	and.b32  	%r4347, %r4330, 4;
	setp.eq.s32 	%p282, %r4347, 0;
	@%p282 bra 	$L__BB0_281;
	ld.global.u32 	%r4348, [%rd24+40];
	xor.b32  	%r5283, %r5283, %r4348;
	ld.global.u32 	%r4349, [%rd24+44];
	xor.b32  	%r5282, %r5282, %r4349;
	ld.global.u32 	%r4350, [%rd24+48];
	xor.b32  	%r5281, %r5281, %r4350;
	ld.global.u32 	%r4351, [%rd24+52];
	xor.b32  	%r5280, %r5280, %r4351;
	ld.global.u32 	%r4352, [%rd24+56];
	xor.b32  	%r5279, %r5279, %r4352;
$L__BB0_281:
	and.b32  	%r4354, %r4330, 8;
	setp.eq.s32 	%p283, %r4354, 0;
	@%p283 bra 	$L__BB0_283;
	ld.global.u32 	%r4355, [%rd24+60];
	xor.b32  	%r5283, %r5283, %r4355;
	ld.global.u32 	%r4356, [%rd24+64];
	xor.b32  	%r5282, %r5282, %r4356;
	ld.global.u32 	%r4357, [%rd24+68];
	xor.b32  	%r5281, %r5281, %r4357;
	ld.global.u32 	%r4358, [%rd24+72];
	xor.b32  	%r5280, %r5280, %r4358;
	ld.global.u32 	%r4359, [%rd24+76];
	xor.b32  	%r5279, %r5279, %r4359;
$L__BB0_283:
	and.b32  	%r4361, %r4330, 16;
	setp.eq.s32 	%p284, %r4361, 0;
	@%p284 bra 	$L__BB0_285;
	ld.global.u32 	%r4362, [%rd24+80];
	xor.b32  	%r5283, %r5283, %r4362;
	ld.global.u32 	%r4363, [%rd24+84];
	xor.b32  	%r5282, %r5282, %r4363;
	ld.global.u32 	%r4364, [%rd24+88];
	xor.b32  	%r5281, %r5281, %r4364;
	ld.global.u32 	%r4365, [%rd24+92];
	xor.b32  	%r5280, %r5280, %r4365;
	ld.global.u32 	%r4366, [%rd24+96];
	xor.b32  	%r5279, %r5279, %r4366;
$L__BB0_285:
	and.b32  	%r4368, %r4330, 32;
	setp.eq.s32 	%p285, %r4368, 0;
	@%p285 bra 	$L__BB0_287;
	ld.global.u32 	%r4369, [%rd24+100];
	xor.b32  	%r5283, %r5283, %r4369;
	ld.global.u32 	%r4370, [%rd24+104];
	xor.b32  	%r5282, %r5282, %r4370;
	ld.global.u32 	%r4371, [%rd24+108];
	xor.b32  	%r5281, %r5281, %r4371;
	ld.global.u32 	%r4372, [%rd24+112];
	xor.b32  	%r5280, %r5280, %r4372;
	ld.global.u32 	%r4373, [%rd24+116];
	xor.b32  	%r5279, %r5279, %r4373;
$L__BB0_287:
	and.b32  	%r4375, %r4330, 64;
	setp.eq.s32 	%p286, %r4375, 0;
	@%p286 bra 	$L__BB0_289;
	ld.global.u32 	%r4376, [%rd24+120];
	xor.b32  	%r5283, %r5283, %r4376;
	ld.global.u32 	%r4377, [%rd24+124];
	xor.b32  	%r5282, %r5282, %r4377;
	ld.global.u32 	%r4378, [%rd24+128];
	xor.b32  	%r5281, %r5281, %r4378;
	ld.global.u32 	%r4379, [%rd24+132];
	xor.b32  	%r5280, %r5280, %r4379;
	ld.global.u32 	%r4380, [%rd24+136];
	xor.b32  	%r5279, %r5279, %r4380;
$L__BB0_289:
	and.b32  	%r4382, %r4330, 128;
	setp.eq.s32 	%p287, %r4382, 0;
	@%p287 bra 	$L__BB0_291;
	ld.global.u32 	%r4383, [%rd24+140];
	xor.b32  	%r5283, %r5283, %r4383;
	ld.global.u32 	%r4384, [%rd24+144];
	xor.b32  	%r5282, %r5282, %r4384;
	ld.global.u32 	%r4385, [%rd24+148];
	xor.b32  	%r5281, %r5281, %r4385;
	ld.global.u32 	%r4386, [%rd24+152];
	xor.b32  	%r5280, %r5280, %r4386;
	ld.global.u32 	%r4387, [%rd24+156];
	xor.b32  	%r5279, %r5279, %r4387;
$L__BB0_291:
	and.b32  	%r4389, %r4330, 256;
	setp.eq.s32 	%p288, %r4389, 0;
	@%p288 bra 	$L__BB0_293;
	ld.global.u32 	%r4390, [%rd24+160];
	xor.b32  	%r5283, %r5283, %r4390;
	ld.global.u32 	%r4391, [%rd24+164];
	xor.b32  	%r5282, %r5282, %r4391;
	ld.global.u32 	%r4392, [%rd24+168];
	xor.b32  	%r5281, %r5281, %r4392;
	ld.global.u32 	%r4393, [%rd24+172];
	xor.b32  	%r5280, %r5280, %r4393;
	ld.global.u32 	%r4394, [%rd24+176];
	xor.b32  	%r5279, %r5279, %r4394;
$L__BB0_293:
	and.b32  	%r4396, %r4330, 512;
	setp.eq.s32 	%p289, %r4396, 0;
	@%p289 bra 	$L__BB0_295;
	ld.global.u32 	%r4397, [%rd24+180];
	xor.b32  	%r5283, %r5283, %r4397;
	ld.global.u32 	%r4398, [%rd24+184];
	xor.b32  	%r5282, %r5282, %r4398;
	ld.global.u32 	%r4399, [%rd24+188];
	xor.b32  	%r5281, %r5281, %r4399;
	ld.global.u32 	%r4400, [%rd24+192];
	xor.b32  	%r5280, %r5280, %r4400;
	ld.global.u32 	%r4401, [%rd24+196];
	xor.b32  	%r5279, %r5279, %r4401;
$L__BB0_295:
	and.b32  	%r4403, %r4330, 1024;
	setp.eq.s32 	%p290, %r4403, 0;
	@%p290 bra 	$L__BB0_297;
	ld.global.u32 	%r4404, [%rd24+200];
	xor.b32  	%r5283, %r5283, %r4404;
	ld.global.u32 	%r4405, [%rd24+204];
	xor.b32  	%r5282, %r5282, %r4405;
	ld.global.u32 	%r4406, [%rd24+208];
	xor.b32  	%r5281, %r5281, %r4406;
	ld.global.u32 	%r4407, [%rd24+212];
	xor.b32  	%r5280, %r5280, %r4407;
	ld.global.u32 	%r4408, [%rd24+216];
	xor.b32  	%r5279, %r5279, %r4408;
$L__BB0_297:
	and.b32  	%r4410, %r4330, 2048;
	setp.eq.s32 	%p291, %r4410, 0;
	@%p291 bra 	$L__BB0_299;
	ld.global.u32 	%r4411, [%rd24+220];
	xor.b32  	%r5283, %r5283, %r4411;
	ld.global.u32 	%r4412, [%rd24+224];
	xor.b32  	%r5282, %r5282, %r4412;
	ld.global.u32 	%r4413, [%rd24+228];
	xor.b32  	%r5281, %r5281, %r4413;
	ld.global.u32 	%r4414, [%rd24+232];
	xor.b32  	%r5280, %r5280, %r4414;
	ld.global.u32 	%r4415, [%rd24+236];
	xor.b32  	%r5279, %r5279, %r4415;
$L__BB0_299:
	and.b32  	%r4417, %r4330, 4096;
	setp.eq.s32 	%p292, %r4417, 0;
	@%p292 bra 	$L__BB0_301;
	ld.global.u32 	%r4418, [%rd24+240];
	xor.b32  	%r5283, %r5283, %r4418;
	ld.global.u32 	%r4419, [%rd24+244];
	xor.b32  	%r5282, %r5282, %r4419;
	ld.global.u32 	%r4420, [%rd24+248];
	xor.b32  	%r5281, %r5281, %r4420;
	ld.global.u32 	%r4421, [%rd24+252];
	xor.b32  	%r5280, %r5280, %r4421;
	ld.global.u32 	%r4422, [%rd24+256];
	xor.b32  	%r5279, %r5279, %r4422;
$L__BB0_301:
	and.b32  	%r4424, %r4330, 8192;
	setp.eq.s32 	%p293, %r4424, 0;
	@%p293 bra 	$L__BB0_303;
	ld.global.u32 	%r4425, [%rd24+260];
	xor.b32  	%r5283, %r5283, %r4425;
	ld.global.u32 	%r4426, [%rd24+264];
	xor.b32  	%r5282, %r5282, %r4426;
	ld.global.u32 	%r4427, [%rd24+268];
	xor.b32  	%r5281, %r5281, %r4427;
	ld.global.u32 	%r4428, [%rd24+272];
	xor.b32  	%r5280, %r5280, %r4428;
	ld.global.u32 	%r4429, [%rd24+276];
	xor.b32  	%r5279, %r5279, %r4429;
$L__BB0_303:
	and.b32  	%r4431, %r4330, 16384;
	setp.eq.s32 	%p294, %r4431, 0;
	@%p294 bra 	$L__BB0_305;
	ld.global.u32 	%r4432, [%rd24+280];
	xor.b32  	%r5283, %r5283, %r4432;
	ld.global.u32 	%r4433, [%rd24+284];
	xor.b32  	%r5282, %r5282, %r4433;
	ld.global.u32 	%r4434, [%rd24+288];
	xor.b32  	%r5281, %r5281, %r4434;
	ld.global.u32 	%r4435, [%rd24+292];
	xor.b32  	%r5280, %r5280, %r4435;
	ld.global.u32 	%r4436, [%rd24+296];
	xor.b32  	%r5279, %r5279, %r4436;
$L__BB0_305:
	and.b32  	%r4438, %r4330, 32768;
	setp.eq.s32 	%p295, %r4438, 0;
	@%p295 bra 	$L__BB0_307;
	ld.global.u32 	%r4439, [%rd24+300];
	xor.b32  	%r5283, %r5283, %r4439;
	ld.global.u32 	%r4440, [%rd24+304];
	xor.b32  	%r5282, %r5282, %r4440;
	ld.global.u32 	%r4441, [%rd24+308];
	xor.b32  	%r5281, %r5281, %r4441;
	ld.global.u32 	%r4442, [%rd24+312];
	xor.b32  	%r5280, %r5280, %r4442;
	ld.global.u32 	%r4443, [%rd24+316];
	xor.b32  	%r5279, %r5279, %r4443;
$L__BB0_307:
	add.s32 	%r5278, %r5278, 16;
	setp.ne.s32 	%p296, %r5278, 32;
	@%p296 bra 	$L__BB0_275;
	mad.lo.s32 	%r4444, %r5272, -31, %r1289;
	add.s32 	%r5272, %r4444, 1;
	setp.ne.s32 	%p297, %r5272, 5;
	@%p297 bra 	$L__BB0_274;
	st.local.u32 	[%rd3+4], %r5283;
	st.local.v2.u32 	[%rd3+8], {%r5282, %r5281};
	st.local.v2.u32 	[%rd3+16], {%r5280, %r5279};
	setp.ne.s64 	%p298, %rd22, 3;
	@%p298 bra 	$L__BB0_347;
	mov.b32 	%r5279, 0;
	mov.u32 	%r5280, %r5279;
	mov.u32 	%r5281, %r5279;
	mov.u32 	%r5282, %r5279;
	mov.u32 	%r5283, %r5279;
	mov.u32 	%r5364, %r5279;
$L__BB0_311:
	mul.wide.u32 	%rd107, %r5364, 4;
	add.s64 	%rd108, %rd3, %rd107;
	ld.local.u32 	%r1464, [%rd108+4];
	shl.b32 	%r1465, %r5364, 5;
	mov.b32 	%r5370, 0;
$L__BB0_312:
	.pragma "nounroll";
	shr.u32 	%r4447, %r1464, %r5370;
	and.b32  	%r4448, %r4447, 1;
	setp.eq.b32 	%p299, %r4448, 1;
	not.pred 	%p300, %p299;
	add.s32 	%r4449, %r1465, %r5370;
	mul.lo.s32 	%r4450, %r4449, 5;
	mul.wide.u32 	%rd109, %r4450, 4;
	add.s64 	%rd25, %rd27, %rd109;
	@%p300 bra 	$L__BB0_314;
	ld.global.u32 	%r4451, [%rd25];
	xor.b32  	%r5283, %r5283, %r4451;
	ld.global.u32 	%r4452, [%rd25+4];
	xor.b32  	%r5282, %r5282, %r4452;
	ld.global.u32 	%r4453, [%rd25+8];
	xor.b32  	%r5281, %r5281, %r4453;
	ld.global.u32 	%r4454, [%rd25+12];
	xor.b32  	%r5280, %r5280, %r4454;
	ld.global.u32 	%r4455, [%rd25+16];
	xor.b32  	%r5279, %r5279, %r4455;
$L__BB0_314:
	and.b32  	%r4457, %r4447, 2;
	setp.eq.s32 	%p301, %r4457, 0;
	@%p301 bra 	$L__BB0_316;
	ld.global.u32 	%r4458, [%rd25+20];
	xor.b32  	%r5283, %r5283, %r4458;
	ld.global.u32 	%r4459, [%rd25+24];
	xor.b32  	%r5282, %r5282, %r4459;
	ld.global.u32 	%r4460, [%rd25+28];
	xor.b32  	%r5281, %r5281, %r4460;
	ld.global.u32 	%r4461, [%rd25+32];
	xor.b32  	%r5280, %r5280, %r4461;
	ld.global.u32 	%r4462, [%rd25+36];
	xor.b32  	%r5279, %r5279, %r4462;
$L__BB0_316:
	and.b32  	%r4464, %r4447, 4;
	setp.eq.s32 	%p302, %r4464, 0;
	@%p302 bra 	$L__BB0_318;
	ld.global.u32 	%r4465, [%rd25+40];
	xor.b32  	%r5283, %r5283, %r4465;
	ld.global.u32 	%r4466, [%rd25+44];
	xor.b32  	%r5282, %r5282, %r4466;
	ld.global.u32 	%r4467, [%rd25+48];
	xor.b32  	%r5281, %r5281, %r4467;
	ld.global.u32 	%r4468, [%rd25+52];
	xor.b32  	%r5280, %r5280, %r4468;
	ld.global.u32 	%r4469, [%rd25+56];
	xor.b32  	%r5279, %r5279, %r4469;
$L__BB0_318:
	and.b32  	%r4471, %r4447, 8;
	setp.eq.s32 	%p303, %r4471, 0;
	@%p303 bra 	$L__BB0_320;
	ld.global.u32 	%r4472, [%rd25+60];
	xor.b32  	%r5283, %r5283, %r4472;
	ld.global.u32 	%r4473, [%rd25+64];
	xor.b32  	%r5282, %r5282, %r4473;
	ld.global.u32 	%r4474, [%rd25+68];
	xor.b32  	%r5281, %r5281, %r4474;
	ld.global.u32 	%r4475, [%rd25+72];
	xor.b32  	%r5280, %r5280, %r4475;
	ld.global.u32 	%r4476, [%rd25+76];
	xor.b32  	%r5279, %r5279, %r4476;
$L__BB0_320:
	and.b32  	%r4478, %r4447, 16;
	setp.eq.s32 	%p304, %r4478, 0;
	@%p304 bra 	$L__BB0_322;
	ld.global.u32 	%r4479, [%rd25+80];
	xor.b32  	%r5283, %r5283, %r4479;
	ld.global.u32 	%r4480, [%rd25+84];
	xor.b32  	%r5282, %r5282, %r4480;
	ld.global.u32 	%r4481, [%rd25+88];
	xor.b32  	%r5281, %r5281, %r4481;
	ld.global.u32 	%r4482, [%rd25+92];
	xor.b32  	%r5280, %r5280, %r4482;
	ld.global.u32 	%r4483, [%rd25+96];
	xor.b32  	%r5279, %r5279, %r4483;
$L__BB0_322:
	and.b32  	%r4485, %r4447, 32;
	setp.eq.s32 	%p305, %r4485, 0;
	@%p305 bra 	$L__BB0_324;
	ld.global.u32 	%r4486, [%rd25+100];
	xor.b32  	%r5283, %r5283, %r4486;
	ld.global.u32 	%r4487, [%rd25+104];
	xor.b32  	%r5282, %r5282, %r4487;
	ld.global.u32 	%r4488, [%rd25+108];
	xor.b32  	%r5281, %r5281, %r4488;
	ld.global.u32 	%r4489, [%rd25+112];
	xor.b32  	%r5280, %r5280, %r4489;
	ld.global.u32 	%r4490, [%rd25+116];
	xor.b32  	%r5279, %r5279, %r4490;
$L__BB0_324:
	and.b32  	%r4492, %r4447, 64;
	setp.eq.s32 	%p306, %r4492, 0;
	@%p306 bra 	$L__BB0_326;
	ld.global.u32 	%r4493, [%rd25+120];
	xor.b32  	%r5283, %r5283, %r4493;
	ld.global.u32 	%r4494, [%rd25+124];
	xor.b32  	%r5282, %r5282, %r4494;
	ld.global.u32 	%r4495, [%rd25+128];
	xor.b32  	%r5281, %r5281, %r4495;
	ld.global.u32 	%r4496, [%rd25+132];
	xor.b32  	%r5280, %r5280, %r4496;
	ld.global.u32 	%r4497, [%rd25+136];
	xor.b32  	%r5279, %r5279, %r4497;
$L__BB0_326:
	and.b32  	%r4499, %r4447, 128;
	setp.eq.s32 	%p307, %r4499, 0;
	@%p307 bra 	$L__BB0_328;
	ld.global.u32 	%r4500, [%rd25+140];
	xor.b32  	%r5283, %r5283, %r4500;
	ld.global.u32 	%r4501, [%rd25+144];
	xor.b32  	%r5282, %r5282, %r4501;
	ld.global.u32 	%r4502, [%rd25+148];
	xor.b32  	%r5281, %r5281, %r4502;
	ld.global.u32 	%r4503, [%rd25+152];
	xor.b32  	%r5280, %r5280, %r4503;
	ld.global.u32 	%r4504, [%rd25+156];
	xor.b32  	%r5279, %r5279, %r4504;
$L__BB0_328:
	and.b32  	%r4506, %r4447, 256;
	setp.eq.s32 	%p308, %r4506, 0;
	@%p308 bra 	$L__BB0_330;
	ld.global.u32 	%r4507, [%rd25+160];
	xor.b32  	%r5283, %r5283, %r4507;
	ld.global.u32 	%r4508, [%rd25+164];
	xor.b32  	%r5282, %r5282, %r4508;
	ld.global.u32 	%r4509, [%rd25+168];
	xor.b32  	%r5281, %r5281, %r4509;
	ld.global.u32 	%r4510, [%rd25+172];
	xor.b32  	%r5280, %r5280, %r4510;
	ld.global.u32 	%r4511, [%rd25+176];
	xor.b32  	%r5279, %r5279, %r4511;
$L__BB0_330:
	and.b32  	%r4513, %r4447, 512;
	setp.eq.s32 	%p309, %r4513, 0;
	@%p309 bra 	$L__BB0_332;
	ld.global.u32 	%r4514, [%rd25+180];
	xor.b32  	%r5283, %r5283, %r4514;
	ld.global.u32 	%r4515, [%rd25+184];
	xor.b32  	%r5282, %r5282, %r4515;
	ld.global.u32 	%r4516, [%rd25+188];
	xor.b32  	%r5281, %r5281, %r4516;
	ld.global.u32 	%r4517, [%rd25+192];
	xor.b32  	%r5280, %r5280, %r4517;
	ld.global.u32 	%r4518, [%rd25+196];
	xor.b32  	%r5279, %r5279, %r4518;
$L__BB0_332:
	and.b32  	%r4520, %r4447, 1024;
	setp.eq.s32 	%p310, %r4520, 0;
	@%p310 bra 	$L__BB0_334;
	ld.global.u32 	%r4521, [%rd25+200];
	xor.b32  	%r5283, %r5283, %r4521;
	ld.global.u32 	%r4522, [%rd25+204];
	xor.b32  	%r5282, %r5282, %r4522;
	ld.global.u32 	%r4523, [%rd25+208];
	xor.b32  	%r5281, %r5281, %r4523;
	ld.global.u32 	%r4524, [%rd25+212];
	xor.b32  	%r5280, %r5280, %r4524;
	ld.global.u32 	%r4525, [%rd25+216];
	xor.b32  	%r5279, %r5279, %r4525;
$L__BB0_334:
	and.b32  	%r4527, %r4447, 2048;
	setp.eq.s32 	%p311, %r4527, 0;
	@%p311 bra 	$L__BB0_336;
	ld.global.u32 	%r4528, [%rd25+220];
	xor.b32  	%r5283, %r5283, %r4528;
	ld.global.u32 	%r4529, [%rd25+224];
	xor.b32  	%r5282, %r5282, %r4529;
	ld.global.u32 	%r4530, [%rd25+228];
	xor.b32  	%r5281, %r5281, %r4530;
	ld.global.u32 	%r4531, [%rd25+232];
	xor.b32  	%r5280, %r5280, %r4531;
	ld.global.u32 	%r4532, [%rd25+236];
	xor.b32  	%r5279, %r5279, %r4532;
$L__BB0_336:
	and.b32  	%r4534, %r4447, 4096;
	setp.eq.s32 	%p312, %r4534, 0;
	@%p312 bra 	$L__BB0_338;
	ld.global.u32 	%r4535, [%rd25+240];
	xor.b32  	%r5283, %r5283, %r4535;
	ld.global.u32 	%r4536, [%rd25+244];
	xor.b32  	%r5282, %r5282, %r4536;
	ld.global.u32 	%r4537, [%rd25+248];
	xor.b32  	%r5281, %r5281, %r4537;
	ld.global.u32 	%r4538, [%rd25+252];
	xor.b32  	%r5280, %r5280, %r4538;
	ld.global.u32 	%r4539, [%rd25+256];
	xor.b32  	%r5279, %r5279, %r4539;
$L__BB0_338:
	and.b32  	%r4541, %r4447, 8192;
	setp.eq.s32 	%p313, %r4541, 0;
	@%p313 bra 	$L__BB0_340;
	ld.global.u32 	%r4542, [%rd25+260];
	xor.b32  	%r5283, %r5283, %r4542;
	ld.global.u32 	%r4543, [%rd25+264];
	xor.b32  	%r5282, %r5282, %r4543;
	ld.global.u32 	%r4544, [%rd25+268];
	xor.b32  	%r5281, %r5281, %r4544;
	ld.global.u32 	%r4545, [%rd25+272];
	xor.b32  	%r5280, %r5280, %r4545;
	ld.global.u32 	%r4546, [%rd25+276];
	xor.b32  	%r5279, %r5279, %r4546;
$L__BB0_340:
	and.b32  	%r4548, %r4447, 16384;
	setp.eq.s32 	%p314, %r4548, 0;
	@%p314 bra 	$L__BB0_342;
	ld.global.u32 	%r4549, [%rd25+280];
	xor.b32  	%r5283, %r5283, %r4549;
	ld.global.u32 	%r4550, [%rd25+284];
	xor.b32  	%r5282, %r5282, %r4550;
	ld.global.u32 	%r4551, [%rd25+288];
	xor.b32  	%r5281, %r5281, %r4551;
	ld.global.u32 	%r4552, [%rd25+292];
	xor.b32  	%r5280, %r5280, %r4552;
	ld.global.u32 	%r4553, [%rd25+296];
	xor.b32  	%r5279, %r5279, %r4553;
$L__BB0_342:
	and.b32  	%r4555, %r4447, 32768;
	setp.eq.s32 	%p315, %r4555, 0;
	@%p315 bra 	$L__BB0_344;
	ld.global.u32 	%r4556, [%rd25+300];
	xor.b32  	%r5283, %r5283, %r4556;
	ld.global.u32 	%r4557, [%rd25+304];
	xor.b32  	%r5282, %r5282, %r4557;
	ld.global.u32 	%r4558, [%rd25+308];
	xor.b32  	%r5281, %r5281, %r4558;
	ld.global.u32 	%r4559, [%rd25+312];
	xor.b32  	%r5280, %r5280, %r4559;
	ld.global.u32 	%r4560, [%rd25+316];
	xor.b32  	%r5279, %r5279, %r4560;
$L__BB0_344:
	add.s32 	%r5370, %r5370, 16;
	setp.ne.s32 	%p316, %r5370, 32;
	@%p316 bra 	$L__BB0_312;
	mad.lo.s32 	%r4561, %r5364, -31, %r1465;
	add.s32 	%r5364, %r4561, 1;
	setp.ne.s32 	%p317, %r5364, 5;
	@%p317 bra 	$L__BB0_311;
	st.local.u32 	[%rd3+4], %r5283;
	st.local.v2.u32 	[%rd3+8], {%r5282, %r5281};
	st.local.v2.u32 	[%rd3+16], {%r5280, %r5279};
$L__BB0_347:
	shr.u64 	%rd119, %rd21, 2;
	add.s32 	%r5174, %r5174, 1;
	setp.gt.u64 	%p318, %rd21, 3;
	@%p318 bra 	$L__BB0_236;
$L__BB0_348:
	mov.b64 	%rd110, 0;
	st.local.u64 	[%rd3+40], %rd110;
	shr.u32 	%r4562, %r5283, 2;
	xor.b32  	%r4563, %r4562, %r5283;
	shl.b32 	%r4564, %r5279, 4;
	shl.b32 	%r4565, %r4563, 1;
	xor.b32  	%r4566, %r4565, %r4564;
	xor.b32  	%r4567, %r4566, %r4563;
	xor.b32  	%r4568, %r4567, %r5279;
	add.s32 	%r4569, %r4568, %r1099;
	shr.u32 	%r4570, %r5282, 2;
	xor.b32  	%r4571, %r4570, %r5282;
	st.local.u32 	[%rd3+4], %r5281;
	st.local.v2.u32 	[%rd3+8], {%r5280, %r5279};
	shl.b32 	%r4572, %r4568, 4;
	shl.b32 	%r4573, %r4571, 1;
	xor.b32  	%r4574, %r4573, %r4572;
	xor.b32  	%r4575, %r4574, %r4571;
	xor.b32  	%r4576, %r4575, %r4568;
	st.local.v2.u32 	[%rd3+16], {%r4568, %r4576};
	add.s32 	%r4577, %r4576, %r1100;
	cvt.rn.f32.u32 	%f72, %r4569;
	fma.rn.f32 	%f73, %f72, 0f2F800000, 0f2F000000;
	cvt.rn.f32.u32 	%f74, %r4577;
	fma.rn.f32 	%f75, %f74, 0f30C90FDB, 0f30490FDB;
	setp.lt.f32 	%p319, %f73, 0f00800000;
	mul.f32 	%f76, %f73, 0f4B000000;
	selp.f32 	%f77, %f76, %f73, %p319;
	selp.f32 	%f78, 0fC1B80000, 0f00000000, %p319;
	mov.b32 	%r4578, %f77;
	add.s32 	%r4579, %r4578, -1059760811;
	and.b32  	%r4580, %r4579, -8388608;
	sub.s32 	%r4581, %r4578, %r4580;
	mov.b32 	%f79, %r4581;
	cvt.rn.f32.s32 	%f80, %r4580;
	fma.rn.f32 	%f81, %f80, 0f34000000, %f78;
	add.f32 	%f82, %f79, 0fBF800000;
	fma.rn.f32 	%f83, %f82, 0fBE055027, 0f3E1039F6;
	fma.rn.f32 	%f84, %f83, %f82, 0fBDF8CDCC;
	fma.rn.f32 	%f85, %f84, %f82, 0f3E0F2955;
	fma.rn.f32 	%f86, %f85, %f82, 0fBE2AD8B9;
	fma.rn.f32 	%f87, %f86, %f82, 0f3E4CED0B;
	fma.rn.f32 	%f88, %f87, %f82, 0fBE7FFF22;
	fma.rn.f32 	%f89, %f88, %f82, 0f3EAAAA78;
	fma.rn.f32 	%f90, %f89, %f82, 0fBF000000;
	mul.f32 	%f91, %f82, %f90;
	fma.rn.f32 	%f92, %f91, %f82, %f82;
	fma.rn.f32 	%f93, %f81, 0f3F317218, %f92;
	setp.gt.u32 	%p320, %r4578, 2139095039;
	fma.rn.f32 	%f94, %f77, 0f7F800000, 0f7F800000;
	selp.f32 	%f95, %f94, %f93, %p320;
	setp.eq.f32 	%p321, %f77, 0f00000000;
	mul.f32 	%f96, %f95, 0fC0000000;
	selp.f32 	%f97, 0f7F800000, %f96, %p321;
	sqrt.rn.f32 	%f98, %f97;
	sin.approx.f32 	%f99, %f75;
	cos.approx.f32 	%f100, %f75;
	mul.f32 	%f101, %f98, %f99;
	mul.f32 	%f102, %f98, %f100;
	st.local.f32 	[%rd3+32], %f102;
	mov.b32 	%r4582, 0;
	mov.b32 	%r4583, 1;
	st.local.v2.u32 	[%rd3+24], {%r4583, %r4582};
	fma.rn.f32 	%f107, %f2, %f101, %f107;
	add.s32 	%r5168, %r5168, 1;
	setp.eq.s32 	%p322, %r5168, %r2739;
	@%p322 bra 	$L__BB0_581;
	bra.uni 	$L__BB0_234;
$L__BB0_349:
	ld.global.u32 	%r4217, [%rd23];
	xor.b32  	%r5283, %r5283, %r4217;
	ld.global.u32 	%r4218, [%rd23+4];
	xor.b32  	%r5282, %r5282, %r4218;
	ld.global.u32 	%r4219, [%rd23+8];
	xor.b32  	%r5281, %r5281, %r4219;
	ld.global.u32 	%r4220, [%rd23+12];
	xor.b32  	%r5280, %r5280, %r4220;
	ld.global.u32 	%r4221, [%rd23+16];
	xor.b32  	%r5279, %r5279, %r4221;
	bra.uni 	$L__BB0_240;
$L__BB0_350:
	mov.b32 	%r5461, 0;
	mov.u64 	%rd86, precalc_xorwow_offset_matrix;
$L__BB0_351:
	add.s32 	%r3481, %r5461, %r1101;
	mul.wide.s32 	%rd72, %r3481, 4;
	add.s64 	%rd73, %rd1, %rd72;
	ld.global.f32 	%f5, [%rd73];
	add.s32 	%r1652, %r1102, %r5461;
	st.local.u32 	[%rd3+4], %r4;
	st.local.v2.u32 	[%rd3+8], {%r5, %r6};
	st.local.v2.u32 	[%rd3+16], {%r7, %r8};
	setp.eq.s32 	%p131, %r1652, 0;
	mov.u32 	%r5485, %r8;
	mov.u32 	%r5486, %r7;
	mov.u32 	%r5487, %r6;
	mov.u32 	%r5488, %r5;
	mov.u32 	%r5489, %r4;
	@%p131 bra 	$L__BB0_466;
	cvt.s64.s32 	%rd120, %r1652;
	mov.b32 	%r5472, 0;
	mov.u32 	%r5485, %r8;
	mov.u32 	%r5486, %r7;
	mov.u32 	%r5487, %r6;
	mov.u32 	%r5488, %r5;
	mov.u32 	%r5489, %r4;
$L__BB0_353:
	mov.u64 	%rd29, %rd120;
	and.b64  	%rd30, %rd29, 3;
	setp.eq.s64 	%p132, %rd30, 0;
	@%p132 bra 	$L__BB0_465;
	mul.wide.u32 	%rd74, %r5472, 3200;
	mov.u64 	%rd75, precalc_xorwow_matrix;
	add.s64 	%rd31, %rd75, %rd74;
	mov.b32 	%r5485, 0;
	mov.u32 	%r5486, %r5485;
	mov.u32 	%r5487, %r5485;
	mov.u32 	%r5488, %r5485;
	mov.u32 	%r5489, %r5485;
	mov.u32 	%r5478, %r5485;
$L__BB0_355:
	mul.wide.u32 	%rd76, %r5478, 4;
	add.s64 	%rd77, %rd3, %rd76;
	ld.local.u32 	%r1670, [%rd77+4];
	shl.b32 	%r1671, %r5478, 5;
	mov.b32 	%r5484, 0;
$L__BB0_356:
	.pragma "nounroll";
	shr.u32 	%r3485, %r1670, %r5484;
	and.b32  	%r3486, %r3485, 1;
	setp.eq.b32 	%p133, %r3486, 1;
	not.pred 	%p134, %p133;
	add.s32 	%r3487, %r1671, %r5484;
	mul.lo.s32 	%r3488, %r3487, 5;
	mul.wide.u32 	%rd78, %r3488, 4;
	add.s64 	%rd32, %rd31, %rd78;
	@%p134 bra 	$L__BB0_358;
	ld.global.u32 	%r3489, [%rd32];
	xor.b32  	%r5489, %r5489, %r3489;
	ld.global.u32 	%r3490, [%rd32+4];
	xor.b32  	%r5488, %r5488, %r3490;
	ld.global.u32 	%r3491, [%rd32+8];
	xor.b32  	%r5487, %r5487, %r3491;
	ld.global.u32 	%r3492, [%rd32+12];
	xor.b32  	%r5486, %r5486, %r3492;
	ld.global.u32 	%r3493, [%rd32+16];
	xor.b32  	%r5485, %r5485, %r3493;
$L__BB0_358:
	and.b32  	%r3495, %r3485, 2;
	setp.eq.s32 	%p135, %r3495, 0;
	@%p135 bra 	$L__BB0_360;
	ld.global.u32 	%r3496, [%rd32+20];
	xor.b32  	%r5489, %r5489, %r3496;
	ld.global.u32 	%r3497, [%rd32+24];
	xor.b32  	%r5488, %r5488, %r3497;
	ld.global.u32 	%r3498, [%rd32+28];
	xor.b32  	%r5487, %r5487, %r3498;
	ld.global.u32 	%r3499, [%rd32+32];
	xor.b32  	%r5486, %r5486, %r3499;
	ld.global.u32 	%r3500, [%rd32+36];
	xor.b32  	%r5485, %r5485, %r3500;
$L__BB0_360:
	and.b32  	%r3502, %r3485, 4;
	setp.eq.s32 	%p136, %r3502, 0;
	@%p136 bra 	$L__BB0_362;
	ld.global.u32 	%r3503, [%rd32+40];
	xor.b32  	%r5489, %r5489, %r3503;
	ld.global.u32 	%r3504, [%rd32+44];
	xor.b32  	%r5488, %r5488, %r3504;
	ld.global.u32 	%r3505, [%rd32+48];
	xor.b32  	%r5487, %r5487, %r3505;
	ld.global.u32 	%r3506, [%rd32+52];
	xor.b32  	%r5486, %r5486, %r3506;
	ld.global.u32 	%r3507, [%rd32+56];
	xor.b32  	%r5485, %r5485, %r3507;
$L__BB0_362:
	and.b32  	%r3509, %r3485, 8;
	setp.eq.s32 	%p137, %r3509, 0;
	@%p137 bra 	$L__BB0_364;
	ld.global.u32 	%r3510, [%rd32+60];
	xor.b32  	%r5489, %r5489, %r3510;
	ld.global.u32 	%r3511, [%rd32+64];
	xor.b32  	%r5488, %r5488, %r3511;
	ld.global.u32 	%r3512, [%rd32+68];
	xor.b32  	%r5487, %r5487, %r3512;
	ld.global.u32 	%r3513, [%rd32+72];
	xor.b32  	%r5486, %r5486, %r3513;
	ld.global.u32 	%r3514, [%rd32+76];
	xor.b32  	%r5485, %r5485, %r3514;
$L__BB0_364:
	and.b32  	%r3516, %r3485, 16;
	setp.eq.s32 	%p138, %r3516, 0;
	@%p138 bra 	$L__BB0_366;
	ld.global.u32 	%r3517, [%rd32+80];
	xor.b32  	%r5489, %r5489, %r3517;
	ld.global.u32 	%r3518, [%rd32+84];
	xor.b32  	%r5488, %r5488, %r3518;
	ld.global.u32 	%r3519, [%rd32+88];
	xor.b32  	%r5487, %r5487, %r3519;
	ld.global.u32 	%r3520, [%rd32+92];
	xor.b32  	%r5486, %r5486, %r3520;
	ld.global.u32 	%r3521, [%rd32+96];
	xor.b32  	%r5485, %r5485, %r3521;
$L__BB0_366:
	and.b32  	%r3523, %r3485, 32;
	setp.eq.s32 	%p139, %r3523, 0;
	@%p139 bra 	$L__BB0_368;
	ld.global.u32 	%r3524, [%rd32+100];
	xor.b32  	%r5489, %r5489, %r3524;
	ld.global.u32 	%r3525, [%rd32+104];
	xor.b32  	%r5488, %r5488, %r3525;
	ld.global.u32 	%r3526, [%rd32+108];
	xor.b32  	%r5487, %r5487, %r3526;
	ld.global.u32 	%r3527, [%rd32+112];
	xor.b32  	%r5486, %r5486, %r3527;
	ld.global.u32 	%r3528, [%rd32+116];
	xor.b32  	%r5485, %r5485, %r3528;
$L__BB0_368:
	and.b32  	%r3530, %r3485, 64;
	setp.eq.s32 	%p140, %r3530, 0;
	@%p140 bra 	$L__BB0_370;
	ld.global.u32 	%r3531, [%rd32+120];
	xor.b32  	%r5489, %r5489, %r3531;
	ld.global.u32 	%r3532, [%rd32+124];
	xor.b32  	%r5488, %r5488, %r3532;
	ld.global.u32 	%r3533, [%rd32+128];
	xor.b32  	%r5487, %r5487, %r3533;
	ld.global.u32 	%r3534, [%rd32+132];
	xor.b32  	%r5486, %r5486, %r3534;
	ld.global.u32 	%r3535, [%rd32+136];
	xor.b32  	%r5485, %r5485, %r3535;
$L__BB0_370:
	and.b32  	%r3537, %r3485, 128;
	setp.eq.s32 	%p141, %r3537, 0;
	@%p141 bra 	$L__BB0_372;
	ld.global.u32 	%r3538, [%rd32+140];
	xor.b32  	%r5489, %r5489, %r3538;
	ld.global.u32 	%r3539, [%rd32+144];
	xor.b32  	%r5488, %r5488, %r3539;
	ld.global.u32 	%r3540, [%rd32+148];
	xor.b32  	%r5487, %r5487, %r3540;
	ld.global.u32 	%r3541, [%rd32+152];
	xor.b32  	%r5486, %r5486, %r3541;
	ld.global.u32 	%r3542, [%rd32+156];
	xor.b32  	%r5485, %r5485, %r3542;
$L__BB0_372:
	and.b32  	%r3544, %r3485, 256;
	setp.eq.s32 	%p142, %r3544, 0;
	@%p142 bra 	$L__BB0_374;
	ld.global.u32 	%r3545, [%rd32+160];
	xor.b32  	%r5489, %r5489, %r3545;
	ld.global.u32 	%r3546, [%rd32+164];
	xor.b32  	%r5488, %r5488, %r3546;
	ld.global.u32 	%r3547, [%rd32+168];
	xor.b32  	%r5487, %r5487, %r3547;
	ld.global.u32 	%r3548, [%rd32+172];
	xor.b32  	%r5486, %r5486, %r3548;
	ld.global.u32 	%r3549, [%rd32+176];
	xor.b32  	%r5485, %r5485, %r3549;
$L__BB0_374:
	and.b32  	%r3551, %r3485, 512;
	setp.eq.s32 	%p143, %r3551, 0;
	@%p143 bra 	$L__BB0_376;
	ld.global.u32 	%r3552, [%rd32+180];
	xor.b32  	%r5489, %r5489, %r3552;
	ld.global.u32 	%r3553, [%rd32+184];
	xor.b32  	%r5488, %r5488, %r3553;
	ld.global.u32 	%r3554, [%rd32+188];
	xor.b32  	%r5487, %r5487, %r3554;
	ld.global.u32 	%r3555, [%rd32+192];
	xor.b32  	%r5486, %r5486, %r3555;
	ld.global.u32 	%r3556, [%rd32+196];
	xor.b32  	%r5485, %r5485, %r3556;
$L__BB0_376:
	and.b32  	%r3558, %r3485, 1024;
	setp.eq.s32 	%p144, %r3558, 0;
	@%p144 bra 	$L__BB0_378;
	ld.global.u32 	%r3559, [%rd32+200];
	xor.b32  	%r5489, %r5489, %r3559;
	ld.global.u32 	%r3560, [%rd32+204];
	xor.b32  	%r5488, %r5488, %r3560;
	ld.global.u32 	%r3561, [%rd32+208];
	xor.b32  	%r5487, %r5487, %r3561;
	ld.global.u32 	%r3562, [%rd32+212];
	xor.b32  	%r5486, %r5486, %r3562;
	ld.global.u32 	%r3563, [%rd32+216];
	xor.b32  	%r5485, %r5485, %r3563;
$L__BB0_378:
	and.b32  	%r3565, %r3485, 2048;
	setp.eq.s32 	%p145, %r3565, 0;
	@%p145 bra 	$L__BB0_380;
	ld.global.u32 	%r3566, [%rd32+220];
	xor.b32  	%r5489, %r5489, %r3566;
	ld.global.u32 	%r3567, [%rd32+224];
	xor.b32  	%r5488, %r5488, %r3567;
	ld.global.u32 	%r3568, [%rd32+228];
	xor.b32  	%r5487, %r5487, %r3568;
	ld.global.u32 	%r3569, [%rd32+232];
	xor.b32  	%r5486, %r5486, %r3569;
	ld.global.u32 	%r3570, [%rd32+236];
	xor.b32  	%r5485, %r5485, %r3570;
$L__BB0_380:
	and.b32  	%r3572, %r3485, 4096;
	setp.eq.s32 	%p146, %r3572, 0;
	@%p146 bra 	$L__BB0_382;
	ld.global.u32 	%r3573, [%rd32+240];
	xor.b32  	%r5489, %r5489, %r3573;
	ld.global.u32 	%r3574, [%rd32+244];
	xor.b32  	%r5488, %r5488, %r3574;
	ld.global.u32 	%r3575, [%rd32+248];
	xor.b32  	%r5487, %r5487, %r3575;
	ld.global.u32 	%r3576, [%rd32+252];
	xor.b32  	%r5486, %r5486, %r3576;
	ld.global.u32 	%r3577, [%rd32+256];
	xor.b32  	%r5485, %r5485, %r3577;
$L__BB0_382:
	and.b32  	%r3579, %r3485, 8192;
	setp.eq.s32 	%p147, %r3579, 0;
	@%p147 bra 	$L__BB0_384;
	ld.global.u32 	%r3580, [%rd32+260];
	xor.b32  	%r5489, %r5489, %r3580;
	ld.global.u32 	%r3581, [%rd32+264];
	xor.b32  	%r5488, %r5488, %r3581;
	ld.global.u32 	%r3582, [%rd32+268];
	xor.b32  	%r5487, %r5487, %r3582;
	ld.global.u32 	%r3583, [%rd32+272];
	xor.b32  	%r5486, %r5486, %r3583;
	ld.global.u32 	%r3584, [%rd32+276];
	xor.b32  	%r5485, %r5485, %r3584;
$L__BB0_384:
	and.b32  	%r3586, %r3485, 16384;
	setp.eq.s32 	%p148, %r3586, 0;
	@%p148 bra 	$L__BB0_386;
	ld.global.u32 	%r3587, [%rd32+280];
	xor.b32  	%r5489, %r5489, %r3587;
	ld.global.u32 	%r3588, [%rd32+284];
	xor.b32  	%r5488, %r5488, %r3588;
	ld.global.u32 	%r3589, [%rd32+288];
	xor.b32  	%r5487, %r5487, %r3589;
	ld.global.u32 	%r3590, [%rd32+292];
	xor.b32  	%r5486, %r5486, %r3590;
	ld.global.u32 	%r3591, [%rd32+296];
	xor.b32  	%r5485, %r5485, %r3591;
$L__BB0_386:
	and.b32  	%r3593, %r3485, 32768;
	setp.eq.s32 	%p149, %r3593, 0;
	@%p149 bra 	$L__BB0_388;
	ld.global.u32 	%r3594, [%rd32+300];
	xor.b32  	%r5489, %r5489, %r3594;
	ld.global.u32 	%r3595, [%rd32+304];
	xor.b32  	%r5488, %r5488, %r3595;
	ld.global.u32 	%r3596, [%rd32+308];
	xor.b32  	%r5487, %r5487, %r3596;
	ld.global.u32 	%r3597, [%rd32+312];
	xor.b32  	%r5486, %r5486, %r3597;
	ld.global.u32 	%r3598, [%rd32+316];
	xor.b32  	%r5485, %r5485, %r3598;
$L__BB0_388:
	add.s32 	%r5484, %r5484, 16;
	setp.ne.s32 	%p150, %r5484, 32;
	@%p150 bra 	$L__BB0_356;
	mad.lo.s32 	%r3599, %r5478, -31, %r1671;
	add.s32 	%r5478, %r3599, 1;
	setp.ne.s32 	%p151, %r5478, 5;
	@%p151 bra 	$L__BB0_355;
	st.local.u32 	[%rd3+4], %r5489;
	st.local.v2.u32 	[%rd3+8], {%r5488, %r5487};
	st.local.v2.u32 	[%rd3+16], {%r5486, %r5485};
	setp.eq.s64 	%p152, %rd30, 1;
	@%p152 bra 	$L__BB0_465;
	mov.b32 	%r5485, 0;
	mov.u32 	%r5486, %r5485;
	mov.u32 	%r5487, %r5485;
	mov.u32 	%r5488, %r5485;
	mov.u32 	%r5489, %r5485;
	mov.u32 	%r5570, %r5485;
$L__BB0_392:
	mul.wide.u32 	%rd79, %r5570, 4;
	add.s64 	%rd80, %rd3, %rd79;
	ld.local.u32 	%r1846, [%rd80+4];
	shl.b32 	%r1847, %r5570, 5;
	mov.b32 	%r5576, 0;
$L__BB0_393:
	.pragma "nounroll";
	shr.u32 	%r3602, %r1846, %r5576;
	and.b32  	%r3603, %r3602, 1;
	setp.eq.b32 	%p153, %r3603, 1;
	not.pred 	%p154, %p153;
	add.s32 	%r3604, %r1847, %r5576;
	mul.lo.s32 	%r3605, %r3604, 5;
	mul.wide.u32 	%rd81, %r3605, 4;
	add.s64 	%rd33, %rd31, %rd81;
	@%p154 bra 	$L__BB0_395;
	ld.global.u32 	%r3606, [%rd33];
	xor.b32  	%r5489, %r5489, %r3606;
	ld.global.u32 	%r3607, [%rd33+4];
	xor.b32  	%r5488, %r5488, %r3607;
	ld.global.u32 	%r3608, [%rd33+8];
	xor.b32  	%r5487, %r5487, %r3608;
	ld.global.u32 	%r3609, [%rd33+12];
	xor.b32  	%r5486, %r5486, %r3609;
	ld.global.u32 	%r3610, [%rd33+16];
	xor.b32  	%r5485, %r5485, %r3610;
$L__BB0_395:
	and.b32  	%r3612, %r3602, 2;
	setp.eq.s32 	%p155, %r3612, 0;
	@%p155 bra 	$L__BB0_397;
	ld.global.u32 	%r3613, [%rd33+20];
	xor.b32  	%r5489, %r5489, %r3613;
	ld.global.u32 	%r3614, [%rd33+24];
	xor.b32  	%r5488, %r5488, %r3614;
	ld.global.u32 	%r3615, [%rd33+28];
	xor.b32  	%r5487, %r5487, %r3615;
	ld.global.u32 	%r3616, [%rd33+32];
	xor.b32  	%r5486, %r5486, %r3616;
	ld.global.u32 	%r3617, [%rd33+36];
	xor.b32  	%r5485, %r5485, %r3617;
$L__BB0_397:
	and.b32  	%r3619, %r3602, 4;
	setp.eq.s32 	%p156, %r3619, 0;
	@%p156 bra 	$L__BB0_399;
	ld.global.u32 	%r3620, [%rd33+40];
	xor.b32  	%r5489, %r5489, %r3620;
	ld.global.u32 	%r3621, [%rd33+44];
	xor.b32  	%r5488, %r5488, %r3621;
	ld.global.u32 	%r3622, [%rd33+48];
	xor.b32  	%r5487, %r5487, %r3622;
	ld.global.u32 	%r3623, [%rd33+52];
	xor.b32  	%r5486, %r5486, %r3623;
	ld.global.u32 	%r3624, [%rd33+56];
	xor.b32  	%r5485, %r5485, %r3624;
$L__BB0_399:
	and.b32  	%r3626, %r3602, 8;
	setp.eq.s32 	%p157, %r3626, 0;
	@%p157 bra 	$L__BB0_401;
	ld.global.u32 	%r3627, [%rd33+60];
	xor.b32  	%r5489, %r5489, %r3627;
	ld.global.u32 	%r3628, [%rd33+64];
	xor.b32  	%r5488, %r5488, %r3628;
	ld.global.u32 	%r3629, [%rd33+68];
	xor.b32  	%r5487, %r5487, %r3629;
	ld.global.u32 	%r3630, [%rd33+72];
	xor.b32  	%r5486, %r5486, %r3630;
	ld.global.u32 	%r3631, [%rd33+76];
	xor.b32  	%r5485, %r5485, %r3631;
$L__BB0_401:
	and.b32  	%r3633, %r3602, 16;
	setp.eq.s32 	%p158, %r3633, 0;
	@%p158 bra 	$L__BB0_403;
	ld.global.u32 	%r3634, [%rd33+80];
	xor.b32  	%r5489, %r5489, %r3634;
	ld.global.u32 	%r3635, [%rd33+84];
	xor.b32  	%r5488, %r5488, %r3635;
	ld.global.u32 	%r3636, [%rd33+88];
	xor.b32  	%r5487, %r5487, %r3636;
	ld.global.u32 	%r3637, [%rd33+92];
	xor.b32  	%r5486, %r5486, %r3637;
	ld.global.u32 	%r3638, [%rd33+96];
	xor.b32  	%r5485, %r5485, %r3638;
$L__BB0_403:
	and.b32  	%r3640, %r3602, 32;
	setp.eq.s32 	%p159, %r3640, 0;
	@%p159 bra 	$L__BB0_405;
	ld.global.u32 	%r3641, [%rd33+100];
	xor.b32  	%r5489, %r5489, %r3641;
	ld.global.u32 	%r3642, [%rd33+104];
	xor.b32  	%r5488, %r5488, %r3642;
	ld.global.u32 	%r3643, [%rd33+108];
	xor.b32  	%r5487, %r5487, %r3643;
	ld.global.u32 	%r3644, [%rd33+112];
	xor.b32  	%r5486, %r5486, %r3644;
	ld.global.u32 	%r3645, [%rd33+116];
	xor.b32  	%r5485, %r5485, %r3645;
$L__BB0_405:
	and.b32  	%r3647, %r3602, 64;
	setp.eq.s32 	%p160, %r3647, 0;
	@%p160 bra 	$L__BB0_407;
	ld.global.u32 	%r3648, [%rd33+120];
	xor.b32  	%r5489, %r5489, %r3648;
	ld.global.u32 	%r3649, [%rd33+124];
	xor.b32  	%r5488, %r5488, %r3649;
	ld.global.u32 	%r3650, [%rd33+128];
	xor.b32  	%r5487, %r5487, %r3650;
	ld.global.u32 	%r3651, [%rd33+132];
	xor.b32  	%r5486, %r5486, %r3651;
	ld.global.u32 	%r3652, [%rd33+136];
	xor.b32  	%r5485, %r5485, %r3652;
$L__BB0_407:
	and.b32  	%r3654, %r3602, 128;
	setp.eq.s32 	%p161, %r3654, 0;
	@%p161 bra 	$L__BB0_409;
	ld.global.u32 	%r3655, [%rd33+140];
	xor.b32  	%r5489, %r5489, %r3655;
	ld.global.u32 	%r3656, [%rd33+144];
	xor.b32  	%r5488, %r5488, %r3656;
	ld.global.u32 	%r3657, [%rd33+148];
	xor.b32  	%r5487, %r5487, %r3657;
	ld.global.u32 	%r3658, [%rd33+152];
	xor.b32  	%r5486, %r5486, %r3658;
	ld.global.u32 	%r3659, [%rd33+156];
	xor.b32  	%r5485, %r5485, %r3659;
$L__BB0_409:
	and.b32  	%r3661, %r3602, 256;
	setp.eq.s32 	%p162, %r3661, 0;
	@%p162 bra 	$L__BB0_411;
	ld.global.u32 	%r3662, [%rd33+160];
	xor.b32  	%r5489, %r5489, %r3662;
	ld.global.u32 	%r3663, [%rd33+164];
	xor.b32  	%r5488, %r5488, %r3663;
	ld.global.u32 	%r3664, [%rd33+168];
	xor.b32  	%r5487, %r5487, %r3664;
	ld.global.u32 	%r3665, [%rd33+172];
	xor.b32  	%r5486, %r5486, %r3665;
	ld.global.u32 	%r3666, [%rd33+176];
	xor.b32  	%r5485, %r5485, %r3666;
$L__BB0_411:
	and.b32  	%r3668, %r3602, 512;
	setp.eq.s32 	%p163, %r3668, 0;
	@%p163 bra 	$L__BB0_413;
	ld.global.u32 	%r3669, [%rd33+180];
	xor.b32  	%r5489, %r5489, %r3669;
	ld.global.u32 	%r3670, [%rd33+184];
	xor.b32  	%r5488, %r5488, %r3670;
	ld.global.u32 	%r3671, [%rd33+188];
	xor.b32  	%r5487, %r5487, %r3671;
	ld.global.u32 	%r3672, [%rd33+192];
	xor.b32  	%r5486, %r5486, %r3672;
	ld.global.u32 	%r3673, [%rd33+196];
	xor.b32  	%r5485, %r5485, %r3673;
$L__BB0_413:
	and.b32  	%r3675, %r3602, 1024;
	setp.eq.s32 	%p164, %r3675, 0;
	@%p164 bra 	$L__BB0_415;
	ld.global.u32 	%r3676, [%rd33+200];
	xor.b32  	%r5489, %r5489, %r3676;
	ld.global.u32 	%r3677, [%rd33+204];
	xor.b32  	%r5488, %r5488, %r3677;
	ld.global.u32 	%r3678, [%rd33+208];
	xor.b32  	%r5487, %r5487, %r3678;
	ld.global.u32 	%r3679, [%rd33+212];
	xor.b32  	%r5486, %r5486, %r3679;
	ld.global.u32 	%r3680, [%rd33+216];
	xor.b32  	%r5485, %r5485, %r3680;
$L__BB0_415:
	and.b32  	%r3682, %r3602, 2048;
	setp.eq.s32 	%p165, %r3682, 0;
	@%p165 bra 	$L__BB0_417;
	ld.global.u32 	%r3683, [%rd33+220];
	xor.b32  	%r5489, %r5489, %r3683;
	ld.global.u32 	%r3684, [%rd33+224];
	xor.b32  	%r5488, %r5488, %r3684;
	ld.global.u32 	%r3685, [%rd33+228];
	xor.b32  	%r5487, %r5487, %r3685;
	ld.global.u32 	%r3686, [%rd33+232];
	xor.b32  	%r5486, %r5486, %r3686;
	ld.global.u32 	%r3687, [%rd33+236];
	xor.b32  	%r5485, %r5485, %r3687;
$L__BB0_417:
	and.b32  	%r3689, %r3602, 4096;
	setp.eq.s32 	%p166, %r3689, 0;
	@%p166 bra 	$L__BB0_419;
	ld.global.u32 	%r3690, [%rd33+240];
	xor.b32  	%r5489, %r5489, %r3690;
	ld.global.u32 	%r3691, [%rd33+244];
	xor.b32  	%r5488, %r5488, %r3691;
	ld.global.u32 	%r3692, [%rd33+248];
	xor.b32  	%r5487, %r5487, %r3692;
	ld.global.u32 	%r3693, [%rd33+252];
	xor.b32  	%r5486, %r5486, %r3693;
	ld.global.u32 	%r3694, [%rd33+256];
	xor.b32  	%r5485, %r5485, %r3694;
$L__BB0_419:
	and.b32  	%r3696, %r3602, 8192;
	setp.eq.s32 	%p167, %r3696, 0;
	@%p167 bra 	$L__BB0_421;
	ld.global.u32 	%r3697, [%rd33+260];
	xor.b32  	%r5489, %r5489, %r3697;
	ld.global.u32 	%r3698, [%rd33+264];
	xor.b32  	%r5488, %r5488, %r3698;
	ld.global.u32 	%r3699, [%rd33+268];
	xor.b32  	%r5487, %r5487, %r3699;
	ld.global.u32 	%r3700, [%rd33+272];
	xor.b32  	%r5486, %r5486, %r3700;
	ld.global.u32 	%r3701, [%rd33+276];
	xor.b32  	%r5485, %r5485, %r3701;
$L__BB0_421:
	and.b32  	%r3703, %r3602, 16384;
	setp.eq.s32 	%p168, %r3703, 0;
	@%p168 bra 	$L__BB0_423;
	ld.global.u32 	%r3704, [%rd33+280];
	xor.b32  	%r5489, %r5489, %r3704;
	ld.global.u32 	%r3705, [%rd33+284];
	xor.b32  	%r5488, %r5488, %r3705;
	ld.global.u32 	%r3706, [%rd33+288];
	xor.b32  	%r5487, %r5487, %r3706;
	ld.global.u32 	%r3707, [%rd33+292];
	xor.b32  	%r5486, %r5486, %r3707;
	ld.global.u32 	%r3708, [%rd33+296];
	xor.b32  	%r5485, %r5485, %r3708;
$L__BB0_423:
	and.b32  	%r3710, %r3602, 32768;
	setp.eq.s32 	%p169, %r3710, 0;
	@%p169 bra 	$L__BB0_425;
	ld.global.u32 	%r3711, [%rd33+300];
	xor.b32  	%r5489, %r5489, %r3711;
	ld.global.u32 	%r3712, [%rd33+304];
	xor.b32  	%r5488, %r5488, %r3712;
	ld.global.u32 	%r3713, [%rd33+308];
	xor.b32  	%r5487, %r5487, %r3713;
	ld.global.u32 	%r3714, [%rd33+312];
	xor.b32  	%r5486, %r5486, %r3714;
	ld.global.u32 	%r3715, [%rd33+316];
	xor.b32  	%r5485, %r5485, %r3715;
$L__BB0_425:
	add.s32 	%r5576, %r5576, 16;
	setp.ne.s32 	%p170, %r5576, 32;
	@%p170 bra 	$L__BB0_393;
	mad.lo.s32 	%r3716, %r5570, -31, %r1847;
	add.s32 	%r5570, %r3716, 1;
	setp.ne.s32 	%p171, %r5570, 5;
	@%p171 bra 	$L__BB0_392;
	st.local.u32 	[%rd3+4], %r5489;
	st.local.v2.u32 	[%rd3+8], {%r5488, %r5487};
	st.local.v2.u32 	[%rd3+16], {%r5486, %r5485};
	setp.ne.s64 	%p172, %rd30, 3;
	@%p172 bra 	$L__BB0_465;
	mov.b32 	%r5485, 0;
	mov.u32 	%r5486, %r5485;
	mov.u32 	%r5487, %r5485;
	mov.u32 	%r5488, %r5485;
	mov.u32 	%r5489, %r5485;
	mov.u32 	%r5662, %r5485;
$L__BB0_429:
	mul.wide.u32 	%rd82, %r5662, 4;
	add.s64 	%rd83, %rd3, %rd82;
	ld.local.u32 	%r2022, [%rd83+4];
	shl.b32 	%r2023, %r5662, 5;
	mov.b32 	%r5668, 0;
$L__BB0_430:
	.pragma "nounroll";
	shr.u32 	%r3719, %r2022, %r5668;
	and.b32  	%r3720, %r3719, 1;
	setp.eq.b32 	%p173, %r3720, 1;
	not.pred 	%p174, %p173;
	add.s32 	%r3721, %r2023, %r5668;
	mul.lo.s32 	%r3722, %r3721, 5;
	mul.wide.u32 	%rd84, %r3722, 4;
	add.s64 	%rd34, %rd31, %rd84;
	@%p174 bra 	$L__BB0_432;
	ld.global.u32 	%r3723, [%rd34];
	xor.b32  	%r5489, %r5489, %r3723;
	ld.global.u32 	%r3724, [%rd34+4];
	xor.b32  	%r5488, %r5488, %r3724;
	ld.global.u32 	%r3725, [%rd34+8];
	xor.b32  	%r5487, %r5487, %r3725;
	ld.global.u32 	%r3726, [%rd34+12];
	xor.b32  	%r5486, %r5486, %r3726;
	ld.global.u32 	%r3727, [%rd34+16];
	xor.b32  	%r5485, %r5485, %r3727;
$L__BB0_432:
	and.b32  	%r3729, %r3719, 2;
	setp.eq.s32 	%p175, %r3729, 0;
	@%p175 bra 	$L__BB0_434;
	ld.global.u32 	%r3730, [%rd34+20];
	xor.b32  	%r5489, %r5489, %r3730;
	ld.global.u32 	%r3731, [%rd34+24];
	xor.b32  	%r5488, %r5488, %r3731;
	ld.global.u32 	%r3732, [%rd34+28];
	xor.b32  	%r5487, %r5487, %r3732;
	ld.global.u32 	%r3733, [%rd34+32];
	xor.b32  	%r5486, %r5486, %r3733;
	ld.global.u32 	%r3734, [%rd34+36];
	xor.b32  	%r5485, %r5485, %r3734;
$L__BB0_434:
	and.b32  	%r3736, %r3719, 4;
	setp.eq.s32 	%p176, %r3736, 0;
	@%p176 bra 	$L__BB0_436;
	ld.global.u32 	%r3737, [%rd34+40];
	xor.b32  	%r5489, %r5489, %r3737;
	ld.global.u32 	%r3738, [%rd34+44];
	xor.b32  	%r5488, %r5488, %r3738;
	ld.global.u32 	%r3739, [%rd34+48];
	xor.b32  	%r5487, %r5487, %r3739;
	ld.global.u32 	%r3740, [%rd34+52];
	xor.b32  	%r5486, %r5486, %r3740;
	ld.global.u32 	%r3741, [%rd34+56];
	xor.b32  	%r5485, %r5485, %r3741;
$L__BB0_436:
	and.b32  	%r3743, %r3719, 8;
	setp.eq.s32 	%p177, %r3743, 0;
	@%p177 bra 	$L__BB0_438;
	ld.global.u32 	%r3744, [%rd34+60];
	xor.b32  	%r5489, %r5489, %r3744;
	ld.global.u32 	%r3745, [%rd34+64];
	xor.b32  	%r5488, %r5488, %r3745;
	ld.global.u32 	%r3746, [%rd34+68];
	xor.b32  	%r5487, %r5487, %r3746;
	ld.global.u32 	%r3747, [%rd34+72];
	xor.b32  	%r5486, %r5486, %r3747;
	ld.global.u32 	%r3748, [%rd34+76];
	xor.b32  	%r5485, %r5485, %r3748;
$L__BB0_438:
	and.b32  	%r3750, %r3719, 16;
	setp.eq.s32 	%p178, %r3750, 0;
	@%p178 bra 	$L__BB0_440;
	ld.global.u32 	%r3751, [%rd34+80];
	xor.b32  	%r5489, %r5489, %r3751;
	ld.global.u32 	%r3752, [%rd34+84];
	xor.b32  	%r5488, %r5488, %r3752;
	ld.global.u32 	%r3753, [%rd34+88];
	xor.b32  	%r5487, %r5487, %r3753;
	ld.global.u32 	%r3754, [%rd34+92];
	xor.b32  	%r5486, %r5486, %r3754;
	ld.global.u32 	%r3755, [%rd34+96];
	xor.b32  	%r5485, %r5485, %r3755;
$L__BB0_440:
	and.b32  	%r3757, %r3719, 32;
	setp.eq.s32 	%p179, %r3757, 0;
	@%p179 bra 	$L__BB0_442;
	ld.global.u32 	%r3758, [%rd34+100];
	xor.b32  	%r5489, %r5489, %r3758;
	ld.global.u32 	%r3759, [%rd34+104];
	xor.b32  	%r5488, %r5488, %r3759;
	ld.global.u32 	%r3760, [%rd34+108];
	xor.b32  	%r5487, %r5487, %r3760;
	ld.global.u32 	%r3761, [%rd34+112];
	xor.b32  	%r5486, %r5486, %r3761;
	ld.global.u32 	%r3762, [%rd34+116];
	xor.b32  	%r5485, %r5485, %r3762;
$L__BB0_442:
	and.b32  	%r3764, %r3719, 64;
	setp.eq.s32 	%p180, %r3764, 0;
	@%p180 bra 	$L__BB0_444;
	ld.global.u32 	%r3765, [%rd34+120];
	xor.b32  	%r5489, %r5489, %r3765;
	ld.global.u32 	%r3766, [%rd34+124];
	xor.b32  	%r5488, %r5488, %r3766;
	ld.global.u32 	%r3767, [%rd34+128];
	xor.b32  	%r5487, %r5487, %r3767;
	ld.global.u32 	%r3768, [%rd34+132];
	xor.b32  	%r5486, %r5486, %r3768;
	ld.global.u32 	%r3769, [%rd34+136];
	xor.b32  	%r5485, %r5485, %r3769;
$L__BB0_444:
	and.b32  	%r3771, %r3719, 128;
	setp.eq.s32 	%p181, %r3771, 0;
	@%p181 bra 	$L__BB0_446;
	ld.global.u32 	%r3772, [%rd34+140];
	xor.b32  	%r5489, %r5489, %r3772;
	ld.global.u32 	%r3773, [%rd34+144];
	xor.b32  	%r5488, %r5488, %r3773;
	ld.global.u32 	%r3774, [%rd34+148];
	xor.b32  	%r5487, %r5487, %r3774;
	ld.global.u32 	%r3775, [%rd34+152];
	xor.b32  	%r5486, %r5486, %r3775;
	ld.global.u32 	%r3776, [%rd34+156];
	xor.b32  	%r5485, %r5485, %r3776;
$L__BB0_446:
	and.b32  	%r3778, %r3719, 256;
	setp.eq.s32 	%p182, %r3778, 0;
	@%p182 bra 	$L__BB0_448;
	ld.global.u32 	%r3779, [%rd34+160];
	xor.b32  	%r5489, %r5489, %r3779;
	ld.global.u32 	%r3780, [%rd34+164];
	xor.b32  	%r5488, %r5488, %r3780;
	ld.global.u32 	%r3781, [%rd34+168];
	xor.b32  	%r5487, %r5487, %r3781;
	ld.global.u32 	%r3782, [%rd34+172];
	xor.b32  	%r5486, %r5486, %r3782;
	ld.global.u32 	%r3783, [%rd34+176];
	xor.b32  	%r5485, %r5485, %r3783;
$L__BB0_448:
	and.b32  	%r3785, %r3719, 512;
	setp.eq.s32 	%p183, %r3785, 0;
	@%p183 bra 	$L__BB0_450;
	ld.global.u32 	%r3786, [%rd34+180];
	xor.b32  	%r5489, %r5489, %r3786;
	ld.global.u32 	%r3787, [%rd34+184];
	xor.b32  	%r5488, %r5488, %r3787;
	ld.global.u32 	%r3788, [%rd34+188];
	xor.b32  	%r5487, %r5487, %r3788;
	ld.global.u32 	%r3789, [%rd34+192];
	xor.b32  	%r5486, %r5486, %r3789;
	ld.global.u32 	%r3790, [%rd34+196];
	xor.b32  	%r5485, %r5485, %r3790;
$L__BB0_450:
	and.b32  	%r3792, %r3719, 1024;
	setp.eq.s32 	%p184, %r3792, 0;
	@%p184 bra 	$L__BB0_452;
	ld.global.u32 	%r3793, [%rd34+200];
	xor.b32  	%r5489, %r5489, %r3793;
	ld.global.u32 	%r3794, [%rd34+204];
	xor.b32  	%r5488, %r5488, %r3794;
	ld.global.u32 	%r3795, [%rd34+208];
	xor.b32  	%r5487, %r5487, %r3795;
	ld.global.u32 	%r3796, [%rd34+212];
	xor.b32  	%r5486, %r5486, %r3796;
	ld.global.u32 	%r3797, [%rd34+216];
	xor.b32  	%r5485, %r5485, %r3797;
$L__BB0_452:
	and.b32  	%r3799, %r3719, 2048;
	setp.eq.s32 	%p185, %r3799, 0;
	@%p185 bra 	$L__BB0_454;
	ld.global.u32 	%r3800, [%rd34+220];
	xor.b32  	%r5489, %r5489, %r3800;
	ld.global.u32 	%r3801, [%rd34+224];
	xor.b32  	%r5488, %r5488, %r3801;
	ld.global.u32 	%r3802, [%rd34+228];
	xor.b32  	%r5487, %r5487, %r3802;
	ld.global.u32 	%r3803, [%rd34+232];
	xor.b32  	%r5486, %r5486, %r3803;
	ld.global.u32 	%r3804, [%rd34+236];
	xor.b32  	%r5485, %r5485, %r3804;
$L__BB0_454:
	and.b32  	%r3806, %r3719, 4096;
	setp.eq.s32 	%p186, %r3806, 0;
	@%p186 bra 	$L__BB0_456;
	ld.global.u32 	%r3807, [%rd34+240];
	xor.b32  	%r5489, %r5489, %r3807;
	ld.global.u32 	%r3808, [%rd34+244];
	xor.b32  	%r5488, %r5488, %r3808;
	ld.global.u32 	%r3809, [%rd34+248];
	xor.b32  	%r5487, %r5487, %r3809;
	ld.global.u32 	%r3810, [%rd34+252];
	xor.b32  	%r5486, %r5486, %r3810;
	ld.global.u32 	%r3811, [%rd34+256];
	xor.b32  	%r5485, %r5485, %r3811;
$L__BB0_456:
	and.b32  	%r3813, %r3719, 8192;
	setp.eq.s32 	%p187, %r3813, 0;
	@%p187 bra 	$L__BB0_458;
	ld.global.u32 	%r3814, [%rd34+260];
	xor.b32  	%r5489, %r5489, %r3814;
	ld.global.u32 	%r3815, [%rd34+264];
	xor.b32  	%r5488, %r5488, %r3815;
	ld.global.u32 	%r3816, [%rd34+268];
	xor.b32  	%r5487, %r5487, %r3816;
	ld.global.u32 	%r3817, [%rd34+272];
	xor.b32  	%r5486, %r5486, %r3817;
	ld.global.u32 	%r3818, [%rd34+276];
	xor.b32  	%r5485, %r5485, %r3818;
$L__BB0_458:
	and.b32  	%r3820, %r3719, 16384;
	setp.eq.s32 	%p188, %r3820, 0;
	@%p188 bra 	$L__BB0_460;
	ld.global.u32 	%r3821, [%rd34+280];
	xor.b32  	%r5489, %r5489, %r3821;
	ld.global.u32 	%r3822, [%rd34+284];
	xor.b32  	%r5488, %r5488, %r3822;
	ld.global.u32 	%r3823, [%rd34+288];
	xor.b32  	%r5487, %r5487, %r3823;
	ld.global.u32 	%r3824, [%rd34+292];
	xor.b32  	%r5486, %r5486, %r3824;
	ld.global.u32 	%r3825, [%rd34+296];
	xor.b32  	%r5485, %r5485, %r3825;
$L__BB0_460:
	and.b32  	%r3827, %r3719, 32768;
	setp.eq.s32 	%p189, %r3827, 0;
	@%p189 bra 	$L__BB0_462;
	ld.global.u32 	%r3828, [%rd34+300];
	xor.b32  	%r5489, %r5489, %r3828;
	ld.global.u32 	%r3829, [%rd34+304];
	xor.b32  	%r5488, %r5488, %r3829;
	ld.global.u32 	%r3830, [%rd34+308];
	xor.b32  	%r5487, %r5487, %r3830;
	ld.global.u32 	%r3831, [%rd34+312];
	xor.b32  	%r5486, %r5486, %r3831;
	ld.global.u32 	%r3832, [%rd34+316];
	xor.b32  	%r5485, %r5485, %r3832;
$L__BB0_462:
	add.s32 	%r5668, %r5668, 16;
	setp.ne.s32 	%p190, %r5668, 32;
	@%p190 bra 	$L__BB0_430;
	mad.lo.s32 	%r3833, %r5662, -31, %r2023;
	add.s32 	%r5662, %r3833, 1;
	setp.ne.s32 	%p191, %r5662, 5;
	@%p191 bra 	$L__BB0_429;
	st.local.u32 	[%rd3+4], %r5489;
	st.local.v2.u32 	[%rd3+8], {%r5488, %r5487};
	st.local.v2.u32 	[%rd3+16], {%r5486, %r5485};
$L__BB0_465:
	shr.u64 	%rd120, %rd29, 2;
	add.s32 	%r5472, %r5472, 1;
	setp.lt.u64 	%p192, %rd29, 4;
	@%p192 bra 	$L__BB0_466;
	bra.uni 	$L__BB0_353;
$L__BB0_466:
	mov.b32 	%r5759, 0;
	mov.u64 	%rd121, %rd5;
$L__BB0_467:
	mov.u64 	%rd36, %rd121;
	and.b64  	%rd37, %rd36, 3;
	setp.eq.s64 	%p193, %rd37, 0;
	@%p193 bra 	$L__BB0_579;
	mul.wide.u32 	%rd85, %r5759, 3200;
	add.s64 	%rd38, %rd86, %rd85;
	mov.b32 	%r5485, 0;
	mov.u32 	%r5486, %r5485;
	mov.u32 	%r5487, %r5485;
	mov.u32 	%r5488, %r5485;
	mov.u32 	%r5489, %r5485;
	mov.u32 	%r5765, %r5485;
$L__BB0_469:
	mul.wide.u32 	%rd87, %r5765, 4;
	add.s64 	%rd88, %rd3, %rd87;
	ld.local.u32 	%r2210, [%rd88+4];
	shl.b32 	%r2211, %r5765, 5;
	mov.b32 	%r5771, 0;
$L__BB0_470:
	.pragma "nounroll";
	shr.u32 	%r3837, %r2210, %r5771;
	and.b32  	%r3838, %r3837, 1;
	setp.eq.b32 	%p194, %r3838, 1;
	not.pred 	%p195, %p194;
	add.s32 	%r3839, %r2211, %r5771;
	mul.lo.s32 	%r3840, %r3839, 5;
	mul.wide.u32 	%rd89, %r3840, 4;
	add.s64 	%rd39, %rd38, %rd89;
	@%p195 bra 	$L__BB0_472;
	ld.global.u32 	%r3841, [%rd39];
	xor.b32  	%r5489, %r5489, %r3841;
	ld.global.u32 	%r3842, [%rd39+4];
	xor.b32  	%r5488, %r5488, %r3842;
	ld.global.u32 	%r3843, [%rd39+8];
	xor.b32  	%r5487, %r5487, %r3843;
	ld.global.u32 	%r3844, [%rd39+12];
	xor.b32  	%r5486, %r5486, %r3844;
	ld.global.u32 	%r3845, [%rd39+16];
	xor.b32  	%r5485, %r5485, %r3845;
$L__BB0_472:
	and.b32  	%r3847, %r3837, 2;
	setp.eq.s32 	%p196, %r3847, 0;
	@%p196 bra 	$L__BB0_474;
	ld.global.u32 	%r3848, [%rd39+20];
	xor.b32  	%r5489, %r5489, %r3848;
	ld.global.u32 	%r3849, [%rd39+24];
	xor.b32  	%r5488, %r5488, %r3849;
	ld.global.u32 	%r3850, [%rd39+28];
	xor.b32  	%r5487, %r5487, %r3850;
	ld.global.u32 	%r3851, [%rd39+32];
	xor.b32  	%r5486, %r5486, %r3851;
	ld.global.u32 	%r3852, [%rd39+36];
	xor.b32  	%r5485, %r5485, %r3852;
$L__BB0_474:
	and.b32  	%r3854, %r3837, 4;
	setp.eq.s32 	%p197, %r3854, 0;
	@%p197 bra 	$L__BB0_476;
	ld.global.u32 	%r3855, [%rd39+40];
	xor.b32  	%r5489, %r5489, %r3855;
	ld.global.u32 	%r3856, [%rd39+44];
	xor.b32  	%r5488, %r5488, %r3856;
	ld.global.u32 	%r3857, [%rd39+48];
	xor.b32  	%r5487, %r5487, %r3857;
	ld.global.u32 	%r3858, [%rd39+52];
	xor.b32  	%r5486, %r5486, %r3858;
	ld.global.u32 	%r3859, [%rd39+56];
	xor.b32  	%r5485, %r5485, %r3859;
$L__BB0_476:
	and.b32  	%r3861, %r3837, 8;
	setp.eq.s32 	%p198, %r3861, 0;
	@%p198 bra 	$L__BB0_478;
	ld.global.u32 	%r3862, [%rd39+60];
	xor.b32  	%r5489, %r5489, %r3862;
	ld.global.u32 	%r3863, [%rd39+64];
	xor.b32  	%r5488, %r5488, %r3863;
	ld.global.u32 	%r3864, [%rd39+68];
	xor.b32  	%r5487, %r5487, %r3864;
	ld.global.u32 	%r3865, [%rd39+72];
	xor.b32  	%r5486, %r5486, %r3865;
	ld.global.u32 	%r3866, [%rd39+76];
	xor.b32  	%r5485, %r5485, %r3866;
$L__BB0_478:
	and.b32  	%r3868, %r3837, 16;
	setp.eq.s32 	%p199, %r3868, 0;
	@%p199 bra 	$L__BB0_480;
	ld.global.u32 	%r3869, [%rd39+80];
	xor.b32  	%r5489, %r5489, %r3869;
	ld.global.u32 	%r3870, [%rd39+84];
	xor.b32  	%r5488, %r5488, %r3870;
	ld.global.u32 	%r3871, [%rd39+88];
	xor.b32  	%r5487, %r5487, %r3871;
	ld.global.u32 	%r3872, [%rd39+92];
	xor.b32  	%r5486, %r5486, %r3872;
	ld.global.u32 	%r3873, [%rd39+96];
	xor.b32  	%r5485, %r5485, %r3873;
$L__BB0_480:
	and.b32  	%r3875, %r3837, 32;
	setp.eq.s32 	%p200, %r3875, 0;
	@%p200 bra 	$L__BB0_482;
	ld.global.u32 	%r3876, [%rd39+100];
	xor.b32  	%r5489, %r5489, %r3876;
	ld.global.u32 	%r3877, [%rd39+104];
	xor.b32  	%r5488, %r5488, %r3877;
	ld.global.u32 	%r3878, [%rd39+108];
	xor.b32  	%r5487, %r5487, %r3878;
	ld.global.u32 	%r3879, [%rd39+112];
	xor.b32  	%r5486, %r5486, %r3879;
	ld.global.u32 	%r3880, [%rd39+116];
	xor.b32  	%r5485, %r5485, %r3880;
$L__BB0_482:
	and.b32  	%r3882, %r3837, 64;
	setp.eq.s32 	%p201, %r3882, 0;
	@%p201 bra 	$L__BB0_484;
	ld.global.u32 	%r3883, [%rd39+120];
	xor.b32  	%r5489, %r5489, %r3883;
	ld.global.u32 	%r3884, [%rd39+124];
	xor.b32  	%r5488, %r5488, %r3884;
	ld.global.u32 	%r3885, [%rd39+128];
	xor.b32  	%r5487, %r5487, %r3885;
	ld.global.u32 	%r3886, [%rd39+132];
	xor.b32  	%r5486, %r5486, %r3886;
	ld.global.u32 	%r3887, [%rd39+136];
	xor.b32  	%r5485, %r5485, %r3887;
$L__BB0_484:
	and.b32  	%r3889, %r3837, 128;
	setp.eq.s32 	%p202, %r3889, 0;
	@%p202 bra 	$L__BB0_486;
	ld.global.u32 	%r3890, [%rd39+140];
	xor.b32  	%r5489, %r5489, %r3890;
	ld.global.u32 	%r3891, [%rd39+144];
	xor.b32  	%r5488, %r5488, %r3891;
	ld.global.u32 	%r3892, [%rd39+148];
	xor.b32  	%r5487, %r5487, %r3892;
	ld.global.u32 	%r3893, [%rd39+152];
	xor.b32  	%r5486, %r5486, %r3893;
	ld.global.u32 	%r3894, [%rd39+156];
	xor.b32  	%r5485, %r5485, %r3894;
$L__BB0_486:
	and.b32  	%r3896, %r3837, 256;
	setp.eq.s32 	%p203, %r3896, 0;
	@%p203 bra 	$L__BB0_488;
	ld.global.u32 	%r3897, [%rd39+160];
	xor.b32  	%r5489, %r5489, %r3897;
	ld.global.u32 	%r3898, [%rd39+164];
	xor.b32  	%r5488, %r5488, %r3898;
	ld.global.u32 	%r3899, [%rd39+168];
	xor.b32  	%r5487, %r5487, %r3899;
	ld.global.u32 	%r3900, [%rd39+172];
	xor.b32  	%r5486, %r5486, %r3900;
	ld.global.u32 	%r3901, [%rd39+176];
	xor.b32  	%r5485, %r5485, %r3901;
$L__BB0_488:
	and.b32  	%r3903, %r3837, 512;
	setp.eq.s32 	%p204, %r3903, 0;
	@%p204 bra 	$L__BB0_490;
	ld.global.u32 	%r3904, [%rd39+180];
	xor.b32  	%r5489, %r5489, %r3904;
	ld.global.u32 	%r3905, [%rd39+184];
	xor.b32  	%r5488, %r5488, %r3905;
	ld.global.u32 	%r3906, [%rd39+188];
	xor.b32  	%r5487, %r5487, %r3906;
	ld.global.u32 	%r3907, [%rd39+192];
	xor.b32  	%r5486, %r5486, %r3907;
	ld.global.u32 	%r3908, [%rd39+196];
	xor.b32  	%r5485, %r5485, %r3908;
$L__BB0_490:
	and.b32  	%r3910, %r3837, 1024;
	setp.eq.s32 	%p205, %r3910, 0;
	@%p205 bra 	$L__BB0_492;
	ld.global.u32 	%r3911, [%rd39+200];
	xor.b32  	%r5489, %r5489, %r3911;
	ld.global.u32 	%r3912, [%rd39+204];
	xor.b32  	%r5488, %r5488, %r3912;
	ld.global.u32 	%r3913, [%rd39+208];
	xor.b32  	%r5487, %r5487, %r3913;
	ld.global.u32 	%r3914, [%rd39+212];
	xor.b32  	%r5486, %r5486, %r3914;
	ld.global.u32 	%r3915, [%rd39+216];
	xor.b32  	%r5485, %r5485, %r3915;
$L__BB0_492:
	and.b32  	%r3917, %r3837, 2048;
	setp.eq.s32 	%p206, %r3917, 0;
	@%p206 bra 	$L__BB0_494;
	ld.global.u32 	%r3918, [%rd39+220];
	xor.b32  	%r5489, %r5489, %r3918;
	ld.global.u32 	%r3919, [%rd39+224];
	xor.b32  	%r5488, %r5488, %r3919;
	ld.global.u32 	%r3920, [%rd39+228];
	xor.b32  	%r5487, %r5487, %r3920;
	ld.global.u32 	%r3921, [%rd39+232];
	xor.b32  	%r5486, %r5486, %r3921;
	ld.global.u32 	%r3922, [%rd39+236];
	xor.b32  	%r5485, %r5485, %r3922;
$L__BB0_494:
	and.b32  	%r3924, %r3837, 4096;
	setp.eq.s32 	%p207, %r3924, 0;
	@%p207 bra 	$L__BB0_496;
	ld.global.u32 	%r3925, [%rd39+240];
	xor.b32  	%r5489, %r5489, %r3925;
	ld.global.u32 	%r3926, [%rd39+244];
	xor.b32  	%r5488, %r5488, %r3926;
	ld.global.u32 	%r3927, [%rd39+248];
	xor.b32  	%r5487, %r5487, %r3927;
	ld.global.u32 	%r3928, [%rd39+252];
	xor.b32  	%r5486, %r5486, %r3928;
	ld.global.u32 	%r3929, [%rd39+256];
	xor.b32  	%r5485, %r5485, %r3929;
$L__BB0_496:
	and.b32  	%r3931, %r3837, 8192;
	setp.eq.s32 	%p208, %r3931, 0;
	@%p208 bra 	$L__BB0_498;
	ld.global.u32 	%r3932, [%rd39+260];
	xor.b32  	%r5489, %r5489, %r3932;
	ld.global.u32 	%r3933, [%rd39+264];
	xor.b32  	%r5488, %r5488, %r3933;
	ld.global.u32 	%r3934, [%rd39+268];
	xor.b32  	%r5487, %r5487, %r3934;
	ld.global.u32 	%r3935, [%rd39+272];
	xor.b32  	%r5486, %r5486, %r3935;
	ld.global.u32 	%r3936, [%rd39+276];
	xor.b32  	%r5485, %r5485, %r3936;
$L__BB0_498:
	and.b32  	%r3938, %r3837, 16384;
	setp.eq.s32 	%p209, %r3938, 0;
	@%p209 bra 	$L__BB0_500;
	ld.global.u32 	%r3939, [%rd39+280];
	xor.b32  	%r5489, %r5489, %r3939;
	ld.global.u32 	%r3940, [%rd39+284];
	xor.b32  	%r5488, %r5488, %r3940;
	ld.global.u32 	%r3941, [%rd39+288];
	xor.b32  	%r5487, %r5487, %r3941;
	ld.global.u32 	%r3942, [%rd39+292];
	xor.b32  	%r5486, %r5486, %r3942;
	ld.global.u32 	%r3943, [%rd39+296];
	xor.b32  	%r5485, %r5485, %r3943;
$L__BB0_500:
	and.b32  	%r3945, %r3837, 32768;
	setp.eq.s32 	%p210, %r3945, 0;
	@%p210 bra 	$L__BB0_502;
	ld.global.u32 	%r3946, [%rd39+300];
	xor.b32  	%r5489, %r5489, %r3946;
	ld.global.u32 	%r3947, [%rd39+304];
	xor.b32  	%r5488, %r5488, %r3947;
	ld.global.u32 	%r3948, [%rd39+308];
	xor.b32  	%r5487, %r5487, %r3948;
	ld.global.u32 	%r3949, [%rd39+312];
	xor.b32  	%r5486, %r5486, %r3949;
	ld.global.u32 	%r3950, [%rd39+316];
	xor.b32  	%r5485, %r5485, %r3950;
$L__BB0_502:
	add.s32 	%r5771, %r5771, 16;
	setp.ne.s32 	%p211, %r5771, 32;
	@%p211 bra 	$L__BB0_470;
	mad.lo.s32 	%r3951, %r5765, -31, %r2211;
	add.s32 	%r5765, %r3951, 1;
	setp.ne.s32 	%p212, %r5765, 5;
	@%p212 bra 	$L__BB0_469;
	st.local.u32 	[%rd3+4], %r5489;
	st.local.v2.u32 	[%rd3+8], {%r5488, %r5487};
	st.local.v2.u32 	[%rd3+16], {%r5486, %r5485};
	setp.eq.s64 	%p213, %rd37, 1;
	@%p213 bra 	$L__BB0_579;
	mov.b32 	%r5485, 0;
	mov.u32 	%r5486, %r5485;
	mov.u32 	%r5487, %r5485;
	mov.u32 	%r5488, %r5485;
	mov.u32 	%r5489, %r5485;
	mov.u32 	%r5857, %r5485;
$L__BB0_506:
	mul.wide.u32 	%rd90, %r5857, 4;
	add.s64 	%rd91, %rd3, %rd90;
	ld.local.u32 	%r2386, [%rd91+4];
	shl.b32 	%r2387, %r5857, 5;
	mov.b32 	%r5863, 0;
$L__BB0_507:
	.pragma "nounroll";
	shr.u32 	%r3954, %r2386, %r5863;
	and.b32  	%r3955, %r3954, 1;
	setp.eq.b32 	%p214, %r3955, 1;
	not.pred 	%p215, %p214;
	add.s32 	%r3956, %r2387, %r5863;
	mul.lo.s32 	%r3957, %r3956, 5;
	mul.wide.u32 	%rd92, %r3957, 4;
	add.s64 	%rd40, %rd38, %rd92;
	@%p215 bra 	$L__BB0_509;
	ld.global.u32 	%r3958, [%rd40];
	xor.b32  	%r5489, %r5489, %r3958;
	ld.global.u32 	%r3959, [%rd40+4];
	xor.b32  	%r5488, %r5488, %r3959;
	ld.global.u32 	%r3960, [%rd40+8];
	xor.b32  	%r5487, %r5487, %r3960;
	ld.global.u32 	%r3961, [%rd40+12];
	xor.b32  	%r5486, %r5486, %r3961;
	ld.global.u32 	%r3962, [%rd40+16];
	xor.b32  	%r5485, %r5485, %r3962;
$L__BB0_509:
	and.b32  	%r3964, %r3954, 2;
	setp.eq.s32 	%p216, %r3964, 0;
	@%p216 bra 	$L__BB0_511;
	ld.global.u32 	%r3965, [%rd40+20];
	xor.b32  	%r5489, %r5489, %r3965;
	ld.global.u32 	%r3966, [%rd40+24];
	xor.b32  	%r5488, %r5488, %r3966;
	ld.global.u32 	%r3967, [%rd40+28];
	xor.b32  	%r5487, %r5487, %r3967;
	ld.global.u32 	%r3968, [%rd40+32];
	xor.b32  	%r5486, %r5486, %r3968;
	ld.global.u32 	%r3969, [%rd40+36];
	xor.b32  	%r5485, %r5485, %r3969;
$L__BB0_511:
	and.b32  	%r3971, %r3954, 4;
	setp.eq.s32 	%p217, %r3971, 0;
	@%p217 bra 	$L__BB0_513;
	ld.global.u32 	%r3972, [%rd40+40];
	xor.b32  	%r5489, %r5489, %r3972;
	ld.global.u32 	%r3973, [%rd40+44];
	xor.b32  	%r5488, %r5488, %r3973;
	ld.global.u32 	%r3974, [%rd40+48];
	xor.b32  	%r5487, %r5487, %r3974;
	ld.global.u32 	%r3975, [%rd40+52];
	xor.b32  	%r5486, %r5486, %r3975;
	ld.global.u32 	%r3976, [%rd40+56];
	xor.b32  	%r5485, %r5485, %r3976;
$L__BB0_513:
	and.b32  	%r3978, %r3954, 8;
	setp.eq.s32 	%p218, %r3978, 0;
	@%p218 bra 	$L__BB0_515;
	ld.global.u32 	%r3979, [%rd40+60];
	xor.b32  	%r5489, %r5489, %r3979;
	ld.global.u32 	%r3980, [%rd40+64];
	xor.b32  	%r5488, %r5488, %r3980;
	ld.global.u32 	%r3981, [%rd40+68];
	xor.b32  	%r5487, %r5487, %r3981;
	ld.global.u32 	%r3982, [%rd40+72];
	xor.b32  	%r5486, %r5486, %r3982;
	ld.global.u32 	%r3983, [%rd40+76];
	xor.b32  	%r5485, %r5485, %r3983;
$L__BB0_515:
	and.b32  	%r3985, %r3954, 16;
	setp.eq.s32 	%p219, %r3985, 0;
	@%p219 bra 	$L__BB0_517;
	ld.global.u32 	%r3986, [%rd40+80];
	xor.b32  	%r5489, %r5489, %r3986;
	ld.global.u32 	%r3987, [%rd40+84];
	xor.b32  	%r5488, %r5488, %r3987;
	ld.global.u32 	%r3988, [%rd40+88];
	xor.b32  	%r5487, %r5487, %r3988;
	ld.global.u32 	%r3989, [%rd40+92];
	xor.b32  	%r5486, %r5486, %r3989;
	ld.global.u32 	%r3990, [%rd40+96];
	xor.b32  	%r5485, %r5485, %r3990;
$L__BB0_517:
	and.b32  	%r3992, %r3954, 32;
	setp.eq.s32 	%p220, %r3992, 0;
	@%p220 bra 	$L__BB0_519;
	ld.global.u32 	%r3993, [%rd40+100];
	xor.b32  	%r5489, %r5489, %r3993;
	ld.global.u32 	%r3994, [%rd40+104];
	xor.b32  	%r5488, %r5488, %r3994;
	ld.global.u32 	%r3995, [%rd40+108];
	xor.b32  	%r5487, %r5487, %r3995;
	ld.global.u32 	%r3996, [%rd40+112];
	xor.b32  	%r5486, %r5486, %r3996;
	ld.global.u32 	%r3997, [%rd40+116];
	xor.b32  	%r5485, %r5485, %r3997;
$L__BB0_519:
	and.b32  	%r3999, %r3954, 64;
	setp.eq.s32 	%p221, %r3999, 0;
	@%p221 bra 	$L__BB0_521;
	ld.global.u32 	%r4000, [%rd40+120];
	xor.b32  	%r5489, %r5489, %r4000;
	ld.global.u32 	%r4001, [%rd40+124];
	xor.b32  	%r5488, %r5488, %r4001;
	ld.global.u32 	%r4002, [%rd40+128];
	xor.b32  	%r5487, %r5487, %r4002;
	ld.global.u32 	%r4003, [%rd40+132];
	xor.b32  	%r5486, %r5486, %r4003;
	ld.global.u32 	%r4004, [%rd40+136];
	xor.b32  	%r5485, %r5485, %r4004;
$L__BB0_521:
	and.b32  	%r4006, %r3954, 128;
	setp.eq.s32 	%p222, %r4006, 0;
	@%p222 bra 	$L__BB0_523;
	ld.global.u32 	%r4007, [%rd40+140];
	xor.b32  	%r5489, %r5489, %r4007;
	ld.global.u32 	%r4008, [%rd40+144];
	xor.b32  	%r5488, %r5488, %r4008;
	ld.global.u32 	%r4009, [%rd40+148];
	xor.b32  	%r5487, %r5487, %r4009;
	ld.global.u32 	%r4010, [%rd40+152];
	xor.b32  	%r5486, %r5486, %r4010;
	ld.global.u32 	%r4011, [%rd40+156];
	xor.b32  	%r5485, %r5485, %r4011;
$L__BB0_523:
	and.b32  	%r4013, %r3954, 256;
	setp.eq.s32 	%p223, %r4013, 0;
	@%p223 bra 	$L__BB0_525;
	ld.global.u32 	%r4014, [%rd40+160];
	xor.b32  	%r5489, %r5489, %r4014;
	ld.global.u32 	%r4015, [%rd40+164];
	xor.b32  	%r5488, %r5488, %r4015;
	ld.global.u32 	%r4016, [%rd40+168];
	xor.b32  	%r5487, %r5487, %r4016;
	ld.global.u32 	%r4017, [%rd40+172];
	xor.b32  	%r5486, %r5486, %r4017;
	ld.global.u32 	%r4018, [%rd40+176];
	xor.b32  	%r5485, %r5485, %r4018;
$L__BB0_525:
	and.b32  	%r4020, %r3954, 512;
	setp.eq.s32 	%p224, %r4020, 0;
	@%p224 bra 	$L__BB0_527;
	ld.global.u32 	%r4021, [%rd40+180];
	xor.b32  	%r5489, %r5489, %r4021;
	ld.global.u32 	%r4022, [%rd40+184];
	xor.b32  	%r5488, %r5488, %r4022;
	ld.global.u32 	%r4023, [%rd40+188];
	xor.b32  	%r5487, %r5487, %r4023;
	ld.global.u32 	%r4024, [%rd40+192];
	xor.b32  	%r5486, %r5486, %r4024;
	ld.global.u32 	%r4025, [%rd40+196];
	xor.b32  	%r5485, %r5485, %r4025;
$L__BB0_527:
	and.b32  	%r4027, %r3954, 1024;
	setp.eq.s32 	%p225, %r4027, 0;
	@%p225 bra 	$L__BB0_529;
	ld.global.u32 	%r4028, [%rd40+200];
	xor.b32  	%r5489, %r5489, %r4028;
	ld.global.u32 	%r4029, [%rd40+204];
	xor.b32  	%r5488, %r5488, %r4029;
	ld.global.u32 	%r4030, [%rd40+208];
	xor.b32  	%r5487, %r5487, %r4030;
	ld.global.u32 	%r4031, [%rd40+212];
	xor.b32  	%r5486, %r5486, %r4031;
	ld.global.u32 	%r4032, [%rd40+216];
	xor.b32  	%r5485, %r5485, %r4032;
$L__BB0_529:
	and.b32  	%r4034, %r3954, 2048;
	setp.eq.s32 	%p226, %r4034, 0;
	@%p226 bra 	$L__BB0_531;
	ld.global.u32 	%r4035, [%rd40+220];
	xor.b32  	%r5489, %r5489, %r4035;
	ld.global.u32 	%r4036, [%rd40+224];
	xor.b32  	%r5488, %r5488, %r4036;
	ld.global.u32 	%r4037, [%rd40+228];
	xor.b32  	%r5487, %r5487, %r4037;
	ld.global.u32 	%r4038, [%rd40+232];
	xor.b32  	%r5486, %r5486, %r4038;
	ld.global.u32 	%r4039, [%rd40+236];
	xor.b32  	%r5485, %r5485, %r4039;
$L__BB0_531:
	and.b32  	%r4041, %r3954, 4096;
	setp.eq.s32 	%p227, %r4041, 0;
	@%p227 bra 	$L__BB0_533;
	ld.global.u32 	%r4042, [%rd40+240];
	xor.b32  	%r5489, %r5489, %r4042;
	ld.global.u32 	%r4043, [%rd40+244];
	xor.b32  	%r5488, %r5488, %r4043;
	ld.global.u32 	%r4044, [%rd40+248];
	xor.b32  	%r5487, %r5487, %r4044;
	ld.global.u32 	%r4045, [%rd40+252];
	xor.b32  	%r5486, %r5486, %r4045;
	ld.global.u32 	%r4046, [%rd40+256];
	xor.b32  	%r5485, %r5485, %r4046;
$L__BB0_533:
	and.b32  	%r4048, %r3954, 8192;
	setp.eq.s32 	%p228, %r4048, 0;
	@%p228 bra 	$L__BB0_535;
	ld.global.u32 	%r4049, [%rd40+260];
	xor.b32  	%r5489, %r5489, %r4049;
	ld.global.u32 	%r4050, [%rd40+264];
	xor.b32  	%r5488, %r5488, %r4050;
	ld.global.u32 	%r4051, [%rd40+268];
	xor.b32  	%r5487, %r5487, %r4051;
	ld.global.u32 	%r4052, [%rd40+272];
	xor.b32  	%r5486, %r5486, %r4052;
	ld.global.u32 	%r4053, [%rd40+276];
	xor.b32  	%r5485, %r5485, %r4053;
$L__BB0_535:
	and.b32  	%r4055, %r3954, 16384;
	setp.eq.s32 	%p229, %r4055, 0;
	@%p229 bra 	$L__BB0_537;
	ld.global.u32 	%r4056, [%rd40+280];
	xor.b32  	%r5489, %r5489, %r4056;
	ld.global.u32 	%r4057, [%rd40+284];
	xor.b32  	%r5488, %r5488, %r4057;
	ld.global.u32 	%r4058, [%rd40+288];
	xor.b32  	%r5487, %r5487, %r4058;
	ld.global.u32 	%r4059, [%rd40+292];
	xor.b32  	%r5486, %r5486, %r4059;
	ld.global.u32 	%r4060, [%rd40+296];
	xor.b32  	%r5485, %r5485, %r4060;
$L__BB0_537:
	and.b32  	%r4062, %r3954, 32768;
	setp.eq.s32 	%p230, %r4062, 0;
	@%p230 bra 	$L__BB0_539;
	ld.global.u32 	%r4063, [%rd40+300];
	xor.b32  	%r5489, %r5489, %r4063;
	ld.global.u32 	%r4064, [%rd40+304];
	xor.b32  	%r5488, %r5488, %r4064;
	ld.global.u32 	%r4065, [%rd40+308];
	xor.b32  	%r5487, %r5487, %r4065;
	ld.global.u32 	%r4066, [%rd40+312];
	xor.b32  	%r5486, %r5486, %r4066;
	ld.global.u32 	%r4067, [%rd40+316];
	xor.b32  	%r5485, %r5485, %r4067;
$L__BB0_539:
	add.s32 	%r5863, %r5863, 16;
	setp.ne.s32 	%p231, %r5863, 32;
	@%p231 bra 	$L__BB0_507;
	mad.lo.s32 	%r4068, %r5857, -31, %r2387;
	add.s32 	%r5857, %r4068, 1;
	setp.ne.s32 	%p232, %r5857, 5;
	@%p232 bra 	$L__BB0_506;
	st.local.u32 	[%rd3+4], %r5489;
	st.local.v2.u32 	[%rd3+8], {%r5488, %r5487};
	st.local.v2.u32 	[%rd3+16], {%r5486, %r5485};
	setp.ne.s64 	%p233, %rd37, 3;
	@%p233 bra 	$L__BB0_579;
	mov.b32 	%r5485, 0;
	mov.u32 	%r5486, %r5485;
	mov.u32 	%r5487, %r5485;
	mov.u32 	%r5488, %r5485;
	mov.u32 	%r5489, %r5485;
	mov.u32 	%r5949, %r5485;
$L__BB0_543:
	mul.wide.u32 	%rd93, %r5949, 4;
	add.s64 	%rd94, %rd3, %rd93;
	ld.local.u32 	%r2562, [%rd94+4];
	shl.b32 	%r2563, %r5949, 5;
	mov.b32 	%r5955, 0;
$L__BB0_544:
	.pragma "nounroll";
	shr.u32 	%r4071, %r2562, %r5955;
	and.b32  	%r4072, %r4071, 1;
	setp.eq.b32 	%p234, %r4072, 1;
	not.pred 	%p235, %p234;
	add.s32 	%r4073, %r2563, %r5955;
	mul.lo.s32 	%r4074, %r4073, 5;
	mul.wide.u32 	%rd95, %r4074, 4;
	add.s64 	%rd41, %rd38, %rd95;
	@%p235 bra 	$L__BB0_546;
	ld.global.u32 	%r4075, [%rd41];
	xor.b32  	%r5489, %r5489, %r4075;
	ld.global.u32 	%r4076, [%rd41+4];
	xor.b32  	%r5488, %r5488, %r4076;
	ld.global.u32 	%r4077, [%rd41+8];
	xor.b32  	%r5487, %r5487, %r4077;
	ld.global.u32 	%r4078, [%rd41+12];
	xor.b32  	%r5486, %r5486, %r4078;
	ld.global.u32 	%r4079, [%rd41+16];
	xor.b32  	%r5485, %r5485, %r4079;
$L__BB0_546:
	and.b32  	%r4081, %r4071, 2;
	setp.eq.s32 	%p236, %r4081, 0;
	@%p236 bra 	$L__BB0_548;
	ld.global.u32 	%r4082, [%rd41+20];
	xor.b32  	%r5489, %r5489, %r4082;
	ld.global.u32 	%r4083, [%rd41+24];
	xor.b32  	%r5488, %r5488, %r4083;
	ld.global.u32 	%r4084, [%rd41+28];
	xor.b32  	%r5487, %r5487, %r4084;
	ld.global.u32 	%r4085, [%rd41+32];
	xor.b32  	%r5486, %r5486, %r4085;
	ld.global.u32 	%r4086, [%rd41+36];
	xor.b32  	%r5485, %r5485, %r4086;
$L__BB0_548:
	and.b32  	%r4088, %r4071, 4;
	setp.eq.s32 	%p237, %r4088, 0;
	@%p237 bra 	$L__BB0_550;
	ld.global.u32 	%r4089, [%rd41+40];
	xor.b32  	%r5489, %r5489, %r4089;
	ld.global.u32 	%r4090, [%rd41+44];
	xor.b32  	%r5488, %r5488, %r4090;
	ld.global.u32 	%r4091, [%rd41+48];
	xor.b32  	%r5487, %r5487, %r4091;
	ld.global.u32 	%r4092, [%rd41+52];
	xor.b32  	%r5486, %r5486, %r4092;
	ld.global.u32 	%r4093, [%rd41+56];
	xor.b32  	%r5485, %r5485, %r4093;
$L__BB0_550:
	and.b32  	%r4095, %r4071, 8;
	setp.eq.s32 	%p238, %r4095, 0;
	@%p238 bra 	$L__BB0_552;
	ld.global.u32 	%r4096, [%rd41+60];
	xor.b32  	%r5489, %r5489, %r4096;
	ld.global.u32 	%r4097, [%rd41+64];
	xor.b32  	%r5488, %r5488, %r4097;
	ld.global.u32 	%r4098, [%rd41+68];
	xor.b32  	%r5487, %r5487, %r4098;
	ld.global.u32 	%r4099, [%rd41+72];
	xor.b32  	%r5486, %r5486, %r4099;
	ld.global.u32 	%r4100, [%rd41+76];
	xor.b32  	%r5485, %r5485, %r4100;
$L__BB0_552:
	and.b32  	%r4102, %r4071, 16;
	setp.eq.s32 	%p239, %r4102, 0;
	@%p239 bra 	$L__BB0_554;
	ld.global.u32 	%r4103, [%rd41+80];
	xor.b32  	%r5489, %r5489, %r4103;
	ld.global.u32 	%r4104, [%rd41+84];
	xor.b32  	%r5488, %r5488, %r4104;
	ld.global.u32 	%r4105, [%rd41+88];
	xor.b32  	%r5487, %r5487, %r4105;
	ld.global.u32 	%r4106, [%rd41+92];
	xor.b32  	%r5486, %r5486, %r4106;
	ld.global.u32 	%r4107, [%rd41+96];
	xor.b32  	%r5485, %r5485, %r4107;
$L__BB0_554:
	and.b32  	%r4109, %r4071, 32;
	setp.eq.s32 	%p240, %r4109, 0;
	@%p240 bra 	$L__BB0_556;
	ld.global.u32 	%r4110, [%rd41+100];
	xor.b32  	%r5489, %r5489, %r4110;
	ld.global.u32 	%r4111, [%rd41+104];
	xor.b32  	%r5488, %r5488, %r4111;
	ld.global.u32 	%r4112, [%rd41+108];
	xor.b32  	%r5487, %r5487, %r4112;
	ld.global.u32 	%r4113, [%rd41+112];
	xor.b32  	%r5486, %r5486, %r4113;
	ld.global.u32 	%r4114, [%rd41+116];
	xor.b32  	%r5485, %r5485, %r4114;
$L__BB0_556:
	and.b32  	%r4116, %r4071, 64;
	setp.eq.s32 	%p241, %r4116, 0;
	@%p241 bra 	$L__BB0_558;
	ld.global.u32 	%r4117, [%rd41+120];
	xor.b32  	%r5489, %r5489, %r4117;
	ld.global.u32 	%r4118, [%rd41+124];
	xor.b32  	%r5488, %r5488, %r4118;
	ld.global.u32 	%r4119, [%rd41+128];
	xor.b32  	%r5487, %r5487, %r4119;
	ld.global.u32 	%r4120, [%rd41+132];
	xor.b32  	%r5486, %r5486, %r4120;
	ld.global.u32 	%r4121, [%rd41+136];
	xor.b32  	%r5485, %r5485, %r4121;
$L__BB0_558:
	and.b32  	%r4123, %r4071, 128;
	setp.eq.s32 	%p242, %r4123, 0;
	@%p242 bra 	$L__BB0_560;
	ld.global.u32 	%r4124, [%rd41+140];
	xor.b32  	%r5489, %r5489, %r4124;
	ld.global.u32 	%r4125, [%rd41+144];
	xor.b32  	%r5488, %r5488, %r4125;
	ld.global.u32 	%r4126, [%rd41+148];
	xor.b32  	%r5487, %r5487, %r4126;
	ld.global.u32 	%r4127, [%rd41+152];
	xor.b32  	%r5486, %r5486, %r4127;
	ld.global.u32 	%r4128, [%rd41+156];
	xor.b32  	%r5485, %r5485, %r4128;
$L__BB0_560:
	and.b32  	%r4130, %r4071, 256;
	setp.eq.s32 	%p243, %r4130, 0;
	@%p243 bra 	$L__BB0_562;
	ld.global.u32 	%r4131, [%rd41+160];
	xor.b32  	%r5489, %r5489, %r4131;
	ld.global.u32 	%r4132, [%rd41+164];
	xor.b32  	%r5488, %r5488, %r4132;
	ld.global.u32 	%r4133, [%rd41+168];
	xor.b32  	%r5487, %r5487, %r4133;
	ld.global.u32 	%r4134, [%rd41+172];
	xor.b32  	%r5486, %r5486, %r4134;
	ld.global.u32 	%r4135, [%rd41+176];
	xor.b32  	%r5485, %r5485, %r4135;
$L__BB0_562:
	and.b32  	%r4137, %r4071, 512;
	setp.eq.s32 	%p244, %r4137, 0;
	@%p244 bra 	$L__BB0_564;
	ld.global.u32 	%r4138, [%rd41+180];
	xor.b32  	%r5489, %r5489, %r4138;
	ld.global.u32 	%r4139, [%rd41+184];
	xor.b32  	%r5488, %r5488, %r4139;
	ld.global.u32 	%r4140, [%rd41+188];
	xor.b32  	%r5487, %r5487, %r4140;
	ld.global.u32 	%r4141, [%rd41+192];
	xor.b32  	%r5486, %r5486, %r4141;
	ld.global.u32 	%r4142, [%rd41+196];
	xor.b32  	%r5485, %r5485, %r4142;
$L__BB0_564:
	and.b32  	%r4144, %r4071, 1024;
	setp.eq.s32 	%p245, %r4144, 0;
	@%p245 bra 	$L__BB0_566;
	ld.global.u32 	%r4145, [%rd41+200];
	xor.b32  	%r5489, %r5489, %r4145;
	ld.global.u32 	%r4146, [%rd41+204];
	xor.b32  	%r5488, %r5488, %r4146;
	ld.global.u32 	%r4147, [%rd41+208];
	xor.b32  	%r5487, %r5487, %r4147;
	ld.global.u32 	%r4148, [%rd41+212];
	xor.b32  	%r5486, %r5486, %r4148;
	ld.global.u32 	%r4149, [%rd41+216];
	xor.b32  	%r5485, %r5485, %r4149;
$L__BB0_566:
	and.b32  	%r4151, %r4071, 2048;
	setp.eq.s32 	%p246, %r4151, 0;
	@%p246 bra 	$L__BB0_568;
	ld.global.u32 	%r4152, [%rd41+220];
	xor.b32  	%r5489, %r5489, %r4152;
	ld.global.u32 	%r4153, [%rd41+224];
	xor.b32  	%r5488, %r5488, %r4153;
	ld.global.u32 	%r4154, [%rd41+228];
	xor.b32  	%r5487, %r5487, %r4154;
	ld.global.u32 	%r4155, [%rd41+232];
	xor.b32  	%r5486, %r5486, %r4155;
	ld.global.u32 	%r4156, [%rd41+236];
	xor.b32  	%r5485, %r5485, %r4156;
$L__BB0_568:
	and.b32  	%r4158, %r4071, 4096;
	setp.eq.s32 	%p247, %r4158, 0;
	@%p247 bra 	$L__BB0_570;
	ld.global.u32 	%r4159, [%rd41+240];
	xor.b32  	%r5489, %r5489, %r4159;
	ld.global.u32 	%r4160, [%rd41+244];
	xor.b32  	%r5488, %r5488, %r4160;
	ld.global.u32 	%r4161, [%rd41+248];
	xor.b32  	%r5487, %r5487, %r4161;
	ld.global.u32 	%r4162, [%rd41+252];
	xor.b32  	%r5486, %r5486, %r4162;
	ld.global.u32 	%r4163, [%rd41+256];
	xor.b32  	%r5485, %r5485, %r4163;
$L__BB0_570:
	and.b32  	%r4165, %r4071, 8192;
	setp.eq.s32 	%p248, %r4165, 0;
	@%p248 bra 	$L__BB0_572;
	ld.global.u32 	%r4166, [%rd41+260];
	xor.b32  	%r5489, %r5489, %r4166;
	ld.global.u32 	%r4167, [%rd41+264];
	xor.b32  	%r5488, %r5488, %r4167;
	ld.global.u32 	%r4168, [%rd41+268];
	xor.b32  	%r5487, %r5487, %r4168;
	ld.global.u32 	%r4169, [%rd41+272];
	xor.b32  	%r5486, %r5486, %r4169;
	ld.global.u32 	%r4170, [%rd41+276];
	xor.b32  	%r5485, %r5485, %r4170;
$L__BB0_572:
	and.b32  	%r4172, %r4071, 16384;
	setp.eq.s32 	%p249, %r4172, 0;
	@%p249 bra 	$L__BB0_574;
	ld.global.u32 	%r4173, [%rd41+280];
	xor.b32  	%r5489, %r5489, %r4173;
	ld.global.u32 	%r4174, [%rd41+284];
	xor.b32  	%r5488, %r5488, %r4174;
	ld.global.u32 	%r4175, [%rd41+288];
	xor.b32  	%r5487, %r5487, %r4175;
	ld.global.u32 	%r4176, [%rd41+292];
	xor.b32  	%r5486, %r5486, %r4176;
	ld.global.u32 	%r4177, [%rd41+296];
	xor.b32  	%r5485, %r5485, %r4177;
$L__BB0_574:
	and.b32  	%r4179, %r4071, 32768;
	setp.eq.s32 	%p250, %r4179, 0;
	@%p250 bra 	$L__BB0_576;
	ld.global.u32 	%r4180, [%rd41+300];
	xor.b32  	%r5489, %r5489, %r4180;
	ld.global.u32 	%r4181, [%rd41+304];
	xor.b32  	%r5488, %r5488, %r4181;
	ld.global.u32 	%r4182, [%rd41+308];
	xor.b32  	%r5487, %r5487, %r4182;
	ld.global.u32 	%r4183, [%rd41+312];
	xor.b32  	%r5486, %r5486, %r4183;
	ld.global.u32 	%r4184, [%rd41+316];
	xor.b32  	%r5485, %r5485, %r4184;
$L__BB0_576:
	add.s32 	%r5955, %r5955, 16;
	setp.ne.s32 	%p251, %r5955, 32;
	@%p251 bra 	$L__BB0_544;
	mad.lo.s32 	%r4185, %r5949, -31, %r2563;
	add.s32 	%r5949, %r4185, 1;
	setp.ne.s32 	%p252, %r5949, 5;
	@%p252 bra 	$L__BB0_543;
	st.local.u32 	[%rd3+4], %r5489;
	st.local.v2.u32 	[%rd3+8], {%r5488, %r5487};
	st.local.v2.u32 	[%rd3+16], {%r5486, %r5485};
$L__BB0_579:
	shr.u64 	%rd121, %rd36, 2;
	add.s32 	%r5759, %r5759, 1;
	setp.gt.u64 	%p253, %rd36, 3;
	@%p253 bra 	$L__BB0_467;
	mov.b64 	%rd96, 0;
	st.local.u64 	[%rd3+40], %rd96;
	shr.u32 	%r4186, %r5489, 2;
	xor.b32  	%r4187, %r4186, %r5489;
	shl.b32 	%r4188, %r5485, 4;
	shl.b32 	%r4189, %r4187, 1;
	xor.b32  	%r4190, %r4189, %r4188;
	xor.b32  	%r4191, %r4190, %r4187;
	xor.b32  	%r4192, %r4191, %r5485;
	add.s32 	%r4193, %r4192, %r1099;
	shr.u32 	%r4194, %r5488, 2;
	xor.b32  	%r4195, %r4194, %r5488;
	st.local.u32 	[%rd3+4], %r5487;
	st.local.v2.u32 	[%rd3+8], {%r5486, %r5485};
	shl.b32 	%r4196, %r4192, 4;
	shl.b32 	%r4197, %r4195, 1;
	xor.b32  	%r4198, %r4197, %r4196;
	xor.b32  	%r4199, %r4198, %r4195;
	xor.b32  	%r4200, %r4199, %r4192;
	st.local.v2.u32 	[%rd3+16], {%r4192, %r4200};
	add.s32 	%r4201, %r4200, %r1100;
	cvt.rn.f32.u32 	%f40, %r4193;
	fma.rn.f32 	%f41, %f40, 0f2F800000, 0f2F000000;
	cvt.rn.f32.u32 	%f42, %r4201;
	fma.rn.f32 	%f43, %f42, 0f30C90FDB, 0f30490FDB;
	setp.lt.f32 	%p254, %f41, 0f00800000;
	mul.f32 	%f44, %f41, 0f4B000000;
	selp.f32 	%f45, %f44, %f41, %p254;
	selp.f32 	%f46, 0fC1B80000, 0f00000000, %p254;
	mov.b32 	%r4202, %f45;
	add.s32 	%r4203, %r4202, -1059760811;
	and.b32  	%r4204, %r4203, -8388608;
	sub.s32 	%r4205, %r4202, %r4204;
	mov.b32 	%f47, %r4205;
	cvt.rn.f32.s32 	%f48, %r4204;
	fma.rn.f32 	%f49, %f48, 0f34000000, %f46;
	add.f32 	%f50, %f47, 0fBF800000;
	fma.rn.f32 	%f51, %f50, 0fBE055027, 0f3E1039F6;
	fma.rn.f32 	%f52, %f51, %f50, 0fBDF8CDCC;
	fma.rn.f32 	%f53, %f52, %f50, 0f3E0F2955;
	fma.rn.f32 	%f54, %f53, %f50, 0fBE2AD8B9;
	fma.rn.f32 	%f55, %f54, %f50, 0f3E4CED0B;
	fma.rn.f32 	%f56, %f55, %f50, 0fBE7FFF22;
	fma.rn.f32 	%f57, %f56, %f50, 0f3EAAAA78;
	fma.rn.f32 	%f58, %f57, %f50, 0fBF000000;
	mul.f32 	%f59, %f50, %f58;
	fma.rn.f32 	%f60, %f59, %f50, %f50;
	fma.rn.f32 	%f61, %f49, 0f3F317218, %f60;
	setp.gt.u32 	%p255, %r4202, 2139095039;
	fma.rn.f32 	%f62, %f45, 0f7F800000, 0f7F800000;
	selp.f32 	%f63, %f62, %f61, %p255;
	setp.eq.f32 	%p256, %f45, 0f00000000;
	mul.f32 	%f64, %f63, 0fC0000000;
	selp.f32 	%f65, 0f7F800000, %f64, %p256;
	sqrt.rn.f32 	%f66, %f65;
	sin.approx.f32 	%f67, %f43;
	cos.approx.f32 	%f68, %f43;
	mul.f32 	%f69, %f66, %f67;
	mul.f32 	%f70, %f66, %f68;
	st.local.f32 	[%rd3+32], %f70;
	mov.b32 	%r4206, 0;
	mov.b32 	%r4207, 1;
	st.local.v2.u32 	[%rd3+24], {%r4207, %r4206};
	fma.rn.f32 	%f107, %f5, %f69, %f107;
	add.s32 	%r5461, %r5461, 1;
	setp.ne.s32 	%p257, %r5461, %r2739;
	@%p257 bra 	$L__BB0_351;
$L__BB0_581:
	cvta.to.global.u64 	%rd111, %rd44;
	mul.wide.s32 	%rd112, %r2, 4;
	add.s64 	%rd113, %rd111, %rd112;
	ld.global.f32 	%f103, [%rd113];
	fma.rn.f32 	%f104, %f8, %f107, %f103;
	cvta.to.global.u64 	%rd114, %rd43;
	shl.b64 	%rd115, %rd4, 2;
	add.s64 	%rd116, %rd114, %rd115;
	st.global.f32 	[%rd116], %f104;
$L__BB0_582:
	ret;

}
	// .globl	evaluate_fitness
.visible .entry evaluate_fitness(
	.param .u64 .ptr .align 1 evaluate_fitness_param_0,
	.param .u64 .ptr .align 1 evaluate_fitness_param_1,
	.param .u32 evaluate_fitness_param_2,
	.param .u32 evaluate_fitness_param_3
)
{
	.reg .pred 	%p<11>;
	.reg .b32 	%r<38>;
	.reg .b32 	%f<83>;
	.reg .b64 	%rd<16>;

	ld.param.u64 	%rd4, [evaluate_fitness_param_0];
	ld.param.u64 	%rd3, [evaluate_fitness_param_1];
	ld.param.u32 	%r24, [evaluate_fitness_param_2];
	ld.param.u32 	%r23, [evaluate_fitness_param_3];
	cvta.to.global.u64 	%rd1, %rd4;
	mov.u32 	%r25, %ctaid.x;
	mov.u32 	%r26, %ntid.x;
	mov.u32 	%r27, %tid.x;
	mad.lo.s32 	%r1, %r25, %r26, %r27;
	setp.ge.s32 	%p1, %r1, %r24;
	@%p1 bra 	$L__BB1_15;
	setp.lt.s32 	%p2, %r23, 1;
	mov.f32 	%f82, 0f00000000;
	@%p2 bra 	$L__BB1_14;
	mul.lo.s32 	%r2, %r23, %r1;
	and.b32  	%r3, %r23, 15;
	setp.lt.u32 	%p3, %r23, 16;
	mov.f32 	%f82, 0f00000000;
	mov.b32 	%r34, 0;
	@%p3 bra 	$L__BB1_5;
	and.b32  	%r34, %r23, 2147483632;
	neg.s32 	%r32, %r34;
	add.s64 	%rd2, %rd1, 32;
	mov.f32 	%f82, 0f00000000;
	mov.u32 	%r31, %r2;
$L__BB1_4:
	.pragma "nounroll";
	mul.wide.s32 	%rd5, %r31, 4;
	add.s64 	%rd6, %rd2, %rd5;
	ld.global.f32 	%f18, [%rd6+-32];
	fma.rn.f32 	%f19, %f18, %f18, %f82;
	ld.global.f32 	%f20, [%rd6+-28];
	fma.rn.f32 	%f21, %f20, %f20, %f19;
	ld.global.f32 	%f22, [%rd6+-24];
	fma.rn.f32 	%f23, %f22, %f22, %f21;
	ld.global.f32 	%f24, [%rd6+-20];
	fma.rn.f32 	%f25, %f24, %f24, %f23;
	ld.global.f32 	%f26, [%rd6+-16];
	fma.rn.f32 	%f27, %f26, %f26, %f25;
	ld.global.f32 	%f28, [%rd6+-12];
	fma.rn.f32 	%f29, %f28, %f28, %f27;
	ld.global.f32 	%f30, [%rd6+-8];
	fma.rn.f32 	%f31, %f30, %f30, %f29;
	ld.global.f32 	%f32, [%rd6+-4];
	fma.rn.f32 	%f33, %f32, %f32, %f31;
	ld.global.f32 	%f34, [%rd6];
	fma.rn.f32 	%f35, %f34, %f34, %f33;
	ld.global.f32 	%f36, [%rd6+4];
	fma.rn.f32 	%f37, %f36, %f36, %f35;
	ld.global.f32 	%f38, [%rd6+8];
	fma.rn.f32 	%f39, %f38, %f38, %f37;
	ld.global.f32 	%f40, [%rd6+12];
	fma.rn.f32 	%f41, %f40, %f40, %f39;
	ld.global.f32 	%f42, [%rd6+16];
	fma.rn.f32 	%f43, %f42, %f42, %f41;
	ld.global.f32 	%f44, [%rd6+20];
	fma.rn.f32 	%f45, %f44, %f44, %f43;
	ld.global.f32 	%f46, [%rd6+24];
	fma.rn.f32 	%f47, %f46, %f46, %f45;
	ld.global.f32 	%f48, [%rd6+28];
	fma.rn.f32 	%f82, %f48, %f48, %f47;
	add.s32 	%r32, %r32, 16;
	add.s32 	%r31, %r31, 16;
	setp.ne.s32 	%p4, %r32, 0;
	@%p4 bra 	$L__BB1_4;
$L__BB1_5:
	setp.eq.s32 	%p5, %r3, 0;
	@%p5 bra 	$L__BB1_14;
	and.b32  	%r11, %r23, 7;
	setp.lt.u32 	%p6, %r3, 8;
	@%p6 bra 	$L__BB1_8;
	add.s32 	%r29, %r34, %r2;
	mul.wide.s32 	%rd7, %r29, 4;
	add.s64 	%rd8, %rd1, %rd7;
	ld.global.f32 	%f50, [%rd8];
	fma.rn.f32 	%f51, %f50, %f50, %f82;
	ld.global.f32 	%f52, [%rd8+4];
	fma.rn.f32 	%f53, %f52, %f52, %f51;
	ld.global.f32 	%f54, [%rd8+8];
	fma.rn.f32 	%f55, %f54, %f54, %f53;
	ld.global.f32 	%f56, [%rd8+12];
	fma.rn.f32 	%f57, %f56, %f56, %f55;
	ld.global.f32 	%f58, [%rd8+16];
	fma.rn.f32 	%f59, %f58, %f58, %f57;
	ld.global.f32 	%f60, [%rd8+20];
	fma.rn.f32 	%f61, %f60, %f60, %f59;
	ld.global.f32 	%f62, [%rd8+24];
	fma.rn.f32 	%f63, %f62, %f62, %f61;
	ld.global.f32 	%f64, [%rd8+28];
	fma.rn.f32 	%f82, %f64, %f64, %f63;
	add.s32 	%r34, %r34, 8;
$L__BB1_8:
	setp.eq.s32 	%p7, %r11, 0;
	@%p7 bra 	$L__BB1_14;
	and.b32  	%r14, %r23, 3;
	setp.lt.u32 	%p8, %r11, 4;
	@%p8 bra 	$L__BB1_11;
	add.s32 	%r30, %r34, %r2;
	mul.wide.s32 	%rd9, %r30, 4;
	add.s64 	%rd10, %rd1, %rd9;
	ld.global.f32 	%f66, [%rd10];
	fma.rn.f32 	%f67, %f66, %f66, %f82;
	ld.global.f32 	%f68, [%rd10+4];
	fma.rn.f32 	%f69, %f68, %f68, %f67;
	ld.global.f32 	%f70, [%rd10+8];
	fma.rn.f32 	%f71, %f70, %f70, %f69;
	ld.global.f32 	%f72, [%rd10+12];
	fma.rn.f32 	%f82, %f72, %f72, %f71;
	add.s32 	%r34, %r34, 4;
$L__BB1_11:
	setp.eq.s32 	%p9, %r14, 0;
	@%p9 bra 	$L__BB1_14;
	add.s32 	%r37, %r34, %r2;
	neg.s32 	%r36, %r14;
$L__BB1_13:
	.pragma "nounroll";
	mul.wide.s32 	%rd11, %r37, 4;
	add.s64 	%rd12, %rd1, %rd11;
	ld.global.f32 	%f73, [%rd12];
	fma.rn.f32 	%f82, %f73, %f73, %f82;
	add.s32 	%r37, %r37, 1;
	add.s32 	%r36, %r36, 1;
	setp.ne.s32 	%p10, %r36, 0;
	@%p10 bra 	$L__BB1_13;
$L__BB1_14:
	cvta.to.global.u64 	%rd13, %rd3;
	mul.wide.s32 	%rd14, %r1, 4;
	add.s64 	%rd15, %rd13, %rd14;
	st.global.f32 	[%rd15], %f82;
$L__BB1_15:
	ret;

}
	// .globl	rank_and_select
.visible .entry rank_and_select(
	.param .u64 .ptr .align 1 rank_and_select_param_0,
	.param .u64 .ptr .align 1 rank_and_select_param_1,
	.param .u64 .ptr .align 1 rank_and_select_param_2,
	.param .u64 .ptr .align 1 rank_and_select_param_3,
	.param .u32 rank_and_select_param_4,
	.param .u32 rank_and_select_param_5,
	.param .u32 rank_and_select_param_6
)
{
	.reg .pred 	%p<48>;
	.reg .b16 	%rs<17>;
	.reg .b32 	%r<169>;
	.reg .b32 	%f<84>;
	.reg .b64 	%rd<117>;

	ld.param.u64 	%rd19, [rank_and_select_param_0];
	ld.param.u64 	%rd20, [rank_and_select_param_1];
	ld.param.u64 	%rd21, [rank_and_select_param_2];
	ld.param.u64 	%rd22, [rank_and_select_param_3];
	ld.param.u32 	%r83, [rank_and_select_param_4];
	ld.param.u32 	%r84, [rank_and_select_param_5];
	ld.param.u32 	%r85, [rank_and_select_param_6];
	cvta.to.global.u64 	%rd1, %rd20;
	cvta.to.global.u64 	%rd2, %rd22;
	cvta.to.global.u64 	%rd3, %rd19;
	cvta.to.global.u64 	%rd4, %rd21;
	mov.u32 	%r86, %ctaid.x;
	mov.u32 	%r87, %ntid.x;
	mul.lo.s32 	%r88, %r86, %r87;
	mov.u32 	%r89, %tid.x;
	neg.s32 	%r90, %r89;
	setp.ne.s32 	%p1, %r88, %r90;
	@%p1 bra 	$L__BB2_72;
	setp.lt.s32 	%p2, %r83, 1;
	@%p2 bra 	$L__BB2_14;
	and.b32  	%r1, %r83, 15;
	setp.lt.u32 	%p3, %r83, 16;
	mov.b32 	%r138, 0;
	@%p3 bra 	$L__BB2_5;
	and.b32  	%r138, %r83, 2147483632;
	mov.b32 	%r143, 0;
$L__BB2_4:
	.pragma "nounroll";
	mul.wide.u32 	%rd23, %r143, 4;
	add.s64 	%rd24, %rd4, %rd23;
	st.global.u32 	[%rd24], %r143;
	add.s32 	%r93, %r143, 1;
	st.global.u32 	[%rd24+4], %r93;
	add.s32 	%r94, %r143, 2;
	st.global.u32 	[%rd24+8], %r94;
	add.s32 	%r95, %r143, 3;
	st.global.u32 	[%rd24+12], %r95;
	add.s32 	%r96, %r143, 4;
	st.global.u32 	[%rd24+16], %r96;
	add.s32 	%r97, %r143, 5;
	st.global.u32 	[%rd24+20], %r97;
	add.s32 	%r98, %r143, 6;
	st.global.u32 	[%rd24+24], %r98;
	add.s32 	%r99, %r143, 7;
	st.global.u32 	[%rd24+28], %r99;
	add.s32 	%r100, %r143, 8;
	st.global.u32 	[%rd24+32], %r100;
	add.s32 	%r101, %r143, 9;
	st.global.u32 	[%rd24+36], %r101;
	add.s32 	%r102, %r143, 10;
	st.global.u32 	[%rd24+40], %r102;
	add.s32 	%r103, %r143, 11;
	st.global.u32 	[%rd24+44], %r103;
	add.s32 	%r104, %r143, 12;
	st.global.u32 	[%rd24+48], %r104;
	add.s32 	%r105, %r143, 13;
	st.global.u32 	[%rd24+52], %r105;
	add.s32 	%r106, %r143, 14;
	st.global.u32 	[%rd24+56], %r106;
	add.s32 	%r107, %r143, 15;
	st.global.u32 	[%rd24+60], %r107;
	add.s32 	%r143, %r143, 16;
	setp.eq.s32 	%p4, %r143, %r138;
	@%p4 bra 	$L__BB2_5;
	bra.uni 	$L__BB2_4;
$L__BB2_5:
	setp.eq.s32 	%p5, %r1, 0;
	@%p5 bra 	$L__BB2_14;
	and.b32  	%r4, %r83, 7;
	setp.lt.u32 	%p6, %r1, 8;
	@%p6 bra 	$L__BB2_8;
	mul.wide.u32 	%rd25, %r138, 4;
	add.s64 	%rd26, %rd4, %rd25;
	st.global.u32 	[%rd26], %r138;
	add.s32 	%r108, %r138, 1;
	st.global.u32 	[%rd26+4], %r108;
	add.s32 	%r109, %r138, 2;
	st.global.u32 	[%rd26+8], %r109;
	add.s32 	%r110, %r138, 3;
	st.global.u32 	[%rd26+12], %r110;
	add.s32 	%r111, %r138, 4;
	st.global.u32 	[%rd26+16], %r111;
	add.s32 	%r112, %r138, 5;
	st.global.u32 	[%rd26+20], %r112;
	add.s32 	%r113, %r138, 6;
	st.global.u32 	[%rd26+24], %r113;
	add.s32 	%r114, %r138, 7;
	st.global.u32 	[%rd26+28], %r114;
	add.s32 	%r138, %r138, 8;
$L__BB2_8:
	setp.eq.s32 	%p7, %r4, 0;
	@%p7 bra 	$L__BB2_14;
	and.b32  	%r7, %r83, 3;
	setp.lt.u32 	%p8, %r4, 4;
	@%p8 bra 	$L__BB2_11;
	mul.wide.u32 	%rd27, %r138, 4;
	add.s64 	%rd28, %rd4, %rd27;
	st.global.u32 	[%rd28], %r138;
	add.s32 	%r115, %r138, 1;
	st.global.u32 	[%rd28+4], %r115;
	add.s32 	%r116, %r138, 2;
	st.global.u32 	[%rd28+8], %r116;
	add.s32 	%r117, %r138, 3;
	st.global.u32 	[%rd28+12], %r117;
	add.s32 	%r138, %r138, 4;
$L__BB2_11:
	setp.eq.s32 	%p9, %r7, 0;
	@%p9 bra 	$L__BB2_14;
	mov.b32 	%r142, 0;
$L__BB2_13:
	.pragma "nounroll";
	mul.wide.u32 	%rd29, %r138, 4;
	add.s64 	%rd30, %rd4, %rd29;
	st.global.u32 	[%rd30], %r138;
	add.s32 	%r138, %r138, 1;
	add.s32 	%r142, %r142, 1;
	setp.ne.s32 	%p10, %r142, %r7;
	@%p10 bra 	$L__BB2_13;
$L__BB2_14:
	add.s32 	%r14, %r83, -1;
	setp.lt.s32 	%p11, %r83, 2;
	@%p11 bra 	$L__BB2_56;
	add.s32 	%r15, %r83, -2;
	cvt.u16.u32 	%rs1, %r83;
	mov.b32 	%r145, 0;
	mov.b16 	%rs15, 0;
	mov.u16 	%rs16, %rs15;
	mov.u32 	%r144, %r14;
$L__BB2_16:
	sub.s32 	%r120, %r145, %r83;
	setp.gt.s32 	%p12, %r120, -2;
	@%p12 bra 	$L__BB2_55;
	sub.s32 	%r122, %r15, %r145;
	setp.lt.u32 	%p13, %r122, 7;
	mov.b32 	%r162, 0;
	@%p13 bra 	$L__BB2_36;
	and.b32  	%r162, %r144, -8;
	ld.global.u32 	%r152, [%rd4];
	mov.b32 	%r153, 0;
$L__BB2_19:
	.pragma "nounroll";
	mul.wide.u32 	%rd31, %r153, 4;
	add.s64 	%rd12, %rd4, %rd31;
	mul.wide.s32 	%rd32, %r152, 4;
	add.s64 	%rd13, %rd1, %rd32;
	ld.global.f32 	%f34, [%rd13];
	ld.global.u32 	%r154, [%rd12+4];
	mul.wide.s32 	%rd33, %r154, 4;
	add.s64 	%rd34, %rd1, %rd33;
	ld.global.f32 	%f73, [%rd34];
	setp.leu.f32 	%p14, %f34, %f73;
	@%p14 bra 	$L__BB2_21;
	st.global.u32 	[%rd12], %r154;
	st.global.u32 	[%rd12+4], %r152;
	ld.global.f32 	%f73, [%rd13];
	mov.u32 	%r154, %r152;
$L__BB2_21:
	ld.global.u32 	%r155, [%rd12+8];
	mul.wide.s32 	%rd35, %r155, 4;
	add.s64 	%rd36, %rd1, %rd35;
	ld.global.f32 	%f74, [%rd36];
	setp.leu.f32 	%p15, %f73, %f74;
	@%p15 bra 	$L__BB2_23;
	st.global.u32 	[%rd12+4], %r155;
	st.global.u32 	[%rd12+8], %r154;
	mul.wide.s32 	%rd37, %r154, 4;
	add.s64 	%rd38, %rd1, %rd37;
	ld.global.f32 	%f74, [%rd38];
	mov.u32 	%r155, %r154;
$L__BB2_23:
	ld.global.u32 	%r156, [%rd12+12];
	mul.wide.s32 	%rd39, %r156, 4;
	add.s64 	%rd40, %rd1, %rd39;
	ld.global.f32 	%f75, [%rd40];
	setp.leu.f32 	%p16, %f74, %f75;
	@%p16 bra 	$L__BB2_25;
	st.global.u32 	[%rd12+8], %r156;
	st.global.u32 	[%rd12+12], %r155;
	mul.wide.s32 	%rd41, %r155, 4;
	add.s64 	%rd42, %rd1, %rd41;
	ld.global.f32 	%f75, [%rd42];
	mov.u32 	%r156, %r155;
$L__BB2_25:
	ld.global.u32 	%r157, [%rd12+16];
	mul.wide.s32 	%rd43, %r157, 4;
	add.s64 	%rd44, %rd1, %rd43;
	ld.global.f32 	%f76, [%rd44];
	setp.leu.f32 	%p17, %f75, %f76;
	@%p17 bra 	$L__BB2_27;
	st.global.u32 	[%rd12+12], %r157;
	st.global.u32 	[%rd12+16], %r156;
	mul.wide.s32 	%rd45, %r156, 4;
	add.s64 	%rd46, %rd1, %rd45;
	ld.global.f32 	%f76, [%rd46];
	mov.u32 	%r157, %r156;
$L__BB2_27:
	ld.global.u32 	%r158, [%rd12+20];
	mul.wide.s32 	%rd47, %r158, 4;
	add.s64 	%rd48, %rd1, %rd47;
	ld.global.f32 	%f77, [%rd48];
	setp.leu.f32 	%p18, %f76, %f77;
	@%p18 bra 	$L__BB2_29;
	st.global.u32 	[%rd12+16], %r158;
	st.global.u32 	[%rd12+20], %r157;
	mul.wide.s32 	%rd49, %r157, 4;
	add.s64 	%rd50, %rd1, %rd49;
	ld.global.f32 	%f77, [%rd50];
	mov.u32 	%r158, %r157;
$L__BB2_29:
	ld.global.u32 	%r159, [%rd12+24];
	mul.wide.s32 	%rd51, %r159, 4;
	add.s64 	%rd52, %rd1, %rd51;
	ld.global.f32 	%f78, [%rd52];
	setp.leu.f32 	%p19, %f77, %f78;
	@%p19 bra 	$L__BB2_31;
	st.global.u32 	[%rd12+20], %r159;
	st.global.u32 	[%rd12+24], %r158;
	mul.wide.s32 	%rd53, %r158, 4;
	add.s64 	%rd54, %rd1, %rd53;
	ld.global.f32 	%f78, [%rd54];
	mov.u32 	%r159, %r158;
$L__BB2_31:
	ld.global.u32 	%r160, [%rd12+28];
	mul.wide.s32 	%rd55, %r160, 4;
	add.s64 	%rd56, %rd1, %rd55;
	ld.global.f32 	%f79, [%rd56];
	setp.leu.f32 	%p20, %f78, %f79;
	@%p20 bra 	$L__BB2_33;
	st.global.u32 	[%rd12+24], %r160;
	st.global.u32 	[%rd12+28], %r159;
	mul.wide.s32 	%rd57, %r159, 4;
	add.s64 	%rd58, %rd1, %rd57;
	ld.global.f32 	%f79, [%rd58];
	mov.u32 	%r160, %r159;
$L__BB2_33:
	add.s32 	%r153, %r153, 8;
	ld.global.u32 	%r152, [%rd12+32];
	mul.wide.s32 	%rd59, %r152, 4;
	add.s64 	%rd60, %rd1, %rd59;
	ld.global.f32 	%f35, [%rd60];
	setp.leu.f32 	%p21, %f79, %f35;
	@%p21 bra 	$L__BB2_35;
	st.global.u32 	[%rd12+28], %r152;
	st.global.u32 	[%rd12+32], %r160;
	mov.u32 	%r152, %r160;
$L__BB2_35:
	setp.ne.s32 	%p22, %r153, %r162;
	@%p22 bra 	$L__BB2_19;
$L__BB2_36:
	and.b32  	%r124, %r144, 7;
	setp.eq.s32 	%p23, %r124, 0;
	@%p23 bra 	$L__BB2_55;
	not.b16 	%rs10, %rs16;
	add.s16 	%rs11, %rs10, %rs1;
	cvt.u32.u16 	%r125, %rs11;
	and.b32  	%r62, %r125, 7;
	add.s32 	%r126, %r62, -1;
	setp.lt.u32 	%p24, %r126, 3;
	@%p24 bra 	$L__BB2_46;
	mul.wide.u32 	%rd61, %r162, 4;
	add.s64 	%rd14, %rd4, %rd61;
	ld.global.u32 	%r63, [%rd14];
	mul.wide.s32 	%rd62, %r63, 4;
	add.s64 	%rd15, %rd1, %rd62;
	ld.global.f32 	%f36, [%rd15];
	ld.global.u32 	%r163, [%rd14+4];
	mul.wide.s32 	%rd63, %r163, 4;
	add.s64 	%rd64, %rd1, %rd63;
	ld.global.f32 	%f80, [%rd64];
	setp.leu.f32 	%p25, %f36, %f80;
	@%p25 bra 	$L__BB2_40;
	st.global.u32 	[%rd14], %r163;
	st.global.u32 	[%rd14+4], %r63;
	ld.global.f32 	%f80, [%rd15];
	mov.u32 	%r163, %r63;
$L__BB2_40:
	ld.global.u32 	%r164, [%rd14+8];
	mul.wide.s32 	%rd65, %r164, 4;
	add.s64 	%rd66, %rd1, %rd65;
	ld.global.f32 	%f81, [%rd66];
	setp.leu.f32 	%p26, %f80, %f81;
	@%p26 bra 	$L__BB2_42;
	st.global.u32 	[%rd14+4], %r164;
	st.global.u32 	[%rd14+8], %r163;
	mul.wide.s32 	%rd67, %r163, 4;
	add.s64 	%rd68, %rd1, %rd67;
	ld.global.f32 	%f81, [%rd68];
	mov.u32 	%r164, %r163;
$L__BB2_42:
	ld.global.u32 	%r165, [%rd14+12];
	mul.wide.s32 	%rd69, %r165, 4;
	add.s64 	%rd70, %rd1, %rd69;
	ld.global.f32 	%f82, [%rd70];
	setp.leu.f32 	%p27, %f81, %f82;
	@%p27 bra 	$L__BB2_44;
	st.global.u32 	[%rd14+8], %r165;
	st.global.u32 	[%rd14+12], %r164;
	mul.wide.s32 	%rd71, %r164, 4;
	add.s64 	%rd72, %rd1, %rd71;
	ld.global.f32 	%f82, [%rd72];
	mov.u32 	%r165, %r164;
$L__BB2_44:
	add.s32 	%r162, %r162, 4;
	ld.global.u32 	%r71, [%rd14+16];
	mul.wide.s32 	%rd73, %r71, 4;
	add.s64 	%rd74, %rd1, %rd73;
	ld.global.f32 	%f37, [%rd74];
	setp.leu.f32 	%p28, %f82, %f37;
	@%p28 bra 	$L__BB2_46;
	st.global.u32 	[%rd14+12], %r71;
	st.global.u32 	[%rd14+16], %r165;
$L__BB2_46:
	and.b32  	%r127, %r62, 3;
	setp.eq.s32 	%p29, %r127, 0;
	@%p29 bra 	$L__BB2_55;
	xor.b16  	%rs12, %rs15, 3;
	add.s16 	%rs5, %rs12, %rs1;
	and.b16  	%rs13, %rs5, 3;
	setp.eq.s16 	%p30, %rs13, 1;
	@%p30 bra 	$L__BB2_52;
	mul.wide.u32 	%rd75, %r162, 4;
	add.s64 	%rd16, %rd4, %rd75;
	ld.global.u32 	%r73, [%rd16];
	mul.wide.s32 	%rd76, %r73, 4;
	add.s64 	%rd17, %rd1, %rd76;
	ld.global.f32 	%f38, [%rd17];
	ld.global.u32 	%r167, [%rd16+4];
	mul.wide.s32 	%rd77, %r167, 4;
	add.s64 	%rd78, %rd1, %rd77;
	ld.global.f32 	%f83, [%rd78];
	setp.leu.f32 	%p31, %f38, %f83;
	@%p31 bra 	$L__BB2_50;
	st.global.u32 	[%rd16], %r167;
	st.global.u32 	[%rd16+4], %r73;
	ld.global.f32 	%f83, [%rd17];
	mov.u32 	%r167, %r73;
$L__BB2_50:
	add.s32 	%r162, %r162, 2;
	ld.global.u32 	%r77, [%rd16+8];
	mul.wide.s32 	%rd79, %r77, 4;
	add.s64 	%rd80, %rd1, %rd79;
	ld.global.f32 	%f39, [%rd80];
	setp.leu.f32 	%p32, %f83, %f39;
	@%p32 bra 	$L__BB2_52;
	st.global.u32 	[%rd16+4], %r77;
	st.global.u32 	[%rd16+8], %r167;
$L__BB2_52:
	and.b16  	%rs14, %rs5, 1;
	setp.eq.b16 	%p33, %rs14, 1;
	not.pred 	%p34, %p33;
	@%p34 bra 	$L__BB2_55;
	mul.wide.u32 	%rd81, %r162, 4;
	add.s64 	%rd18, %rd4, %rd81;
	ld.global.u32 	%r79, [%rd18];
	mul.wide.s32 	%rd82, %r79, 4;
	add.s64 	%rd83, %rd1, %rd82;
	ld.global.f32 	%f40, [%rd83];
	ld.global.u32 	%r80, [%rd18+4];
	mul.wide.s32 	%rd84, %r80, 4;
	add.s64 	%rd85, %rd1, %rd84;
	ld.global.f32 	%f41, [%rd85];
	setp.leu.f32 	%p35, %f40, %f41;
	@%p35 bra 	$L__BB2_55;
	st.global.u32 	[%rd18], %r80;
	st.global.u32 	[%rd18+4], %r79;
$L__BB2_55:
	add.s32 	%r145, %r145, 1;
	add.s32 	%r144, %r144, -1;
	setp.eq.s32 	%p36, %r145, %r14;
	add.s16 	%rs16, %rs16, 1;
	add.s16 	%rs15, %rs15, 1;
	@%p36 bra 	$L__BB2_56;
	bra.uni 	$L__BB2_16;
$L__BB2_56:
	min.s32 	%r128, %r84, %r85;
	setp.lt.s32 	%p37, %r128, 1;
	@%p37 bra 	$L__BB2_72;
	and.b32  	%r22, %r85, 15;
	add.s32 	%r23, %r22, -1;
	and.b32  	%r24, %r85, 7;
	add.s32 	%r25, %r24, -1;
	and.b32  	%r26, %r85, 2147483632;
	and.b32  	%r27, %r85, 3;
	neg.s32 	%r28, %r26;
	add.s64 	%rd5, %rd3, 32;
	add.s64 	%rd6, %rd2, 32;
	mov.b32 	%r146, 0;
$L__BB2_58:
	setp.lt.u32 	%p38, %r85, 16;
	mul.wide.u32 	%rd86, %r146, 4;
	add.s64 	%rd87, %rd4, %rd86;
	ld.global.u32 	%r131, [%rd87];
	mul.lo.s32 	%r30, %r131, %r85;
	mul.lo.s32 	%r31, %r146, %r85;
	mov.b32 	%r150, 0;
	@%p38 bra 	$L__BB2_61;
	mul.wide.u32 	%rd88, %r31, 4;
	add.s64 	%rd116, %rd6, %rd88;
	mov.u32 	%r147, %r30;
	mov.u32 	%r148, %r28;
$L__BB2_60:
	.pragma "nounroll";
	mul.wide.s32 	%rd89, %r147, 4;
	add.s64 	%rd90, %rd5, %rd89;
	ld.global.f32 	%f42, [%rd90+-32];
	st.global.f32 	[%rd116+-32], %f42;
	ld.global.f32 	%f43, [%rd90+-28];
	st.global.f32 	[%rd116+-28], %f43;
	ld.global.f32 	%f44, [%rd90+-24];
	st.global.f32 	[%rd116+-24], %f44;
	ld.global.f32 	%f45, [%rd90+-20];
	st.global.f32 	[%rd116+-20], %f45;
	ld.global.f32 	%f46, [%rd90+-16];
	st.global.f32 	[%rd116+-16], %f46;
	ld.global.f32 	%f47, [%rd90+-12];
	st.global.f32 	[%rd116+-12], %f47;
	ld.global.f32 	%f48, [%rd90+-8];
	st.global.f32 	[%rd116+-8], %f48;
	ld.global.f32 	%f49, [%rd90+-4];
	st.global.f32 	[%rd116+-4], %f49;
	ld.global.f32 	%f50, [%rd90];
	st.global.f32 	[%rd116], %f50;
	ld.global.f32 	%f51, [%rd90+4];
	st.global.f32 	[%rd116+4], %f51;
	ld.global.f32 	%f52, [%rd90+8];
	st.global.f32 	[%rd116+8], %f52;
	ld.global.f32 	%f53, [%rd90+12];
	st.global.f32 	[%rd116+12], %f53;
	ld.global.f32 	%f54, [%rd90+16];
	st.global.f32 	[%rd116+16], %f54;
	ld.global.f32 	%f55, [%rd90+20];
	st.global.f32 	[%rd116+20], %f55;
	ld.global.f32 	%f56, [%rd90+24];
	st.global.f32 	[%rd116+24], %f56;
	ld.global.f32 	%f57, [%rd90+28];
	st.global.f32 	[%rd116+28], %f57;
	add.s32 	%r148, %r148, 16;
	add.s32 	%r147, %r147, 16;
	add.s64 	%rd116, %rd116, 64;
	setp.ne.s32 	%p39, %r148, 0;
	mov.u32 	%r150, %r26;
	@%p39 bra 	$L__BB2_60;
$L__BB2_61:
	setp.eq.s32 	%p40, %r22, 0;
	@%p40 bra 	$L__BB2_71;
	setp.lt.u32 	%p41, %r23, 7;
	@%p41 bra 	$L__BB2_64;
	add.s32 	%r132, %r150, %r30;
	mul.wide.s32 	%rd91, %r132, 4;
	add.s64 	%rd92, %rd3, %rd91;
	ld.global.f32 	%f58, [%rd92];
	add.s32 	%r133, %r150, %r31;
	mul.wide.u32 	%rd93, %r133, 4;
	add.s64 	%rd94, %rd2, %rd93;
	st.global.f32 	[%rd94], %f58;
	ld.global.f32 	%f59, [%rd92+4];
	cvt.u64.u32 	%rd95, %r31;
	cvt.u64.u32 	%rd96, %r150;
	add.s64 	%rd97, %rd96, %rd95;
	shl.b64 	%rd98, %rd97, 2;
	add.s64 	%rd99, %rd2, %rd98;
	st.global.f32 	[%rd99+4], %f59;
	ld.global.f32 	%f60, [%rd92+8];
	st.global.f32 	[%rd99+8], %f60;
	ld.global.f32 	%f61, [%rd92+12];
	st.global.f32 	[%rd99+12], %f61;
	ld.global.f32 	%f62, [%rd92+16];
	st.global.f32 	[%rd99+16], %f62;
	ld.global.f32 	%f63, [%rd92+20];
	st.global.f32 	[%rd99+20], %f63;
	ld.global.f32 	%f64, [%rd92+24];
	st.global.f32 	[%rd99+24], %f64;
	ld.global.f32 	%f65, [%rd92+28];
	st.global.f32 	[%rd99+28], %f65;
	add.s32 	%r150, %r150, 8;
$L__BB2_64:
	setp.eq.s32 	%p42, %r24, 0;
	@%p42 bra 	$L__BB2_71;
	setp.lt.u32 	%p43, %r25, 3;
	@%p43 bra 	$L__BB2_67;
	add.s32 	%r134, %r150, %r30;
	mul.wide.s32 	%rd100, %r134, 4;
	add.s64 	%rd101, %rd3, %rd100;
	ld.global.f32 	%f66, [%rd101];
	add.s32 	%r135, %r150, %r31;
	mul.wide.u32 	%rd102, %r135, 4;
	add.s64 	%rd103, %rd2, %rd102;
	st.global.f32 	[%rd103], %f66;
	ld.global.f32 	%f67, [%rd101+4];
	cvt.u64.u32 	%rd104, %r31;
	cvt.u64.u32 	%rd105, %r150;
	add.s64 	%rd106, %rd105, %rd104;
	shl.b64 	%rd107, %rd106, 2;
	add.s64 	%rd108, %rd2, %rd107;
	st.global.f32 	[%rd108+4], %f67;
	ld.global.f32 	%f68, [%rd101+8];
	st.global.f32 	[%rd108+8], %f68;
	ld.global.f32 	%f69, [%rd101+12];
	st.global.f32 	[%rd108+12], %f69;
	add.s32 	%r150, %r150, 4;
$L__BB2_67:
	setp.eq.s32 	%p44, %r27, 0;
	@%p44 bra 	$L__BB2_71;
	setp.eq.s32 	%p45, %r27, 1;
	add.s32 	%r136, %r150, %r30;
	mul.wide.s32 	%rd109, %r136, 4;
	add.s64 	%rd10, %rd3, %rd109;
	ld.global.f32 	%f70, [%rd10];
	add.s32 	%r137, %r150, %r31;
	mul.wide.u32 	%rd110, %r137, 4;
	add.s64 	%rd111, %rd2, %rd110;
	st.global.f32 	[%rd111], %f70;
	@%p45 bra 	$L__BB2_71;
	setp.eq.s32 	%p46, %r27, 2;
	ld.global.f32 	%f71, [%rd10+4];
	cvt.u64.u32 	%rd112, %r31;
	cvt.u64.u32 	%rd113, %r150;
	add.s64 	%rd114, %rd113, %rd112;
	shl.b64 	%rd115, %rd114, 2;
	add.s64 	%rd11, %rd2, %rd115;
	st.global.f32 	[%rd11+4], %f71;
	@%p46 bra 	$L__BB2_71;
	ld.global.f32 	%f72, [%rd10+8];
	st.global.f32 	[%rd11+8], %f72;
$L__BB2_71:
	add.s32 	%r146, %r146, 1;
	setp.eq.s32 	%p47, %r146, %r84;
	@%p47 bra 	$L__BB2_72;
	bra.uni 	$L__BB2_58;
$L__BB2_72:
	ret;

}
	// .globl	update_mean
.visible .entry update_mean(
	.param .u64 .ptr .align 1 update_mean_param_0,
	.param .u64 .ptr .align 1 update_mean_param_1,
	.param .u64 .ptr .align 1 update_mean_param_2,
	.param .u64 .ptr .align 1 update_mean_param_3,
	.param .u32 update_mean_param_4,
	.param .u32 update_mean_param_5
)
{
	.reg .pred 	%p<11>;
	.reg .b32 	%r<38>;
	.reg .b32 	%f<113>;
	.reg .b64 	%rd<61>;

	ld.param.u64 	%rd9, [update_mean_param_0];
	ld.param.u64 	%rd10, [update_mean_param_1];
	ld.param.u64 	%rd11, [update_mean_param_2];
	ld.param.u64 	%rd12, [update_mean_param_3];
	ld.param.u32 	%r23, [update_mean_param_4];
	ld.param.u32 	%r24, [update_mean_param_5];
	cvta.to.global.u64 	%rd1, %rd11;
	cvta.to.global.u64 	%rd2, %rd12;
	mov.u32 	%r25, %ctaid.x;
	mov.u32 	%r26, %ntid.x;
	mov.u32 	%r27, %tid.x;
	mad.lo.s32 	%r1, %r25, %r26, %r27;
	setp.ge.s32 	%p1, %r1, %r24;
	@%p1 bra 	$L__BB3_15;
	setp.lt.s32 	%p2, %r23, 1;
	mov.f32 	%f112, 0f00000000;
	@%p2 bra 	$L__BB3_14;
	and.b32  	%r2, %r23, 15;
	setp.lt.u32 	%p3, %r23, 16;
	mov.f32 	%f112, 0f00000000;
	mov.b32 	%r34, 0;
	@%p3 bra 	$L__BB3_5;
	and.b32  	%r34, %r23, 2147483632;
	neg.s32 	%r32, %r34;
	shl.b32 	%r5, %r24, 4;
	add.s64 	%rd59, %rd2, 32;
	mov.f32 	%f112, 0f00000000;
	mul.wide.s32 	%rd15, %r24, 4;
	mov.u32 	%r31, %r1;
$L__BB3_4:
	.pragma "nounroll";
	ld.global.f32 	%f18, [%rd59+-32];
	mul.wide.s32 	%rd13, %r31, 4;
	add.s64 	%rd14, %rd1, %rd13;
	ld.global.f32 	%f19, [%rd14];
	fma.rn.f32 	%f20, %f18, %f19, %f112;
	ld.global.f32 	%f21, [%rd59+-28];
	add.s64 	%rd16, %rd14, %rd15;
	ld.global.f32 	%f22, [%rd16];
	fma.rn.f32 	%f23, %f21, %f22, %f20;
	ld.global.f32 	%f24, [%rd59+-24];
	add.s64 	%rd17, %rd16, %rd15;
	ld.global.f32 	%f25, [%rd17];
	fma.rn.f32 	%f26, %f24, %f25, %f23;
	ld.global.f32 	%f27, [%rd59+-20];
	add.s64 	%rd18, %rd17, %rd15;
	ld.global.f32 	%f28, [%rd18];
	fma.rn.f32 	%f29, %f27, %f28, %f26;
	ld.global.f32 	%f30, [%rd59+-16];
	add.s64 	%rd19, %rd18, %rd15;
	ld.global.f32 	%f31, [%rd19];
	fma.rn.f32 	%f32, %f30, %f31, %f29;
	ld.global.f32 	%f33, [%rd59+-12];
	add.s64 	%rd20, %rd19, %rd15;
	ld.global.f32 	%f34, [%rd20];
	fma.rn.f32 	%f35, %f33, %f34, %f32;
	ld.global.f32 	%f36, [%rd59+-8];
	add.s64 	%rd21, %rd20, %rd15;
	ld.global.f32 	%f37, [%rd21];
	fma.rn.f32 	%f38, %f36, %f37, %f35;
	ld.global.f32 	%f39, [%rd59+-4];
	add.s64 	%rd22, %rd21, %rd15;
	ld.global.f32 	%f40, [%rd22];
	fma.rn.f32 	%f41, %f39, %f40, %f38;
	ld.global.f32 	%f42, [%rd59];
	add.s64 	%rd23, %rd22, %rd15;
	ld.global.f32 	%f43, [%rd23];
	fma.rn.f32 	%f44, %f42, %f43, %f41;
	ld.global.f32 	%f45, [%rd59+4];
	add.s64 	%rd24, %rd23, %rd15;
	ld.global.f32 	%f46, [%rd24];
	fma.rn.f32 	%f47, %f45, %f46, %f44;
	ld.global.f32 	%f48, [%rd59+8];
	add.s64 	%rd25, %rd24, %rd15;
	ld.global.f32 	%f49, [%rd25];
	fma.rn.f32 	%f50, %f48, %f49, %f47;
	ld.global.f32 	%f51, [%rd59+12];
	add.s64 	%rd26, %rd25, %rd15;
	ld.global.f32 	%f52, [%rd26];
	fma.rn.f32 	%f53, %f51, %f52, %f50;
	ld.global.f32 	%f54, [%rd59+16];
	add.s64 	%rd27, %rd26, %rd15;
	ld.global.f32 	%f55, [%rd27];
	fma.rn.f32 	%f56, %f54, %f55, %f53;
	ld.global.f32 	%f57, [%rd59+20];
	add.s64 	%rd28, %rd27, %rd15;
	ld.global.f32 	%f58, [%rd28];
	fma.rn.f32 	%f59, %f57, %f58, %f56;
	ld.global.f32 	%f60, [%rd59+24];
	add.s64 	%rd29, %rd28, %rd15;
	ld.global.f32 	%f61, [%rd29];
	fma.rn.f32 	%f62, %f60, %f61, %f59;
	ld.global.f32 	%f63, [%rd59+28];
	add.s64 	%rd30, %rd29, %rd15;
	ld.global.f32 	%f64, [%rd30];
	fma.rn.f32 	%f112, %f63, %f64, %f62;
	add.s32 	%r32, %r32, 16;
	add.s32 	%r31, %r31, %r5;
	add.s64 	%rd59, %rd59, 64;
	setp.ne.s32 	%p4, %r32, 0;
	@%p4 bra 	$L__BB3_4;
$L__BB3_5:
	setp.eq.s32 	%p5, %r2, 0;
	@%p5 bra 	$L__BB3_14;
	and.b32  	%r11, %r23, 7;
	setp.lt.u32 	%p6, %r2, 8;
	@%p6 bra 	$L__BB3_8;
	mul.wide.u32 	%rd31, %r34, 4;
	add.s64 	%rd32, %rd2, %rd31;
	ld.global.f32 	%f66, [%rd32];
	mad.lo.s32 	%r29, %r34, %r24, %r1;
	mul.wide.s32 	%rd33, %r29, 4;
	add.s64 	%rd34, %rd1, %rd33;
	ld.global.f32 	%f67, [%rd34];
	fma.rn.f32 	%f68, %f66, %f67, %f112;
	ld.global.f32 	%f69, [%rd32+4];
	mul.wide.s32 	%rd35, %r24, 4;
	add.s64 	%rd36, %rd34, %rd35;
	ld.global.f32 	%f70, [%rd36];
	fma.rn.f32 	%f71, %f69, %f70, %f68;
	ld.global.f32 	%f72, [%rd32+8];
	add.s64 	%rd37, %rd36, %rd35;
	ld.global.f32 	%f73, [%rd37];
	fma.rn.f32 	%f74, %f72, %f73, %f71;
	ld.global.f32 	%f75, [%rd32+12];
	add.s64 	%rd38, %rd37, %rd35;
	ld.global.f32 	%f76, [%rd38];
	fma.rn.f32 	%f77, %f75, %f76, %f74;
	ld.global.f32 	%f78, [%rd32+16];
	add.s64 	%rd39, %rd38, %rd35;
	ld.global.f32 	%f79, [%rd39];
	fma.rn.f32 	%f80, %f78, %f79, %f77;
	ld.global.f32 	%f81, [%rd32+20];
	add.s64 	%rd40, %rd39, %rd35;
	ld.global.f32 	%f82, [%rd40];
	fma.rn.f32 	%f83, %f81, %f82, %f80;
	ld.global.f32 	%f84, [%rd32+24];
	add.s64 	%rd41, %rd40, %rd35;
	ld.global.f32 	%f85, [%rd41];
	fma.rn.f32 	%f86, %f84, %f85, %f83;
	ld.global.f32 	%f87, [%rd32+28];
	add.s64 	%rd42, %rd41, %rd35;
	ld.global.f32 	%f88, [%rd42];
	fma.rn.f32 	%f112, %f87, %f88, %f86;
	add.s32 	%r34, %r34, 8;
$L__BB3_8:
	setp.eq.s32 	%p7, %r11, 0;
	@%p7 bra 	$L__BB3_14;
	and.b32  	%r14, %r23, 3;
	setp.lt.u32 	%p8, %r11, 4;
	@%p8 bra 	$L__BB3_11;
	mul.wide.u32 	%rd43, %r34, 4;
	add.s64 	%rd44, %rd2, %rd43;
	ld.global.f32 	%f90, [%rd44];
	mad.lo.s32 	%r30, %r34, %r24, %r1;
	mul.wide.s32 	%rd45, %r30, 4;
	add.s64 	%rd46, %rd1, %rd45;
	ld.global.f32 	%f91, [%rd46];
	fma.rn.f32 	%f92, %f90, %f91, %f112;
	ld.global.f32 	%f93, [%rd44+4];
	mul.wide.s32 	%rd47, %r24, 4;
	add.s64 	%rd48, %rd46, %rd47;
	ld.global.f32 	%f94, [%rd48];
	fma.rn.f32 	%f95, %f93, %f94, %f92;
	ld.global.f32 	%f96, [%rd44+8];
	add.s64 	%rd49, %rd48, %rd47;
	ld.global.f32 	%f97, [%rd49];
	fma.rn.f32 	%f98, %f96, %f97, %f95;
	ld.global.f32 	%f99, [%rd44+12];
	add.s64 	%rd50, %rd49, %rd47;
	ld.global.f32 	%f100, [%rd50];
	fma.rn.f32 	%f112, %f99, %f100, %f98;
	add.s32 	%r34, %r34, 4;
$L__BB3_11:
	setp.eq.s32 	%p9, %r14, 0;
	@%p9 bra 	$L__BB3_14;
	mad.lo.s32 	%r37, %r34, %r24, %r1;
	mul.wide.u32 	%rd51, %r34, 4;
	add.s64 	%rd60, %rd2, %rd51;
	neg.s32 	%r36, %r14;
$L__BB3_13:
	.pragma "nounroll";
	ld.global.f32 	%f101, [%rd60];
	mul.wide.s32 	%rd52, %r37, 4;
	add.s64 	%rd53, %rd1, %rd52;
	ld.global.f32 	%f102, [%rd53];
	fma.rn.f32 	%f112, %f101, %f102, %f112;
	add.s32 	%r37, %r37, %r24;
	add.s64 	%rd60, %rd60, 4;
	add.s32 	%r36, %r36, 1;
	setp.ne.s32 	%p10, %r36, 0;
	@%p10 bra 	$L__BB3_13;
$L__BB3_14:
	cvta.to.global.u64 	%rd54, %rd9;
	mul.wide.s32 	%rd55, %r1, 4;
	add.s64 	%rd56, %rd54, %rd55;
	ld.global.f32 	%f103, [%rd56];
	cvta.to.global.u64 	%rd57, %rd10;
	add.s64 	%rd58, %rd57, %rd55;
	st.global.f32 	[%rd58], %f103;
	st.global.f32 	[%rd56], %f112;
$L__BB3_15:
	ret;

}
	// .globl	update_evolution_paths
.visible .entry update_evolution_paths(
	.param .u64 .ptr .align 1 update_evolution_paths_param_0,
	.param .u64 .ptr .align 1 update_evolution_paths_param_1,
	.param .u64 .ptr .align 1 update_evolution_paths_param_2,
	.param .u64 .ptr .align 1 update_evolution_paths_param_3,
	.param .u64 .ptr .align 1 update_evolution_paths_param_4,
	.param .f32 update_evolution_paths_param_5,
	.param .f32 update_evolution_paths_param_6,
	.param .f32 update_evolution_paths_param_7,
	.param .f32 update_evolution_paths_param_8,
	.param .u32 update_evolution_paths_param_9,
	.param .u32 update_evolution_paths_param_10
)
{
	.reg .pred 	%p<42>;
	.reg .b32 	%r<68>;
	.reg .b32 	%f<311>;
	.reg .b64 	%rd<57>;

	ld.param.u64 	%rd18, [update_evolution_paths_param_0];
	ld.param.u64 	%rd19, [update_evolution_paths_param_2];
	ld.param.u64 	%rd20, [update_evolution_paths_param_3];
	ld.param.u64 	%rd21, [update_evolution_paths_param_4];
	ld.param.f32 	%f37, [update_evolution_paths_param_5];
	ld.param.f32 	%f38, [update_evolution_paths_param_6];
	ld.param.f32 	%f39, [update_evolution_paths_param_7];
	ld.param.f32 	%f40, [update_evolution_paths_param_8];
	ld.param.u32 	%r31, [update_evolution_paths_param_9];
	cvta.to.global.u64 	%rd1, %rd21;
	cvta.to.global.u64 	%rd2, %rd18;
	cvta.to.global.u64 	%rd3, %rd20;
	cvta.to.global.u64 	%rd4, %rd19;
	mov.u32 	%r33, %ctaid.x;
	mov.u32 	%r34, %ntid.x;
	mov.u32 	%r35, %tid.x;
	mad.lo.s32 	%r1, %r33, %r34, %r35;
	setp.ge.s32 	%p1, %r1, %r31;
	@%p1 bra 	$L__BB4_35;
	mul.wide.s32 	%rd22, %r1, 4;
	add.s64 	%rd23, %rd4, %rd22;
	ld.global.f32 	%f42, [%rd23];
	add.s64 	%rd24, %rd3, %rd22;
	ld.global.f32 	%f43, [%rd24];
	sub.f32 	%f1, %f42, %f43;
	setp.lt.s32 	%p2, %r31, 1;
	mov.f32 	%f300, 0f00000000;
	@%p2 bra 	$L__BB4_13;
	mul.lo.s32 	%r2, %r31, %r1;
	and.b32  	%r3, %r31, 7;
	setp.lt.u32 	%p3, %r31, 8;
	mov.f32 	%f300, 0f00000000;
	mov.b32 	%r61, 0;
	@%p3 bra 	$L__BB4_5;
	and.b32  	%r61, %r31, 2147483640;
	neg.s32 	%r59, %r61;
	add.s64 	%rd54, %rd4, 16;
	add.s64 	%rd53, %rd3, 16;
	mov.f32 	%f300, 0f00000000;
	mov.u32 	%r58, %r2;
$L__BB4_4:
	.pragma "nounroll";
	mul.wide.s32 	%rd25, %r58, 4;
	add.s64 	%rd26, %rd1, %rd25;
	ld.global.f32 	%f47, [%rd26];
	ld.global.f32 	%f48, [%rd54+-16];
	ld.global.f32 	%f49, [%rd53+-16];
	sub.f32 	%f50, %f48, %f49;
	div.rn.f32 	%f51, %f50, %f37;
	fma.rn.f32 	%f52, %f47, %f51, %f300;
	ld.global.f32 	%f53, [%rd26+4];
	ld.global.f32 	%f54, [%rd54+-12];
	ld.global.f32 	%f55, [%rd53+-12];
	sub.f32 	%f56, %f54, %f55;
	div.rn.f32 	%f57, %f56, %f37;
	fma.rn.f32 	%f58, %f53, %f57, %f52;
	ld.global.f32 	%f59, [%rd26+8];
	ld.global.f32 	%f60, [%rd54+-8];
	ld.global.f32 	%f61, [%rd53+-8];
	sub.f32 	%f62, %f60, %f61;
	div.rn.f32 	%f63, %f62, %f37;
	fma.rn.f32 	%f64, %f59, %f63, %f58;
	ld.global.f32 	%f65, [%rd26+12];
	ld.global.f32 	%f66, [%rd54+-4];
	ld.global.f32 	%f67, [%rd53+-4];
	sub.f32 	%f68, %f66, %f67;
	div.rn.f32 	%f69, %f68, %f37;
	fma.rn.f32 	%f70, %f65, %f69, %f64;
	ld.global.f32 	%f71, [%rd26+16];
	ld.global.f32 	%f72, [%rd54];
	ld.global.f32 	%f73, [%rd53];
	sub.f32 	%f74, %f72, %f73;
	div.rn.f32 	%f75, %f74, %f37;
	fma.rn.f32 	%f76, %f71, %f75, %f70;
	ld.global.f32 	%f77, [%rd26+20];
	ld.global.f32 	%f78, [%rd54+4];
	ld.global.f32 	%f79, [%rd53+4];
	sub.f32 	%f80, %f78, %f79;
	div.rn.f32 	%f81, %f80, %f37;
	fma.rn.f32 	%f82, %f77, %f81, %f76;
	ld.global.f32 	%f83, [%rd26+24];
	ld.global.f32 	%f84, [%rd54+8];
	ld.global.f32 	%f85, [%rd53+8];
	sub.f32 	%f86, %f84, %f85;
	div.rn.f32 	%f87, %f86, %f37;
	fma.rn.f32 	%f88, %f83, %f87, %f82;
	ld.global.f32 	%f89, [%rd26+28];
	ld.global.f32 	%f90, [%rd54+12];
	ld.global.f32 	%f91, [%rd53+12];
	sub.f32 	%f92, %f90, %f91;
	div.rn.f32 	%f93, %f92, %f37;
	fma.rn.f32 	%f300, %f89, %f93, %f88;
	add.s32 	%r59, %r59, 8;
	add.s32 	%r58, %r58, 8;
	add.s64 	%rd54, %rd54, 32;
	add.s64 	%rd53, %rd53, 32;
	setp.ne.s32 	%p4, %r59, 0;
	@%p4 bra 	$L__BB4_4;
$L__BB4_5:
	setp.eq.s32 	%p5, %r3, 0;
	@%p5 bra 	$L__BB4_13;
	and.b32  	%r11, %r31, 3;
	setp.lt.u32 	%p6, %r3, 4;
	@%p6 bra 	$L__BB4_8;
	add.s32 	%r37, %r61, %r2;
	mul.wide.s32 	%rd27, %r37, 4;
	add.s64 	%rd28, %rd1, %rd27;
	ld.global.f32 	%f95, [%rd28];
	mul.wide.u32 	%rd29, %r61, 4;
	add.s64 	%rd30, %rd4, %rd29;
	ld.global.f32 	%f96, [%rd30];
	add.s64 	%rd31, %rd3, %rd29;
	ld.global.f32 	%f97, [%rd31];
	sub.f32 	%f98, %f96, %f97;
	div.rn.f32 	%f99, %f98, %f37;
	fma.rn.f32 	%f100, %f95, %f99, %f300;
	ld.global.f32 	%f101, [%rd28+4];
	ld.global.f32 	%f102, [%rd30+4];
	ld.global.f32 	%f103, [%rd31+4];
	sub.f32 	%f104, %f102, %f103;
	div.rn.f32 	%f105, %f104, %f37;
	fma.rn.f32 	%f106, %f101, %f105, %f100;
	ld.global.f32 	%f107, [%rd28+8];
	ld.global.f32 	%f108, [%rd30+8];
	ld.global.f32 	%f109, [%rd31+8];
	sub.f32 	%f110, %f108, %f109;
	div.rn.f32 	%f111, %f110, %f37;
	fma.rn.f32 	%f112, %f107, %f111, %f106;
	ld.global.f32 	%f113, [%rd28+12];
	ld.global.f32 	%f114, [%rd30+12];
	ld.global.f32 	%f115, [%rd31+12];
	sub.f32 	%f116, %f114, %f115;
	div.rn.f32 	%f117, %f116, %f37;
	fma.rn.f32 	%f300, %f113, %f117, %f112;
	add.s32 	%r61, %r61, 4;
$L__BB4_8:
	setp.eq.s32 	%p7, %r11, 0;
	@%p7 bra 	$L__BB4_13;
	setp.eq.s32 	%p8, %r11, 1;
	@%p8 bra 	$L__BB4_11;
	add.s32 	%r38, %r61, %r2;
	mul.wide.s32 	%rd32, %r38, 4;
	add.s64 	%rd33, %rd1, %rd32;
	ld.global.f32 	%f119, [%rd33];
	mul.wide.u32 	%rd34, %r61, 4;
	add.s64 	%rd35, %rd4, %rd34;
	ld.global.f32 	%f120, [%rd35];
	add.s64 	%rd36, %rd3, %rd34;
	ld.global.f32 	%f121, [%rd36];
	sub.f32 	%f122, %f120, %f121;
	div.rn.f32 	%f123, %f122, %f37;
	fma.rn.f32 	%f124, %f119, %f123, %f300;
	ld.global.f32 	%f125, [%rd33+4];
	ld.global.f32 	%f126, [%rd35+4];
	ld.global.f32 	%f127, [%rd36+4];
	sub.f32 	%f128, %f126, %f127;
	div.rn.f32 	%f129, %f128, %f37;
	fma.rn.f32 	%f300, %f125, %f129, %f124;
	add.s32 	%r61, %r61, 2;
$L__BB4_11:
	and.b32  	%r39, %r31, 1;
	setp.eq.b32 	%p9, %r39, 1;
	not.pred 	%p10, %p9;
	@%p10 bra 	$L__BB4_13;
	add.s32 	%r40, %r61, %r2;
	mul.wide.s32 	%rd37, %r40, 4;
	add.s64 	%rd38, %rd1, %rd37;
	ld.global.f32 	%f130, [%rd38];
	mul.wide.u32 	%rd39, %r61, 4;
	add.s64 	%rd40, %rd4, %rd39;
	ld.global.f32 	%f131, [%rd40];
	add.s64 	%rd41, %rd3, %rd39;
	ld.global.f32 	%f132, [%rd41];
	sub.f32 	%f133, %f131, %f132;
	div.rn.f32 	%f134, %f133, %f37;
	fma.rn.f32 	%f300, %f130, %f134, %f300;
$L__BB4_13:
	setp.lt.s32 	%p11, %r31, 1;
	mov.f32 	%f136, 0f40000000;
	sub.f32 	%f137, %f136, %f38;
	mul.f32 	%f138, %f38, %f137;
	mul.f32 	%f139, %f138, %f40;
	sqrt.rn.f32 	%f140, %f139;
	mov.f32 	%f141, 0f3F800000;
	sub.f32 	%f14, %f141, %f38;
	mul.wide.s32 	%rd42, %r1, 4;
	add.s64 	%rd43, %rd2, %rd42;
	ld.global.f32 	%f142, [%rd43];
	mul.f32 	%f143, %f14, %f142;
	fma.rn.f32 	%f144, %f300, %f140, %f143;
	st.global.f32 	[%rd43], %f144;
	mov.f32 	%f309, 0f00000000;
	@%p11 bra 	$L__BB4_26;
	and.b32  	%r16, %r31, 15;
	setp.lt.u32 	%p12, %r31, 16;
	mov.f32 	%f309, 0f00000000;
	mov.b32 	%r65, 0;
	@%p12 bra 	$L__BB4_17;
	and.b32  	%r65, %r31, 2147483632;
	neg.s32 	%r63, %r65;
	add.s64 	%rd55, %rd2, 32;
	mov.f32 	%f309, 0f00000000;
$L__BB4_16:
	.pragma "nounroll";
	ld.global.f32 	%f148, [%rd55+-32];
	fma.rn.f32 	%f149, %f148, %f148, %f309;
	ld.global.f32 	%f150, [%rd55+-28];
	fma.rn.f32 	%f151, %f150, %f150, %f149;
	ld.global.f32 	%f152, [%rd55+-24];
	fma.rn.f32 	%f153, %f152, %f152, %f151;
	ld.global.f32 	%f154, [%rd55+-20];
	fma.rn.f32 	%f155, %f154, %f154, %f153;
	ld.global.f32 	%f156, [%rd55+-16];
	fma.rn.f32 	%f157, %f156, %f156, %f155;
	ld.global.f32 	%f158, [%rd55+-12];
	fma.rn.f32 	%f159, %f158, %f158, %f157;
	ld.global.f32 	%f160, [%rd55+-8];
	fma.rn.f32 	%f161, %f160, %f160, %f159;
	ld.global.f32 	%f162, [%rd55+-4];
	fma.rn.f32 	%f163, %f162, %f162, %f161;
	ld.global.f32 	%f164, [%rd55];
	fma.rn.f32 	%f165, %f164, %f164, %f163;
	ld.global.f32 	%f166, [%rd55+4];
	fma.rn.f32 	%f167, %f166, %f166, %f165;
	ld.global.f32 	%f168, [%rd55+8];
	fma.rn.f32 	%f169, %f168, %f168, %f167;
	ld.global.f32 	%f170, [%rd55+12];
	fma.rn.f32 	%f171, %f170, %f170, %f169;
	ld.global.f32 	%f172, [%rd55+16];
	fma.rn.f32 	%f173, %f172, %f172, %f171;
	ld.global.f32 	%f174, [%rd55+20];
	fma.rn.f32 	%f175, %f174, %f174, %f173;
	ld.global.f32 	%f176, [%rd55+24];
	fma.rn.f32 	%f177, %f176, %f176, %f175;
	ld.global.f32 	%f178, [%rd55+28];
	fma.rn.f32 	%f309, %f178, %f178, %f177;
	add.s32 	%r63, %r63, 16;
	add.s64 	%rd55, %rd55, 64;
	setp.ne.s32 	%p13, %r63, 0;
	@%p13 bra 	$L__BB4_16;
$L__BB4_17:
	setp.eq.s32 	%p14, %r16, 0;
	@%p14 bra 	$L__BB4_26;
	and.b32  	%r22, %r31, 7;
	setp.lt.u32 	%p15, %r16, 8;
	@%p15 bra 	$L__BB4_20;
	mul.wide.u32 	%rd44, %r65, 4;
	add.s64 	%rd45, %rd2, %rd44;
	ld.global.f32 	%f180, [%rd45];
	fma.rn.f32 	%f181, %f180, %f180, %f309;
	ld.global.f32 	%f182, [%rd45+4];
	fma.rn.f32 	%f183, %f182, %f182, %f181;
	ld.global.f32 	%f184, [%rd45+8];
	fma.rn.f32 	%f185, %f184, %f184, %f183;
	ld.global.f32 	%f186, [%rd45+12];
	fma.rn.f32 	%f187, %f186, %f186, %f185;
	ld.global.f32 	%f188, [%rd45+16];
	fma.rn.f32 	%f189, %f188, %f188, %f187;
	ld.global.f32 	%f190, [%rd45+20];
	fma.rn.f32 	%f191, %f190, %f190, %f189;
	ld.global.f32 	%f192, [%rd45+24];
	fma.rn.f32 	%f193, %f192, %f192, %f191;
	ld.global.f32 	%f194, [%rd45+28];
	fma.rn.f32 	%f309, %f194, %f194, %f193;
	add.s32 	%r65, %r65, 8;
$L__BB4_20:
	setp.eq.s32 	%p16, %r22, 0;
	@%p16 bra 	$L__BB4_26;
	and.b32  	%r25, %r31, 3;
	setp.lt.u32 	%p17, %r22, 4;
	@%p17 bra 	$L__BB4_23;
	mul.wide.u32 	%rd46, %r65, 4;
	add.s64 	%rd47, %rd2, %rd46;
	ld.global.f32 	%f196, [%rd47];
	fma.rn.f32 	%f197, %f196, %f196, %f309;
	ld.global.f32 	%f198, [%rd47+4];
	fma.rn.f32 	%f199, %f198, %f198, %f197;
	ld.global.f32 	%f200, [%rd47+8];
	fma.rn.f32 	%f201, %f200, %f200, %f199;
	ld.global.f32 	%f202, [%rd47+12];
	fma.rn.f32 	%f309, %f202, %f202, %f201;
	add.s32 	%r65, %r65, 4;
$L__BB4_23:
	setp.eq.s32 	%p18, %r25, 0;
	@%p18 bra 	$L__BB4_26;
	mul.wide.u32 	%rd48, %r65, 4;
	add.s64 	%rd56, %rd2, %rd48;
	neg.s32 	%r67, %r25;
$L__BB4_25:
	.pragma "nounroll";
	ld.global.f32 	%f203, [%rd56];
	fma.rn.f32 	%f309, %f203, %f203, %f309;
	add.s64 	%rd56, %rd56, 4;
	add.s32 	%r67, %r67, 1;
	setp.ne.s32 	%p19, %r67, 0;
	@%p19 bra 	$L__BB4_25;
$L__BB4_26:
	ld.param.u32 	%r57, [update_evolution_paths_param_10];
	add.s32 	%r42, %r57, 1;
	cvt.rn.f32.s32 	%f205, %r42;
	add.f32 	%f206, %f205, %f205;
	mul.f32 	%f207, %f206, 0f3F000000;
	cvt.rzi.f32.f32 	%f208, %f207;
	add.f32 	%f209, %f208, %f208;
	sub.f32 	%f210, %f206, %f209;
	abs.f32 	%f29, %f210;
	abs.f32 	%f30, %f14;
	setp.lt.f32 	%p20, %f30, 0f00800000;
	mul.f32 	%f211, %f30, 0f4B800000;
	selp.f32 	%f212, %f211, %f30, %p20;
	selp.f32 	%f213, 0fC1C00000, 0f00000000, %p20;
	mov.b32 	%r43, %f212;
	add.s32 	%r44, %r43, -1060439283;
	and.b32  	%r45, %r44, -8388608;
	sub.s32 	%r46, %r43, %r45;
	mov.b32 	%f214, %r46;
	cvt.rn.f32.s32 	%f215, %r45;
	fma.rn.f32 	%f216, %f215, 0f34000000, %f213;
	add.f32 	%f217, %f214, 0fBF800000;
	add.f32 	%f218, %f214, 0f3F800000;
	rcp.approx.ftz.f32 	%f219, %f218;
	add.f32 	%f220, %f217, %f217;
	mul.f32 	%f221, %f220, %f219;
	mul.f32 	%f222, %f221, %f221;
	sub.f32 	%f223, %f217, %f221;
	add.f32 	%f224, %f223, %f223;
	neg.f32 	%f225, %f221;
	fma.rn.f32 	%f226, %f225, %f217, %f224;
	mul.rn.f32 	%f227, %f219, %f226;
	fma.rn.f32 	%f228, %f222, 0f3A2C32E4, 0f3B52E7DB;
	fma.rn.f32 	%f229, %f228, %f222, 0f3C93BB73;
	fma.rn.f32 	%f230, %f229, %f222, 0f3DF6384F;
	mul.rn.f32 	%f231, %f230, %f222;
	fma.rn.f32 	%f232, %f221, 0f3FB8AA3B, %f216;
	sub.f32 	%f233, %f216, %f232;
	fma.rn.f32 	%f234, %f221, 0f3FB8AA3B, %f233;
	fma.rn.f32 	%f235, %f227, 0f3FB8AA3B, %f234;
	fma.rn.f32 	%f236, %f221, 0f32A55E34, %f235;
	mul.f32 	%f237, %f231, 0f40400000;
	fma.rn.f32 	%f238, %f237, %f227, %f236;
	fma.rn.f32 	%f239, %f231, %f221, %f238;
	add.rn.f32 	%f240, %f232, %f239;
	neg.f32 	%f241, %f232;
	add.rn.f32 	%f242, %f240, %f241;
	neg.f32 	%f243, %f242;
	add.rn.f32 	%f244, %f239, %f243;
	mul.rn.f32 	%f245, %f240, %f206;
	neg.f32 	%f246, %f245;
	fma.rn.f32 	%f247, %f240, %f206, %f246;
	fma.rn.f32 	%f248, %f244, %f206, %f247;
	cvt.rni.f32.f32 	%f249, %f245;
	sub.f32 	%f250, %f245, %f249;
	add.f32 	%f251, %f250, %f248;
	fma.rn.f32 	%f252, %f251, 0f391FCB8E, 0f3AAF85ED;
	fma.rn.f32 	%f253, %f252, %f251, 0f3C1D9856;
	fma.rn.f32 	%f254, %f253, %f251, 0f3D6357BB;
	fma.rn.f32 	%f255, %f254, %f251, 0f3E75FDEC;
	fma.rn.f32 	%f256, %f255, %f251, 0f3F317218;
	fma.rn.f32 	%f257, %f256, %f251, 0f3F800000;
	cvt.rzi.s32.f32 	%r47, %f249;
	setp.gt.f32 	%p21, %f249, 0f00000000;
	selp.b32 	%r48, 0, -2097152000, %p21;
	add.s32 	%r49, %r48, 2130706432;
	mov.b32 	%f258, %r49;
	mul.f32 	%f259, %f257, %f258;
	shl.b32 	%r50, %r47, 23;
	sub.s32 	%r51, %r50, %r48;
	mov.b32 	%f260, %r51;
	mul.f32 	%f261, %f259, %f260;
	abs.f32 	%f262, %f245;
	setp.gt.f32 	%p22, %f262, 0f43180000;
	setp.lt.f32 	%p23, %f245, 0f00000000;
	selp.f32 	%f263, 0f00000000, 0f7F800000, %p23;
	selp.f32 	%f31, %f263, %f261, %p22;
	setp.eq.f32 	%p24, %f14, 0f3F800000;
	setp.eq.f32 	%p25, %f206, 0f00000000;
	or.pred  	%p26, %p24, %p25;
	mov.f32 	%f310, 0f3F800000;
	@%p26 bra 	$L__BB4_34;
	setp.num.f32 	%p27, %f30, %f30;
	abs.f32 	%f264, %f206;
	setp.num.f32 	%p28, %f264, %f264;
	and.pred  	%p29, %p27, %p28;
	@%p29 bra 	$L__BB4_29;
	add.rn.f32 	%f310, %f14, %f206;
	bra.uni 	$L__BB4_34;
$L__BB4_29:
	setp.neu.f32 	%p30, %f14, 0f00000000;
	setp.neu.f32 	%p31, %f30, 0f7F800000;
	and.pred  	%p32, %p30, %p31;
	@%p32 bra 	$L__BB4_31;
	setp.neu.f32 	%p39, %f29, 0f3F800000;
	add.f32 	%f269, %f14, %f14;
	mov.b32 	%r52, %f269;
	setp.lt.f32 	%p40, %f206, 0f00000000;
	xor.b32  	%r53, %r52, 2139095040;
	selp.b32 	%r54, %r53, %r52, %p40;
	and.b32  	%r55, %r54, 2147483647;
	selp.b32 	%r56, %r55, %r54, %p39;
	mov.b32 	%f310, %r56;
	bra.uni 	$L__BB4_34;
$L__BB4_31:
	setp.eq.f32 	%p33, %f14, 0fBF800000;
	setp.eq.f32 	%p34, %f264, 0f7F800000;
	and.pred  	%p35, %p33, %p34;
	@%p35 bra 	$L__BB4_34;
	setp.geu.f32 	%p36, %f14, 0f00000000;
	mov.f32 	%f310, %f31;
	@%p36 bra 	$L__BB4_34;
	setp.neu.f32 	%p37, %f29, 0f3F800000;
	neg.f32 	%f266, %f31;
	selp.f32 	%f267, %f31, %f266, %p37;
	cvt.rmi.f32.f32 	%f268, %f206;
	setp.neu.f32 	%p38, %f206, %f268;
	selp.f32 	%f310, 0f7FFFFFFF, %f267, %p38;
$L__BB4_34:
	ld.param.u64 	%rd52, [update_evolution_paths_param_1];
	mov.f32 	%f270, 0f3F800000;
	sub.f32 	%f271, %f270, %f310;
	sqrt.rn.f32 	%f272, %f271;
	sqrt.rn.f32 	%f273, %f309;
	div.rn.f32 	%f274, %f273, %f272;
	cvt.rn.f32.s32 	%f275, %r31;
	add.f32 	%f276, %f275, 0f3F800000;
	mov.f32 	%f277, 0f40000000;
	div.rn.f32 	%f278, %f277, %f276;
	add.f32 	%f279, %f278, 0f3FB33333;
	sqrt.rn.f32 	%f280, %f275;
	mul.f32 	%f281, %f279, %f280;
	setp.lt.f32 	%p41, %f274, %f281;
	selp.f32 	%f282, 0f3F800000, 0f00000000, %p41;
	sub.f32 	%f283, %f277, %f39;
	mul.f32 	%f284, %f39, %f283;
	mul.f32 	%f285, %f40, %f284;
	sqrt.rn.f32 	%f286, %f285;
	sub.f32 	%f287, %f270, %f39;
	cvta.to.global.u64 	%rd49, %rd52;
	add.s64 	%rd51, %rd49, %rd42;
	ld.global.f32 	%f288, [%rd51];
	mul.f32 	%f289, %f286, %f282;
	div.rn.f32 	%f290, %f1, %f37;
	mul.f32 	%f291, %f290, %f289;
	fma.rn.f32 	%f292, %f287, %f288, %f291;
	st.global.f32 	[%rd51], %f292;
$L__BB4_35:
	ret;

}
	// .globl	update_covariance
.visible .entry update_covariance(
	.param .u64 .ptr .align 1 update_covariance_param_0,
	.param .u64 .ptr .align 1 update_covariance_param_1,
	.param .u64 .ptr .align 1 update_covariance_param_2,
	.param .u64 .ptr .align 1 update_covariance_param_3,
	.param .u64 .ptr .align 1 update_covariance_param_4,
	.param .u64 .ptr .align 1 update_covariance_param_5,
	.param .f32 update_covariance_param_6,
	.param .f32 update_covariance_param_7,
	.param .f32 update_covariance_param_8,
	.param .u32 update_covariance_param_9,
	.param .u32 update_covariance_param_10
)
{
	.reg .pred 	%p<10>;
	.reg .b32 	%r<39>;
	.reg .b32 	%f<104>;
	.reg .b64 	%rd<55>;

	ld.param.u64 	%rd8, [update_covariance_param_0];
	ld.param.u64 	%rd9, [update_covariance_param_1];
	ld.param.u64 	%rd11, [update_covariance_param_2];
	ld.param.u64 	%rd10, [update_covariance_param_4];
	ld.param.u64 	%rd12, [update_covariance_param_5];
	ld.param.f32 	%f14, [update_covariance_param_6];
	ld.param.u32 	%r16, [update_covariance_param_9];
	ld.param.u32 	%r17, [update_covariance_param_10];
	cvta.to.global.u64 	%rd1, %rd12;
	cvta.to.global.u64 	%rd2, %rd11;
	cvta.to.global.u64 	%rd3, %rd8;
	mov.u32 	%r18, %ctaid.x;
	mov.u32 	%r19, %ntid.x;
	mov.u32 	%r20, %tid.x;
	mad.lo.s32 	%r1, %r18, %r19, %r20;
	mul.lo.s32 	%r21, %r17, %r17;
	setp.ge.s32 	%p1, %r1, %r21;
	@%p1 bra 	$L__BB5_12;
	cvta.to.global.u64 	%rd13, %rd9;
	div.s32 	%r2, %r1, %r17;
	mul.lo.s32 	%r22, %r2, %r17;
	sub.s32 	%r3, %r1, %r22;
	mul.wide.s32 	%rd14, %r2, 4;
	add.s64 	%rd15, %rd13, %rd14;
	ld.global.f32 	%f18, [%rd15];
	mul.wide.s32 	%rd16, %r3, 4;
	add.s64 	%rd17, %rd13, %rd16;
	ld.global.f32 	%f19, [%rd17];
	mul.f32 	%f20, %f18, %f19;
	mul.wide.s32 	%rd18, %r1, 4;
	add.s64 	%rd4, %rd3, %rd18;
	ld.global.f32 	%f1, [%rd4];
	sub.f32 	%f2, %f20, %f1;
	setp.lt.s32 	%p2, %r16, 1;
	mov.f32 	%f103, 0f00000000;
	@%p2 bra 	$L__BB5_10;
	cvta.to.global.u64 	%rd19, %rd10;
	add.s64 	%rd21, %rd19, %rd14;
	ld.global.f32 	%f3, [%rd21];
	add.s64 	%rd23, %rd19, %rd16;
	ld.global.f32 	%f4, [%rd23];
	setp.lt.u32 	%p3, %r16, 4;
	mov.f32 	%f103, 0f00000000;
	mov.b32 	%r38, 0;
	@%p3 bra 	$L__BB5_5;
	and.b32  	%r38, %r16, 2147483644;
	neg.s32 	%r36, %r38;
	add.s64 	%rd54, %rd1, 8;
	mov.f32 	%f103, 0f00000000;
	mul.wide.s32 	%rd28, %r17, 4;
	shl.b32 	%r25, %r17, 2;
	mov.u32 	%r34, %r2;
	mov.u32 	%r35, %r3;
$L__BB5_4:
	.pragma "nounroll";
	mul.wide.s32 	%rd24, %r34, 4;
	add.s64 	%rd25, %rd2, %rd24;
	ld.global.f32 	%f24, [%rd25];
	sub.f32 	%f25, %f24, %f3;
	div.rn.f32 	%f26, %f25, %f14;
	mul.wide.s32 	%rd26, %r35, 4;
	add.s64 	%rd27, %rd2, %rd26;
	ld.global.f32 	%f27, [%rd27];
	sub.f32 	%f28, %f27, %f4;
	div.rn.f32 	%f29, %f28, %f14;
	ld.global.f32 	%f30, [%rd54+-8];
	mul.f32 	%f31, %f26, %f30;
	fma.rn.f32 	%f32, %f31, %f29, %f103;
	add.s64 	%rd29, %rd25, %rd28;
	ld.global.f32 	%f33, [%rd29];
	sub.f32 	%f34, %f33, %f3;
	div.rn.f32 	%f35, %f34, %f14;
	add.s64 	%rd30, %rd27, %rd28;
	ld.global.f32 	%f36, [%rd30];
	sub.f32 	%f37, %f36, %f4;
	div.rn.f32 	%f38, %f37, %f14;
	ld.global.f32 	%f39, [%rd54+-4];
	mul.f32 	%f40, %f35, %f39;
	fma.rn.f32 	%f41, %f40, %f38, %f32;
	add.s64 	%rd31, %rd29, %rd28;
	ld.global.f32 	%f42, [%rd31];
	sub.f32 	%f43, %f42, %f3;
	div.rn.f32 	%f44, %f43, %f14;
	add.s64 	%rd32, %rd30, %rd28;
	ld.global.f32 	%f45, [%rd32];
	sub.f32 	%f46, %f45, %f4;
	div.rn.f32 	%f47, %f46, %f14;
	ld.global.f32 	%f48, [%rd54];
	mul.f32 	%f49, %f44, %f48;
	fma.rn.f32 	%f50, %f49, %f47, %f41;
	add.s64 	%rd33, %rd31, %rd28;
	ld.global.f32 	%f51, [%rd33];
	sub.f32 	%f52, %f51, %f3;
	div.rn.f32 	%f53, %f52, %f14;
	add.s64 	%rd34, %rd32, %rd28;
	ld.global.f32 	%f54, [%rd34];
	sub.f32 	%f55, %f54, %f4;
	div.rn.f32 	%f56, %f55, %f14;
	ld.global.f32 	%f57, [%rd54+4];
	mul.f32 	%f58, %f53, %f57;
	fma.rn.f32 	%f103, %f58, %f56, %f50;
	add.s32 	%r36, %r36, 4;
	add.s64 	%rd54, %rd54, 16;
	add.s32 	%r35, %r35, %r25;
	add.s32 	%r34, %r34, %r25;
	setp.ne.s32 	%p4, %r36, 0;
	@%p4 bra 	$L__BB5_4;
$L__BB5_5:
	and.b32  	%r13, %r16, 3;
	setp.eq.s32 	%p5, %r13, 0;
	@%p5 bra 	$L__BB5_10;
	setp.eq.s32 	%p6, %r13, 1;
	@%p6 bra 	$L__BB5_8;
	mul.lo.s32 	%r26, %r38, %r17;
	add.s32 	%r27, %r26, %r2;
	mul.wide.s32 	%rd35, %r27, 4;
	add.s64 	%rd36, %rd2, %rd35;
	ld.global.f32 	%f60, [%rd36];
	sub.f32 	%f61, %f60, %f3;
	div.rn.f32 	%f62, %f61, %f14;
	add.s32 	%r28, %r26, %r3;
	mul.wide.s32 	%rd37, %r28, 4;
	add.s64 	%rd38, %rd2, %rd37;
	ld.global.f32 	%f63, [%rd38];
	sub.f32 	%f64, %f63, %f4;
	div.rn.f32 	%f65, %f64, %f14;
	mul.wide.u32 	%rd39, %r38, 4;
	add.s64 	%rd40, %rd1, %rd39;
	ld.global.f32 	%f66, [%rd40];
	mul.f32 	%f67, %f62, %f66;
	fma.rn.f32 	%f68, %f67, %f65, %f103;
	mul.wide.s32 	%rd41, %r17, 4;
	add.s64 	%rd42, %rd36, %rd41;
	ld.global.f32 	%f69, [%rd42];
	sub.f32 	%f70, %f69, %f3;
	div.rn.f32 	%f71, %f70, %f14;
	add.s64 	%rd43, %rd38, %rd41;
	ld.global.f32 	%f72, [%rd43];
	sub.f32 	%f73, %f72, %f4;
	div.rn.f32 	%f74, %f73, %f14;
	ld.global.f32 	%f75, [%rd40+4];
	mul.f32 	%f76, %f71, %f75;
	fma.rn.f32 	%f103, %f76, %f74, %f68;
	add.s32 	%r38, %r38, 2;
$L__BB5_8:
	and.b32  	%r29, %r16, 1;
	setp.eq.b32 	%p7, %r29, 1;
	not.pred 	%p8, %p7;
	@%p8 bra 	$L__BB5_10;
	mul.lo.s32 	%r30, %r38, %r17;
	add.s32 	%r31, %r30, %r2;
	mul.wide.s32 	%rd44, %r31, 4;
	add.s64 	%rd45, %rd2, %rd44;
	ld.global.f32 	%f77, [%rd45];
	sub.f32 	%f78, %f77, %f3;
	div.rn.f32 	%f79, %f78, %f14;
	add.s32 	%r32, %r30, %r3;
	mul.wide.s32 	%rd46, %r32, 4;
	add.s64 	%rd47, %rd2, %rd46;
	ld.global.f32 	%f80, [%rd47];
	sub.f32 	%f81, %f80, %f4;
	div.rn.f32 	%f82, %f81, %f14;
	mul.wide.u32 	%rd48, %r38, 4;
	add.s64 	%rd49, %rd1, %rd48;
	ld.global.f32 	%f83, [%rd49];
	mul.f32 	%f84, %f79, %f83;
	fma.rn.f32 	%f103, %f84, %f82, %f103;
$L__BB5_10:
	ld.param.f32 	%f97, [update_covariance_param_8];
	ld.param.f32 	%f96, [update_covariance_param_7];
	sub.f32 	%f85, %f103, %f1;
	mov.f32 	%f86, 0f3F800000;
	sub.f32 	%f87, %f86, %f96;
	sub.f32 	%f88, %f87, %f97;
	mul.f32 	%f89, %f88, %f1;
	fma.rn.f32 	%f90, %f96, %f2, %f89;
	fma.rn.f32 	%f91, %f97, %f85, %f90;
	st.global.f32 	[%rd4], %f91;
	bar.sync 	0;
	setp.eq.s32 	%p9, %r2, %r3;
	@%p9 bra 	$L__BB5_12;
	ld.param.u64 	%rd53, [update_covariance_param_0];
	mad.lo.s32 	%r33, %r3, %r17, %r2;
	ld.global.f32 	%f92, [%rd4];
	cvta.to.global.u64 	%rd50, %rd53;
	mul.wide.s32 	%rd51, %r33, 4;
	add.s64 	%rd52, %rd50, %rd51;
	ld.global.f32 	%f93, [%rd52];
	add.f32 	%f94, %f92, %f93;
	mul.f32 	%f95, %f94, 0f3F000000;
	st.global.f32 	[%rd4], %f95;
$L__BB5_12:
	ret;

}
	// .globl	update_sigma
.visible .entry update_sigma(
	.param .u64 .ptr .align 1 update_sigma_param_0,
	.param .u64 .ptr .align 1 update_sigma_param_1,
	.param .f32 update_sigma_param_2,
	.param .f32 update_sigma_param_3,
	.param .f32 update_sigma_param_4,
	.param .u32 update_sigma_param_5
)
{
	.reg .pred 	%p<11>;
	.reg .b32 	%r<28>;
	.reg .b32 	%f<107>;
	.reg .b64 	%rd<18>;

	ld.param.u64 	%rd8, [update_sigma_param_0];
	ld.param.u64 	%rd9, [update_sigma_param_1];
	ld.param.f32 	%f14, [update_sigma_param_2];
	ld.param.f32 	%f15, [update_sigma_param_3];
	ld.param.f32 	%f16, [update_sigma_param_4];
	ld.param.u32 	%r16, [update_sigma_param_5];
	cvta.to.global.u64 	%rd1, %rd9;
	mov.u32 	%r17, %tid.x;
	mov.u32 	%r18, %ctaid.x;
	or.b32  	%r19, %r17, %r18;
	setp.ne.s32 	%p1, %r19, 0;
	@%p1 bra 	$L__BB6_15;
	setp.lt.s32 	%p2, %r16, 1;
	mov.f32 	%f106, 0f00000000;
	@%p2 bra 	$L__BB6_14;
	and.b32  	%r1, %r16, 15;
	setp.lt.u32 	%p3, %r16, 16;
	mov.f32 	%f106, 0f00000000;
	mov.b32 	%r25, 0;
	@%p3 bra 	$L__BB6_5;
	and.b32  	%r25, %r16, 2147483632;
	neg.s32 	%r23, %r25;
	add.s64 	%rd16, %rd1, 32;
	mov.f32 	%f106, 0f00000000;
$L__BB6_4:
	.pragma "nounroll";
	ld.global.f32 	%f21, [%rd16+-32];
	fma.rn.f32 	%f22, %f21, %f21, %f106;
	ld.global.f32 	%f23, [%rd16+-28];
	fma.rn.f32 	%f24, %f23, %f23, %f22;
	ld.global.f32 	%f25, [%rd16+-24];
	fma.rn.f32 	%f26, %f25, %f25, %f24;
	ld.global.f32 	%f27, [%rd16+-20];
	fma.rn.f32 	%f28, %f27, %f27, %f26;
	ld.global.f32 	%f29, [%rd16+-16];
	fma.rn.f32 	%f30, %f29, %f29, %f28;
	ld.global.f32 	%f31, [%rd16+-12];
	fma.rn.f32 	%f32, %f31, %f31, %f30;
	ld.global.f32 	%f33, [%rd16+-8];
	fma.rn.f32 	%f34, %f33, %f33, %f32;
	ld.global.f32 	%f35, [%rd16+-4];
	fma.rn.f32 	%f36, %f35, %f35, %f34;
	ld.global.f32 	%f37, [%rd16];
	fma.rn.f32 	%f38, %f37, %f37, %f36;
	ld.global.f32 	%f39, [%rd16+4];
	fma.rn.f32 	%f40, %f39, %f39, %f38;
	ld.global.f32 	%f41, [%rd16+8];
	fma.rn.f32 	%f42, %f41, %f41, %f40;
	ld.global.f32 	%f43, [%rd16+12];
	fma.rn.f32 	%f44, %f43, %f43, %f42;
	ld.global.f32 	%f45, [%rd16+16];
	fma.rn.f32 	%f46, %f45, %f45, %f44;
	ld.global.f32 	%f47, [%rd16+20];
	fma.rn.f32 	%f48, %f47, %f47, %f46;
	ld.global.f32 	%f49, [%rd16+24];
	fma.rn.f32 	%f50, %f49, %f49, %f48;
	ld.global.f32 	%f51, [%rd16+28];
	fma.rn.f32 	%f106, %f51, %f51, %f50;
	add.s32 	%r23, %r23, 16;
	add.s64 	%rd16, %rd16, 64;
	setp.ne.s32 	%p4, %r23, 0;
	@%p4 bra 	$L__BB6_4;
$L__BB6_5:
	setp.eq.s32 	%p5, %r1, 0;
	@%p5 bra 	$L__BB6_14;
	and.b32  	%r7, %r16, 7;
	setp.lt.u32 	%p6, %r1, 8;
	@%p6 bra 	$L__BB6_8;
	mul.wide.u32 	%rd10, %r25, 4;
	add.s64 	%rd11, %rd1, %rd10;
	ld.global.f32 	%f53, [%rd11];
	fma.rn.f32 	%f54, %f53, %f53, %f106;
	ld.global.f32 	%f55, [%rd11+4];
	fma.rn.f32 	%f56, %f55, %f55, %f54;
	ld.global.f32 	%f57, [%rd11+8];
	fma.rn.f32 	%f58, %f57, %f57, %f56;
	ld.global.f32 	%f59, [%rd11+12];
	fma.rn.f32 	%f60, %f59, %f59, %f58;
	ld.global.f32 	%f61, [%rd11+16];
	fma.rn.f32 	%f62, %f61, %f61, %f60;
	ld.global.f32 	%f63, [%rd11+20];
	fma.rn.f32 	%f64, %f63, %f63, %f62;
	ld.global.f32 	%f65, [%rd11+24];
	fma.rn.f32 	%f66, %f65, %f65, %f64;
	ld.global.f32 	%f67, [%rd11+28];
	fma.rn.f32 	%f106, %f67, %f67, %f66;
	add.s32 	%r25, %r25, 8;
$L__BB6_8:
	setp.eq.s32 	%p7, %r7, 0;
	@%p7 bra 	$L__BB6_14;
	and.b32  	%r10, %r16, 3;
	setp.lt.u32 	%p8, %r7, 4;
	@%p8 bra 	$L__BB6_11;
	mul.wide.u32 	%rd12, %r25, 4;
	add.s64 	%rd13, %rd1, %rd12;
	ld.global.f32 	%f69, [%rd13];
	fma.rn.f32 	%f70, %f69, %f69, %f106;
	ld.global.f32 	%f71, [%rd13+4];
	fma.rn.f32 	%f72, %f71, %f71, %f70;
	ld.global.f32 	%f73, [%rd13+8];
	fma.rn.f32 	%f74, %f73, %f73, %f72;
	ld.global.f32 	%f75, [%rd13+12];
	fma.rn.f32 	%f106, %f75, %f75, %f74;
	add.s32 	%r25, %r25, 4;
$L__BB6_11:
	setp.eq.s32 	%p9, %r10, 0;
	@%p9 bra 	$L__BB6_14;
	mul.wide.u32 	%rd14, %r25, 4;
	add.s64 	%rd17, %rd1, %rd14;
	neg.s32 	%r27, %r10;
$L__BB6_13:
	.pragma "nounroll";
	ld.global.f32 	%f76, [%rd17];
	fma.rn.f32 	%f106, %f76, %f76, %f106;
	add.s64 	%rd17, %rd17, 4;
	add.s32 	%r27, %r27, 1;
	setp.ne.s32 	%p10, %r27, 0;
	@%p10 bra 	$L__BB6_13;
$L__BB6_14:
	cvta.to.global.u64 	%rd15, %rd8;
	sqrt.rn.f32 	%f77, %f106;
	ld.global.f32 	%f78, [%rd15];
	div.rn.f32 	%f79, %f14, %f15;
	div.rn.f32 	%f80, %f77, %f16;
	add.f32 	%f81, %f80, 0fBF800000;
	mul.f32 	%f82, %f79, %f81;
	fma.rn.f32 	%f83, %f82, 0f3BBB989D, 0f3F000000;
	cvt.sat.f32.f32 	%f84, %f83;
	mov.f32 	%f85, 0f4B400001;
	mov.f32 	%f86, 0f437C0000;
	fma.rm.f32 	%f87, %f84, %f86, %f85;
	add.f32 	%f88, %f87, 0fCB40007F;
	neg.f32 	%f89, %f88;
	fma.rn.f32 	%f90, %f82, 0f3FB8AA3B, %f89;
	fma.rn.f32 	%f91, %f82, 0f32A57060, %f90;
	mov.b32 	%r21, %f87;
	shl.b32 	%r22, %r21, 23;
	mov.b32 	%f92, %r22;
	ex2.approx.ftz.f32 	%f93, %f91;
	mul.f32 	%f94, %f93, %f92;
	mul.f32 	%f95, %f78, %f94;
	min.f32 	%f96, %f95, 0f501502F9;
	max.f32 	%f97, %f96, 0f2EDBE6FF;
	st.global.f32 	[%rd15], %f97;
$L__BB6_15:
	ret;

}
	// .globl	eigendecompose_covariance
.visible .entry eigendecompose_covariance(
	.param .u64 .ptr .align 1 eigendecompose_covariance_param_0,
	.param .u64 .ptr .align 1 eigendecompose_covariance_param_1,
	.param .u64 .ptr .align 1 eigendecompose_covariance_param_2,
	.param .u64 .ptr .align 1 eigendecompose_covariance_param_3,
	.param .u32 eigendecompose_covariance_param_4,
	.param .u32 eigendecompose_covariance_param_5
)
{
	.reg .pred 	%p<53>;
	.reg .b32 	%r<146>;
	.reg .b32 	%f<368>;
	.reg .b64 	%rd<201>;

	ld.param.u64 	%rd13, [eigendecompose_covariance_param_0];
	ld.param.u64 	%rd14, [eigendecompose_covariance_param_2];
	ld.param.u64 	%rd15, [eigendecompose_covariance_param_3];
	ld.param.u32 	%r70, [eigendecompose_covariance_param_4];
	ld.param.u32 	%r71, [eigendecompose_covariance_param_5];
	cvta.to.global.u64 	%rd1, %rd13;
	cvta.to.global.u64 	%rd2, %rd15;
	cvta.to.global.u64 	%rd3, %rd14;
	mov.u32 	%r72, %ctaid.x;
	mov.u32 	%r73, %ntid.x;
	mov.u32 	%r74, %tid.x;
	mad.lo.s32 	%r1, %r72, %r73, %r74;
	setp.ge.s32 	%p1, %r1, %r70;
	@%p1 bra 	$L__BB7_74;
	mul.lo.s32 	%r2, %r70, %r1;
	add.s32 	%r75, %r2, %r1;
	mul.wide.s32 	%rd16, %r75, 4;
	add.s64 	%rd4, %rd3, %rd16;
	mov.b32 	%r76, 1065353216;
	st.global.u32 	[%rd4], %r76;
	setp.lt.s32 	%p2, %r71, 1;
	@%p2 bra 	$L__BB7_47;
	setp.lt.s32 	%p3, %r70, 1;
	@%p3 bra 	$L__BB7_42;
	add.s32 	%r3, %r70, -1;
	and.b32  	%r4, %r70, 7;
	add.s32 	%r5, %r4, -1;
	and.b32  	%r6, %r70, 3;
	and.b32  	%r7, %r70, 15;
	and.b32  	%r8, %r70, 2147483640;
	and.b32  	%r9, %r70, 1;
	and.b32  	%r10, %r70, 2147483632;
	mov.b32 	%r121, 0;
	mul.wide.u32 	%rd9, %r70, 4;
$L__BB7_4:
	setp.lt.u32 	%p9, %r3, 7;
	mov.f32 	%f356, 0f00000000;
	mov.b32 	%r132, 0;
	@%p9 bra 	$L__BB7_7;
	mov.f32 	%f356, 0f00000000;
	mov.b32 	%r122, 0;
$L__BB7_6:
	.pragma "nounroll";
	add.s32 	%r83, %r122, %r2;
	mul.wide.s32 	%rd17, %r83, 4;
	add.s64 	%rd18, %rd1, %rd17;
	ld.global.f32 	%f49, [%rd18];
	mad.lo.s32 	%r84, %r122, %r70, %r1;
	mul.wide.s32 	%rd19, %r84, 4;
	add.s64 	%rd20, %rd3, %rd19;
	ld.global.f32 	%f50, [%rd20];
	fma.rn.f32 	%f51, %f49, %f50, %f356;
	ld.global.f32 	%f52, [%rd18+4];
	mul.wide.u32 	%rd21, %r70, 4;
	add.s64 	%rd22, %rd20, %rd21;
	ld.global.f32 	%f53, [%rd22];
	fma.rn.f32 	%f54, %f52, %f53, %f51;
	ld.global.f32 	%f55, [%rd18+8];
	add.s64 	%rd23, %rd22, %rd21;
	ld.global.f32 	%f56, [%rd23];
	fma.rn.f32 	%f57, %f55, %f56, %f54;
	ld.global.f32 	%f58, [%rd18+12];
	add.s64 	%rd24, %rd23, %rd21;
	ld.global.f32 	%f59, [%rd24];
	fma.rn.f32 	%f60, %f58, %f59, %f57;
	ld.global.f32 	%f61, [%rd18+16];
	add.s64 	%rd25, %rd24, %rd21;
	ld.global.f32 	%f62, [%rd25];
	fma.rn.f32 	%f63, %f61, %f62, %f60;
	ld.global.f32 	%f64, [%rd18+20];
	add.s64 	%rd26, %rd25, %rd21;
	ld.global.f32 	%f65, [%rd26];
	fma.rn.f32 	%f66, %f64, %f65, %f63;
	ld.global.f32 	%f67, [%rd18+24];
	add.s64 	%rd27, %rd26, %rd21;
	ld.global.f32 	%f68, [%rd27];
	fma.rn.f32 	%f69, %f67, %f68, %f66;
	ld.global.f32 	%f70, [%rd18+28];
	add.s64 	%rd28, %rd27, %rd21;
	ld.global.f32 	%f71, [%rd28];
	fma.rn.f32 	%f356, %f70, %f71, %f69;
	add.s32 	%r122, %r122, 8;
	setp.eq.s32 	%p10, %r122, %r8;
	mov.u32 	%r132, %r8;
	@%p10 bra 	$L__BB7_7;
	bra.uni 	$L__BB7_6;
$L__BB7_7:
	setp.eq.s32 	%p11, %r4, 0;
	@%p11 bra 	$L__BB7_15;
	setp.lt.u32 	%p12, %r5, 3;
	@%p12 bra 	$L__BB7_10;
	add.s32 	%r85, %r132, %r2;
	mul.wide.s32 	%rd29, %r85, 4;
	add.s64 	%rd30, %rd1, %rd29;
	ld.global.f32 	%f73, [%rd30];
	mad.lo.s32 	%r86, %r132, %r70, %r1;
	mul.wide.s32 	%rd31, %r86, 4;
	add.s64 	%rd32, %rd3, %rd31;
	ld.global.f32 	%f74, [%rd32];
	fma.rn.f32 	%f75, %f73, %f74, %f356;
	ld.global.f32 	%f76, [%rd30+4];
	mul.wide.u32 	%rd33, %r70, 4;
	add.s64 	%rd34, %rd32, %rd33;
	ld.global.f32 	%f77, [%rd34];
	fma.rn.f32 	%f78, %f76, %f77, %f75;
	ld.global.f32 	%f79, [%rd30+8];
	add.s64 	%rd35, %rd34, %rd33;
	ld.global.f32 	%f80, [%rd35];
	fma.rn.f32 	%f81, %f79, %f80, %f78;
	ld.global.f32 	%f82, [%rd30+12];
	add.s64 	%rd36, %rd35, %rd33;
	ld.global.f32 	%f83, [%rd36];
	fma.rn.f32 	%f356, %f82, %f83, %f81;
	add.s32 	%r132, %r132, 4;
$L__BB7_10:
	setp.eq.s32 	%p13, %r6, 0;
	@%p13 bra 	$L__BB7_15;
	setp.eq.s32 	%p14, %r6, 1;
	@%p14 bra 	$L__BB7_13;
	add.s32 	%r87, %r132, %r2;
	mul.wide.s32 	%rd37, %r87, 4;
	add.s64 	%rd38, %rd1, %rd37;
	ld.global.f32 	%f85, [%rd38];
	mad.lo.s32 	%r88, %r132, %r70, %r1;
	mul.wide.s32 	%rd39, %r88, 4;
	add.s64 	%rd40, %rd3, %rd39;
	ld.global.f32 	%f86, [%rd40];
	fma.rn.f32 	%f87, %f85, %f86, %f356;
	ld.global.f32 	%f88, [%rd38+4];
	mul.wide.u32 	%rd41, %r70, 4;
	add.s64 	%rd42, %rd40, %rd41;
	ld.global.f32 	%f89, [%rd42];
	fma.rn.f32 	%f356, %f88, %f89, %f87;
	add.s32 	%r132, %r132, 2;
$L__BB7_13:
	setp.eq.s32 	%p15, %r9, 0;
	@%p15 bra 	$L__BB7_15;
	add.s32 	%r89, %r132, %r2;
	mul.wide.s32 	%rd43, %r89, 4;
	add.s64 	%rd44, %rd1, %rd43;
	ld.global.f32 	%f90, [%rd44];
	mad.lo.s32 	%r90, %r132, %r70, %r1;
	mul.wide.s32 	%rd45, %r90, 4;
	add.s64 	%rd46, %rd3, %rd45;
	ld.global.f32 	%f91, [%rd46];
	fma.rn.f32 	%f356, %f90, %f91, %f356;
$L__BB7_15:
	setp.lt.u32 	%p16, %r3, 15;
	st.global.f32 	[%rd4], %f356;
	mov.f32 	%f349, 0f00000000;
	mov.b32 	%r125, 0;
	@%p16 bra 	$L__BB7_18;
	mov.f32 	%f349, 0f00000000;
	mov.b32 	%r123, 0;
$L__BB7_17:
	.pragma "nounroll";
	mad.lo.s32 	%r93, %r123, %r70, %r1;
	mul.wide.s32 	%rd47, %r93, 4;
	add.s64 	%rd48, %rd3, %rd47;
	ld.global.f32 	%f95, [%rd48];
	fma.rn.f32 	%f96, %f95, %f95, %f349;
	mul.wide.u32 	%rd49, %r70, 4;
	add.s64 	%rd50, %rd48, %rd49;
	ld.global.f32 	%f97, [%rd50];
	fma.rn.f32 	%f98, %f97, %f97, %f96;
	add.s64 	%rd51, %rd50, %rd49;
	ld.global.f32 	%f99, [%rd51];
	fma.rn.f32 	%f100, %f99, %f99, %f98;
	add.s64 	%rd52, %rd51, %rd49;
	ld.global.f32 	%f101, [%rd52];
	fma.rn.f32 	%f102, %f101, %f101, %f100;
	add.s64 	%rd53, %rd52, %rd49;
	ld.global.f32 	%f103, [%rd53];
	fma.rn.f32 	%f104, %f103, %f103, %f102;
	add.s64 	%rd54, %rd53, %rd49;
	ld.global.f32 	%f105, [%rd54];
	fma.rn.f32 	%f106, %f105, %f105, %f104;
	add.s64 	%rd55, %rd54, %rd49;
	ld.global.f32 	%f107, [%rd55];
	fma.rn.f32 	%f108, %f107, %f107, %f106;
	add.s64 	%rd56, %rd55, %rd49;
	ld.global.f32 	%f109, [%rd56];
	fma.rn.f32 	%f110, %f109, %f109, %f108;
	add.s64 	%rd57, %rd56, %rd49;
	ld.global.f32 	%f111, [%rd57];
	fma.rn.f32 	%f112, %f111, %f111, %f110;
	add.s64 	%rd58, %rd57, %rd49;
	ld.global.f32 	%f113, [%rd58];
	fma.rn.f32 	%f114, %f113, %f113, %f112;
	add.s64 	%rd59, %rd58, %rd49;
	ld.global.f32 	%f115, [%rd59];
	fma.rn.f32 	%f116, %f115, %f115, %f114;
	add.s64 	%rd60, %rd59, %rd49;
	ld.global.f32 	%f117, [%rd60];
	fma.rn.f32 	%f118, %f117, %f117, %f116;
	add.s64 	%rd61, %rd60, %rd49;
	ld.global.f32 	%f119, [%rd61];
	fma.rn.f32 	%f120, %f119, %f119, %f118;
	add.s64 	%rd62, %rd61, %rd49;
	ld.global.f32 	%f121, [%rd62];
	fma.rn.f32 	%f122, %f121, %f121, %f120;
	add.s64 	%rd63, %rd62, %rd49;
	ld.global.f32 	%f123, [%rd63];
	fma.rn.f32 	%f124, %f123, %f123, %f122;
	add.s64 	%rd64, %rd63, %rd49;
	ld.global.f32 	%f125, [%rd64];
	fma.rn.f32 	%f349, %f125, %f125, %f124;
	add.s32 	%r123, %r123, 16;
	setp.ne.s32 	%p17, %r123, %r10;
	mov.u32 	%r125, %r10;
	@%p17 bra 	$L__BB7_17;
$L__BB7_18:
	setp.eq.s32 	%p18, %r7, 0;
	@%p18 bra 	$L__BB7_28;
	add.s32 	%r94, %r7, -1;
	setp.lt.u32 	%p19, %r94, 7;
	@%p19 bra 	$L__BB7_21;
	mad.lo.s32 	%r95, %r125, %r70, %r1;
	mul.wide.s32 	%rd65, %r95, 4;
	add.s64 	%rd66, %rd3, %rd65;
	ld.global.f32 	%f127, [%rd66];
	fma.rn.f32 	%f128, %f127, %f127, %f349;
	mul.wide.u32 	%rd67, %r70, 4;
	add.s64 	%rd68, %rd66, %rd67;
	ld.global.f32 	%f129, [%rd68];
	fma.rn.f32 	%f130, %f129, %f129, %f128;
	add.s64 	%rd69, %rd68, %rd67;
	ld.global.f32 	%f131, [%rd69];
	fma.rn.f32 	%f132, %f131, %f131, %f130;
	add.s64 	%rd70, %rd69, %rd67;
	ld.global.f32 	%f133, [%rd70];
	fma.rn.f32 	%f134, %f133, %f133, %f132;
	add.s64 	%rd71, %rd70, %rd67;
	ld.global.f32 	%f135, [%rd71];
	fma.rn.f32 	%f136, %f135, %f135, %f134;
	add.s64 	%rd72, %rd71, %rd67;
	ld.global.f32 	%f137, [%rd72];
	fma.rn.f32 	%f138, %f137, %f137, %f136;
	add.s64 	%rd73, %rd72, %rd67;
	ld.global.f32 	%f139, [%rd73];
	fma.rn.f32 	%f140, %f139, %f139, %f138;
	add.s64 	%rd74, %rd73, %rd67;
	ld.global.f32 	%f141, [%rd74];
	fma.rn.f32 	%f349, %f141, %f141, %f140;
	add.s32 	%r125, %r125, 8;
$L__BB7_21:
	setp.eq.s32 	%p20, %r4, 0;
	@%p20 bra 	$L__BB7_28;
	setp.lt.u32 	%p21, %r5, 3;
	@%p21 bra 	$L__BB7_24;
	mad.lo.s32 	%r96, %r125, %r70, %r1;
	mul.wide.s32 	%rd75, %r96, 4;
	add.s64 	%rd76, %rd3, %rd75;
	ld.global.f32 	%f143, [%rd76];
	fma.rn.f32 	%f144, %f143, %f143, %f349;
	mul.wide.u32 	%rd77, %r70, 4;
	add.s64 	%rd78, %rd76, %rd77;
	ld.global.f32 	%f145, [%rd78];
	fma.rn.f32 	%f146, %f145, %f145, %f144;
	add.s64 	%rd79, %rd78, %rd77;
	ld.global.f32 	%f147, [%rd79];
	fma.rn.f32 	%f148, %f147, %f147, %f146;
	add.s64 	%rd80, %rd79, %rd77;
	ld.global.f32 	%f149, [%rd80];
	fma.rn.f32 	%f349, %f149, %f149, %f148;
	add.s32 	%r125, %r125, 4;
$L__BB7_24:
	setp.eq.s32 	%p22, %r6, 0;
	@%p22 bra 	$L__BB7_28;
	setp.eq.s32 	%p23, %r6, 1;
	mad.lo.s32 	%r97, %r125, %r70, %r1;
	mul.wide.s32 	%rd81, %r97, 4;
	add.s64 	%rd5, %rd3, %rd81;
	ld.global.f32 	%f150, [%rd5];
	fma.rn.f32 	%f349, %f150, %f150, %f349;
	@%p23 bra 	$L__BB7_28;
	setp.eq.s32 	%p24, %r6, 2;
	mul.wide.u32 	%rd6, %r70, 4;
	add.s64 	%rd7, %rd5, %rd6;
	ld.global.f32 	%f151, [%rd7];
	fma.rn.f32 	%f349, %f151, %f151, %f349;
	@%p24 bra 	$L__BB7_28;
	add.s64 	%rd82, %rd7, %rd6;
	ld.global.f32 	%f152, [%rd82];
	fma.rn.f32 	%f349, %f152, %f152, %f349;
$L__BB7_28:
	setp.lt.u32 	%p25, %r3, 15;
	add.f32 	%f153, %f349, 0f2EDBE6FF;
	sqrt.rn.f32 	%f17, %f153;
	mov.b32 	%r129, 0;
	@%p25 bra 	$L__BB7_31;
	mov.b32 	%r127, 0;
$L__BB7_30:
	.pragma "nounroll";
	mad.lo.s32 	%r100, %r127, %r70, %r1;
	mul.wide.s32 	%rd83, %r100, 4;
	add.s64 	%rd84, %rd3, %rd83;
	ld.global.f32 	%f154, [%rd84];
	div.rn.f32 	%f155, %f154, %f17;
	st.global.f32 	[%rd84], %f155;
	mul.wide.u32 	%rd85, %r70, 4;
	add.s64 	%rd86, %rd84, %rd85;
	ld.global.f32 	%f156, [%rd86];
	div.rn.f32 	%f157, %f156, %f17;
	st.global.f32 	[%rd86], %f157;
	add.s64 	%rd87, %rd86, %rd85;
	ld.global.f32 	%f158, [%rd87];
	div.rn.f32 	%f159, %f158, %f17;
	st.global.f32 	[%rd87], %f159;
	add.s64 	%rd88, %rd87, %rd85;
	ld.global.f32 	%f160, [%rd88];
	div.rn.f32 	%f161, %f160, %f17;
	st.global.f32 	[%rd88], %f161;
	add.s64 	%rd89, %rd88, %rd85;
	ld.global.f32 	%f162, [%rd89];
	div.rn.f32 	%f163, %f162, %f17;
	st.global.f32 	[%rd89], %f163;
	add.s64 	%rd90, %rd89, %rd85;
	ld.global.f32 	%f164, [%rd90];
	div.rn.f32 	%f165, %f164, %f17;
	st.global.f32 	[%rd90], %f165;
	add.s64 	%rd91, %rd90, %rd85;
	ld.global.f32 	%f166, [%rd91];
	div.rn.f32 	%f167, %f166, %f17;
	st.global.f32 	[%rd91], %f167;
	add.s64 	%rd92, %rd91, %rd85;
	ld.global.f32 	%f168, [%rd92];
	div.rn.f32 	%f169, %f168, %f17;
	st.global.f32 	[%rd92], %f169;
	add.s64 	%rd93, %rd92, %rd85;
	ld.global.f32 	%f170, [%rd93];
	div.rn.f32 	%f171, %f170, %f17;
	st.global.f32 	[%rd93], %f171;
	add.s64 	%rd94, %rd93, %rd85;
	ld.global.f32 	%f172, [%rd94];
	div.rn.f32 	%f173, %f172, %f17;
	st.global.f32 	[%rd94], %f173;
	add.s64 	%rd95, %rd94, %rd85;
	ld.global.f32 	%f174, [%rd95];
	div.rn.f32 	%f175, %f174, %f17;
	st.global.f32 	[%rd95], %f175;
	add.s64 	%rd96, %rd95, %rd85;
	ld.global.f32 	%f176, [%rd96];
	div.rn.f32 	%f177, %f176, %f17;
	st.global.f32 	[%rd96], %f177;
	add.s64 	%rd97, %rd96, %rd85;
	ld.global.f32 	%f178, [%rd97];
	div.rn.f32 	%f179, %f178, %f17;
	st.global.f32 	[%rd97], %f179;
	add.s64 	%rd98, %rd97, %rd85;
	ld.global.f32 	%f180, [%rd98];
	div.rn.f32 	%f181, %f180, %f17;
	st.global.f32 	[%rd98], %f181;
	add.s64 	%rd99, %rd98, %rd85;
	ld.global.f32 	%f182, [%rd99];
	div.rn.f32 	%f183, %f182, %f17;
	st.global.f32 	[%rd99], %f183;
	add.s64 	%rd100, %rd99, %rd85;
	ld.global.f32 	%f184, [%rd100];
	div.rn.f32 	%f185, %f184, %f17;
	st.global.f32 	[%rd100], %f185;
	add.s32 	%r127, %r127, 16;
	setp.ne.s32 	%p26, %r127, %r10;
	mov.u32 	%r129, %r10;
	@%p26 bra 	$L__BB7_30;
$L__BB7_31:
	setp.eq.s32 	%p27, %r7, 0;
	@%p27 bra 	$L__BB7_41;
	add.s32 	%r101, %r7, -1;
	setp.lt.u32 	%p28, %r101, 7;
	@%p28 bra 	$L__BB7_34;
	mad.lo.s32 	%r102, %r129, %r70, %r1;
	mul.wide.s32 	%rd101, %r102, 4;
	add.s64 	%rd102, %rd3, %rd101;
	ld.global.f32 	%f186, [%rd102];
	div.rn.f32 	%f187, %f186, %f17;
	st.global.f32 	[%rd102], %f187;
	mul.wide.u32 	%rd103, %r70, 4;
	add.s64 	%rd104, %rd102, %rd103;
	ld.global.f32 	%f188, [%rd104];
	div.rn.f32 	%f189, %f188, %f17;
	st.global.f32 	[%rd104], %f189;
	add.s64 	%rd105, %rd104, %rd103;
	ld.global.f32 	%f190, [%rd105];
	div.rn.f32 	%f191, %f190, %f17;
	st.global.f32 	[%rd105], %f191;
	add.s64 	%rd106, %rd105, %rd103;
	ld.global.f32 	%f192, [%rd106];
	div.rn.f32 	%f193, %f192, %f17;
	st.global.f32 	[%rd106], %f193;
	add.s64 	%rd107, %rd106, %rd103;
	ld.global.f32 	%f194, [%rd107];
	div.rn.f32 	%f195, %f194, %f17;
	st.global.f32 	[%rd107], %f195;
	add.s64 	%rd108, %rd107, %rd103;
	ld.global.f32 	%f196, [%rd108];
	div.rn.f32 	%f197, %f196, %f17;
	st.global.f32 	[%rd108], %f197;
	add.s64 	%rd109, %rd108, %rd103;
	ld.global.f32 	%f198, [%rd109];
	div.rn.f32 	%f199, %f198, %f17;
	st.global.f32 	[%rd109], %f199;
	add.s64 	%rd110, %rd109, %rd103;
	ld.global.f32 	%f200, [%rd110];
	div.rn.f32 	%f201, %f200, %f17;
	st.global.f32 	[%rd110], %f201;
	add.s32 	%r129, %r129, 8;
$L__BB7_34:
	setp.eq.s32 	%p29, %r4, 0;
	@%p29 bra 	$L__BB7_41;
	setp.lt.u32 	%p30, %r5, 3;
	@%p30 bra 	$L__BB7_37;
	mad.lo.s32 	%r103, %r129, %r70, %r1;
	mul.wide.s32 	%rd111, %r103, 4;
	add.s64 	%rd112, %rd3, %rd111;
	ld.global.f32 	%f202, [%rd112];
	div.rn.f32 	%f203, %f202, %f17;
	st.global.f32 	[%rd112], %f203;
	add.s64 	%rd114, %rd112, %rd9;
	ld.global.f32 	%f204, [%rd114];
	div.rn.f32 	%f205, %f204, %f17;
	st.global.f32 	[%rd114], %f205;
	add.s64 	%rd115, %rd114, %rd9;
	ld.global.f32 	%f206, [%rd115];
	div.rn.f32 	%f207, %f206, %f17;
	st.global.f32 	[%rd115], %f207;
	add.s64 	%rd116, %rd115, %rd9;
	ld.global.f32 	%f208, [%rd116];
	div.rn.f32 	%f209, %f208, %f17;
	st.global.f32 	[%rd116], %f209;
	add.s32 	%r129, %r129, 4;
$L__BB7_37:
	setp.eq.s32 	%p31, %r6, 0;
	@%p31 bra 	$L__BB7_41;
	setp.eq.s32 	%p32, %r6, 1;
	mad.lo.s32 	%r104, %r129, %r70, %r1;
	mul.wide.s32 	%rd117, %r104, 4;
	add.s64 	%rd8, %rd3, %rd117;
	ld.global.f32 	%f210, [%rd8];
	div.rn.f32 	%f211, %f210, %f17;
	st.global.f32 	[%rd8], %f211;
	@%p32 bra 	$L__BB7_41;
	setp.eq.s32 	%p33, %r6, 2;
	add.s64 	%rd10, %rd8, %rd9;
	ld.global.f32 	%f212, [%rd10];
	div.rn.f32 	%f213, %f212, %f17;
	st.global.f32 	[%rd10], %f213;
	@%p33 bra 	$L__BB7_41;
	add.s64 	%rd118, %rd10, %rd9;
	ld.global.f32 	%f214, [%rd118];
	div.rn.f32 	%f215, %f214, %f17;
	st.global.f32 	[%rd118], %f215;
$L__BB7_41:
	add.s32 	%r121, %r121, 1;
	setp.eq.s32 	%p34, %r121, %r71;
	@%p34 bra 	$L__BB7_47;
	bra.uni 	$L__BB7_4;
$L__BB7_42:
	and.b32  	%r34, %r71, 7;
	setp.lt.u32 	%p4, %r71, 8;
	@%p4 bra 	$L__BB7_44;
	mov.b32 	%r77, 0;
	st.global.u32 	[%rd4], %r77;
$L__BB7_44:
	setp.eq.s32 	%p5, %r34, 0;
	@%p5 bra 	$L__BB7_47;
	and.b32  	%r78, %r71, 3;
	setp.lt.u32 	%p6, %r34, 4;
	setp.eq.s32 	%p7, %r78, 0;
	and.pred  	%p8, %p6, %p7;
	@%p8 bra 	$L__BB7_47;
	mov.b32 	%r79, 0;
	st.global.u32 	[%rd4], %r79;
$L__BB7_47:
	setp.lt.s32 	%p35, %r70, 1;
	mov.f32 	%f367, 0f00000000;
	@%p35 bra 	$L__BB7_62;
	add.s32 	%r35, %r70, -1;
	and.b32  	%r36, %r70, 7;
	and.b32  	%r37, %r70, 3;
	and.b32  	%r38, %r70, 2147483640;
	and.b32  	%r39, %r70, 1;
	neg.s32 	%r40, %r38;
	shl.b32 	%r41, %r70, 3;
	mov.f32 	%f357, 0f00000000;
	mov.b32 	%r134, 0;
	mul.wide.u32 	%rd153, %r70, 4;
	mov.f32 	%f358, %f357;
$L__BB7_49:
	setp.lt.u32 	%p36, %r35, 7;
	mul.lo.s32 	%r43, %r134, %r70;
	mov.f32 	%f366, 0f00000000;
	mov.b32 	%r139, 0;
	@%p36 bra 	$L__BB7_52;
	mov.f32 	%f366, 0f00000000;
	mov.u32 	%r135, %r43;
	mov.u32 	%r136, %r1;
	mov.u32 	%r137, %r40;
$L__BB7_51:
	.pragma "nounroll";
	mul.wide.u32 	%rd119, %r135, 4;
	add.s64 	%rd120, %rd1, %rd119;
	ld.global.f32 	%f221, [%rd120];
	mul.wide.s32 	%rd121, %r136, 4;
	add.s64 	%rd122, %rd3, %rd121;
	ld.global.f32 	%f222, [%rd122];
	fma.rn.f32 	%f223, %f221, %f222, %f366;
	ld.global.f32 	%f224, [%rd120+4];
	add.s64 	%rd124, %rd122, %rd153;
	ld.global.f32 	%f225, [%rd124];
	fma.rn.f32 	%f226, %f224, %f225, %f223;
	ld.global.f32 	%f227, [%rd120+8];
	add.s64 	%rd125, %rd124, %rd153;
	ld.global.f32 	%f228, [%rd125];
	fma.rn.f32 	%f229, %f227, %f228, %f226;
	ld.global.f32 	%f230, [%rd120+12];
	add.s64 	%rd126, %rd125, %rd153;
	ld.global.f32 	%f231, [%rd126];
	fma.rn.f32 	%f232, %f230, %f231, %f229;
	ld.global.f32 	%f233, [%rd120+16];
	add.s64 	%rd127, %rd126, %rd153;
	ld.global.f32 	%f234, [%rd127];
	fma.rn.f32 	%f235, %f233, %f234, %f232;
	ld.global.f32 	%f236, [%rd120+20];
	add.s64 	%rd128, %rd127, %rd153;
	ld.global.f32 	%f237, [%rd128];
	fma.rn.f32 	%f238, %f236, %f237, %f235;
	ld.global.f32 	%f239, [%rd120+24];
	add.s64 	%rd129, %rd128, %rd153;
	ld.global.f32 	%f240, [%rd129];
	fma.rn.f32 	%f241, %f239, %f240, %f238;
	ld.global.f32 	%f242, [%rd120+28];
	add.s64 	%rd130, %rd129, %rd153;
	ld.global.f32 	%f243, [%rd130];
	fma.rn.f32 	%f366, %f242, %f243, %f241;
	add.s32 	%r137, %r137, 8;
	add.s32 	%r136, %r136, %r41;
	add.s32 	%r135, %r135, 8;
	setp.ne.s32 	%p37, %r137, 0;
	mov.u32 	%r139, %r38;
	@%p37 bra 	$L__BB7_51;
$L__BB7_52:
	setp.eq.s32 	%p38, %r36, 0;
	@%p38 bra 	$L__BB7_60;
	add.s32 	%r107, %r36, -1;
	setp.lt.u32 	%p39, %r107, 3;
	@%p39 bra 	$L__BB7_55;
	add.s32 	%r108, %r139, %r43;
	mul.wide.u32 	%rd131, %r108, 4;
	add.s64 	%rd132, %rd1, %rd131;
	ld.global.f32 	%f245, [%rd132];
	mad.lo.s32 	%r109, %r139, %r70, %r1;
	mul.wide.s32 	%rd133, %r109, 4;
	add.s64 	%rd134, %rd3, %rd133;
	ld.global.f32 	%f246, [%rd134];
	fma.rn.f32 	%f247, %f245, %f246, %f366;
	cvt.u64.u32 	%rd135, %r43;
	cvt.u64.u32 	%rd136, %r139;
	add.s64 	%rd137, %rd136, %rd135;
	shl.b64 	%rd138, %rd137, 2;
	add.s64 	%rd139, %rd1, %rd138;
	ld.global.f32 	%f248, [%rd139+4];
	add.s64 	%rd141, %rd134, %rd153;
	ld.global.f32 	%f249, [%rd141];
	fma.rn.f32 	%f250, %f248, %f249, %f247;
	ld.global.f32 	%f251, [%rd139+8];
	add.s64 	%rd142, %rd141, %rd153;
	ld.global.f32 	%f252, [%rd142];
	fma.rn.f32 	%f253, %f251, %f252, %f250;
	ld.global.f32 	%f254, [%rd139+12];
	add.s64 	%rd143, %rd142, %rd153;
	ld.global.f32 	%f255, [%rd143];
	fma.rn.f32 	%f366, %f254, %f255, %f253;
	add.s32 	%r139, %r139, 4;
$L__BB7_55:
	setp.eq.s32 	%p40, %r37, 0;
	@%p40 bra 	$L__BB7_60;
	setp.eq.s32 	%p41, %r37, 1;
	@%p41 bra 	$L__BB7_58;
	add.s32 	%r110, %r139, %r43;
	mul.wide.u32 	%rd144, %r110, 4;
	add.s64 	%rd145, %rd1, %rd144;
	ld.global.f32 	%f257, [%rd145];
	mad.lo.s32 	%r111, %r139, %r70, %r1;
	mul.wide.s32 	%rd146, %r111, 4;
	add.s64 	%rd147, %rd3, %rd146;
	ld.global.f32 	%f258, [%rd147];
	fma.rn.f32 	%f259, %f257, %f258, %f366;
	cvt.u64.u32 	%rd148, %r43;
	cvt.u64.u32 	%rd149, %r139;
	add.s64 	%rd150, %rd149, %rd148;
	shl.b64 	%rd151, %rd150, 2;
	add.s64 	%rd152, %rd1, %rd151;
	ld.global.f32 	%f260, [%rd152+4];
	add.s64 	%rd154, %rd147, %rd153;
	ld.global.f32 	%f261, [%rd154];
	fma.rn.f32 	%f366, %f260, %f261, %f259;
	add.s32 	%r139, %r139, 2;
$L__BB7_58:
	setp.eq.s32 	%p42, %r39, 0;
	@%p42 bra 	$L__BB7_60;
	add.s32 	%r112, %r139, %r43;
	mul.wide.u32 	%rd155, %r112, 4;
	add.s64 	%rd156, %rd1, %rd155;
	ld.global.f32 	%f262, [%rd156];
	mad.lo.s32 	%r113, %r139, %r70, %r1;
	mul.wide.s32 	%rd157, %r113, 4;
	add.s64 	%rd158, %rd3, %rd157;
	ld.global.f32 	%f263, [%rd158];
	fma.rn.f32 	%f366, %f262, %f263, %f366;
$L__BB7_60:
	add.s32 	%r114, %r43, %r1;
	mul.wide.s32 	%rd159, %r114, 4;
	add.s64 	%rd160, %rd3, %rd159;
	ld.global.f32 	%f264, [%rd160];
	fma.rn.f32 	%f357, %f366, %f264, %f357;
	fma.rn.f32 	%f358, %f264, %f264, %f358;
	add.s32 	%r134, %r134, 1;
	setp.ne.s32 	%p43, %r134, %r70;
	@%p43 bra 	$L__BB7_49;
	add.f32 	%f265, %f358, 0f2EDBE6FF;
	div.rn.f32 	%f367, %f357, %f265;
$L__BB7_62:
	ld.param.u64 	%rd200, [eigendecompose_covariance_param_1];
	setp.lt.s32 	%p44, %r70, 1;
	cvta.to.global.u64 	%rd161, %rd200;
	mul.wide.s32 	%rd162, %r1, 4;
	add.s64 	%rd11, %rd161, %rd162;
	st.global.f32 	[%rd11], %f367;
	@%p44 bra 	$L__BB7_74;
	add.s32 	%r116, %r70, -1;
	and.b32  	%r56, %r70, 7;
	setp.lt.u32 	%p45, %r116, 7;
	mov.b32 	%r144, 0;
	@%p45 bra 	$L__BB7_66;
	and.b32  	%r144, %r70, 2147483640;
	neg.s32 	%r142, %r144;
	shl.b32 	%r59, %r70, 3;
	mul.wide.u32 	%rd166, %r70, 4;
	mov.u32 	%r141, %r1;
$L__BB7_65:
	.pragma "nounroll";
	mul.wide.s32 	%rd163, %r141, 4;
	add.s64 	%rd164, %rd3, %rd163;
	ld.global.f32 	%f266, [%rd164];
	ld.global.f32 	%f267, [%rd11];
	max.f32 	%f268, %f267, 0f00000000;
	sqrt.rn.f32 	%f269, %f268;
	mul.f32 	%f270, %f266, %f269;
	add.s64 	%rd165, %rd2, %rd163;
	st.global.f32 	[%rd165], %f270;
	add.s64 	%rd167, %rd164, %rd166;
	ld.global.f32 	%f271, [%rd167];
	ld.global.f32 	%f272, [%rd11];
	max.f32 	%f273, %f272, 0f00000000;
	sqrt.rn.f32 	%f274, %f273;
	mul.f32 	%f275, %f271, %f274;
	add.s64 	%rd168, %rd165, %rd166;
	st.global.f32 	[%rd168], %f275;
	add.s64 	%rd169, %rd167, %rd166;
	ld.global.f32 	%f276, [%rd169];
	ld.global.f32 	%f277, [%rd11];
	max.f32 	%f278, %f277, 0f00000000;
	sqrt.rn.f32 	%f279, %f278;
	mul.f32 	%f280, %f276, %f279;
	add.s64 	%rd170, %rd168, %rd166;
	st.global.f32 	[%rd170], %f280;
	add.s64 	%rd171, %rd169, %rd166;
	ld.global.f32 	%f281, [%rd171];
	ld.global.f32 	%f282, [%rd11];
	max.f32 	%f283, %f282, 0f00000000;
	sqrt.rn.f32 	%f284, %f283;
	mul.f32 	%f285, %f281, %f284;
	add.s64 	%rd172, %rd170, %rd166;
	st.global.f32 	[%rd172], %f285;
	add.s64 	%rd173, %rd171, %rd166;
	ld.global.f32 	%f286, [%rd173];
	ld.global.f32 	%f287, [%rd11];
	max.f32 	%f288, %f287, 0f00000000;
	sqrt.rn.f32 	%f289, %f288;
	mul.f32 	%f290, %f286, %f289;
	add.s64 	%rd174, %rd172, %rd166;
	st.global.f32 	[%rd174], %f290;
	add.s64 	%rd175, %rd173, %rd166;
	ld.global.f32 	%f291, [%rd175];
	ld.global.f32 	%f292, [%rd11];
	max.f32 	%f293, %f292, 0f00000000;
	sqrt.rn.f32 	%f294, %f293;
	mul.f32 	%f295, %f291, %f294;
	add.s64 	%rd176, %rd174, %rd166;
	st.global.f32 	[%rd176], %f295;
	add.s64 	%rd177, %rd175, %rd166;
	ld.global.f32 	%f296, [%rd177];
	ld.global.f32 	%f297, [%rd11];
	max.f32 	%f298, %f297, 0f00000000;
	sqrt.rn.f32 	%f299, %f298;
	mul.f32 	%f300, %f296, %f299;
	add.s64 	%rd178, %rd176, %rd166;
	st.global.f32 	[%rd178], %f300;
	add.s64 	%rd179, %rd177, %rd166;
	ld.global.f32 	%f301, [%rd179];
	ld.global.f32 	%f302, [%rd11];
	max.f32 	%f303, %f302, 0f00000000;
	sqrt.rn.f32 	%f304, %f303;
	mul.f32 	%f305, %f301, %f304;
	add.s64 	%rd180, %rd178, %rd166;
	st.global.f32 	[%rd180], %f305;
	add.s32 	%r142, %r142, 8;
	add.s32 	%r141, %r141, %r59;
	setp.ne.s32 	%p46, %r142, 0;
	@%p46 bra 	$L__BB7_65;
$L__BB7_66:
	setp.eq.s32 	%p47, %r56, 0;
	@%p47 bra 	$L__BB7_74;
	and.b32  	%r65, %r70, 3;
	setp.lt.u32 	%p48, %r56, 4;
	@%p48 bra 	$L__BB7_69;
	mad.lo.s32 	%r117, %r144, %r70, %r1;
	mul.wide.s32 	%rd181, %r117, 4;
	add.s64 	%rd182, %rd3, %rd181;
	ld.global.f32 	%f306, [%rd182];
	ld.global.f32 	%f307, [%rd11];
	max.f32 	%f308, %f307, 0f00000000;
	sqrt.rn.f32 	%f309, %f308;
	mul.f32 	%f310, %f306, %f309;
	add.s64 	%rd183, %rd2, %rd181;
	st.global.f32 	[%rd183], %f310;
	mul.wide.u32 	%rd184, %r70, 4;
	add.s64 	%rd185, %rd182, %rd184;
	ld.global.f32 	%f311, [%rd185];
	ld.global.f32 	%f312, [%rd11];
	max.f32 	%f313, %f312, 0f00000000;
	sqrt.rn.f32 	%f314, %f313;
	mul.f32 	%f315, %f311, %f314;
	add.s64 	%rd186, %rd183, %rd184;
	st.global.f32 	[%rd186], %f315;
	add.s64 	%rd187, %rd185, %rd184;
	ld.global.f32 	%f316, [%rd187];
	ld.global.f32 	%f317, [%rd11];
	max.f32 	%f318, %f317, 0f00000000;
	sqrt.rn.f32 	%f319, %f318;
	mul.f32 	%f320, %f316, %f319;
	add.s64 	%rd188, %rd186, %rd184;
	st.global.f32 	[%rd188], %f320;
	add.s64 	%rd189, %rd187, %rd184;
	ld.global.f32 	%f321, [%rd189];
	ld.global.f32 	%f322, [%rd11];
	max.f32 	%f323, %f322, 0f00000000;
	sqrt.rn.f32 	%f324, %f323;
	mul.f32 	%f325, %f321, %f324;
	add.s64 	%rd190, %rd188, %rd184;
	st.global.f32 	[%rd190], %f325;
	add.s32 	%r144, %r144, 4;
$L__BB7_69:
	setp.eq.s32 	%p49, %r65, 0;
	@%p49 bra 	$L__BB7_74;
	setp.eq.s32 	%p50, %r65, 1;
	@%p50 bra 	$L__BB7_72;
	mad.lo.s32 	%r118, %r144, %r70, %r1;
	mul.wide.s32 	%rd191, %r118, 4;
	add.s64 	%rd192, %rd3, %rd191;
	ld.global.f32 	%f326, [%rd192];
	ld.global.f32 	%f327, [%rd11];
	max.f32 	%f328, %f327, 0f00000000;
	sqrt.rn.f32 	%f329, %f328;
	mul.f32 	%f330, %f326, %f329;
	add.s64 	%rd193, %rd2, %rd191;
	st.global.f32 	[%rd193], %f330;
	mul.wide.u32 	%rd194, %r70, 4;
	add.s64 	%rd195, %rd192, %rd194;
	ld.global.f32 	%f331, [%rd195];
	ld.global.f32 	%f332, [%rd11];
	max.f32 	%f333, %f332, 0f00000000;
	sqrt.rn.f32 	%f334, %f333;
	mul.f32 	%f335, %f331, %f334;
	add.s64 	%rd196, %rd193, %rd194;
	st.global.f32 	[%rd196], %f335;
	add.s32 	%r144, %r144, 2;
$L__BB7_72:
	and.b32  	%r119, %r70, 1;
	setp.eq.b32 	%p51, %r119, 1;
	not.pred 	%p52, %p51;
	@%p52 bra 	$L__BB7_74;
	mad.lo.s32 	%r120, %r144, %r70, %r1;
	mul.wide.s32 	%rd197, %r120, 4;
	add.s64 	%rd198, %rd3, %rd197;
	ld.global.f32 	%f336, [%rd198];
	ld.global.f32 	%f337, [%rd11];
	max.f32 	%f338, %f337, 0f00000000;
	sqrt.rn.f32 	%f339, %f338;
	mul.f32 	%f340, %f336, %f339;
	add.s64 	%rd199, %rd2, %rd197;
	st.global.f32 	[%rd199], %f340;
$L__BB7_74:
	ret;

}
	// .globl	compute_condition_number
.visible .entry compute_condition_number(
	.param .u64 .ptr .align 1 compute_condition_number_param_0,
	.param .u64 .ptr .align 1 compute_condition_number_param_1,
	.param .u32 compute_condition_number_param_2
)
{
	.reg .pred 	%p<11>;
	.reg .b32 	%r<33>;
	.reg .b32 	%f<130>;
	.reg .b64 	%rd<18>;

	ld.param.u64 	%rd9, [compute_condition_number_param_0];
	ld.param.u64 	%rd8, [compute_condition_number_param_1];
	ld.param.u32 	%r19, [compute_condition_number_param_2];
	cvta.to.global.u64 	%rd1, %rd9;
	mov.u32 	%r20, %tid.x;
	mov.u32 	%r21, %ctaid.x;
	or.b32  	%r22, %r20, %r21;
	setp.ne.s32 	%p1, %r22, 0;
	@%p1 bra 	$L__BB8_16;
	ld.global.f32 	%f128, [%rd1];
	setp.lt.s32 	%p2, %r19, 2;
	mov.f32 	%f129, %f128;
	@%p2 bra 	$L__BB8_15;
	add.s32 	%r1, %r19, -1;
	add.s32 	%r24, %r19, -2;
	and.b32  	%r2, %r1, 15;
	setp.lt.u32 	%p3, %r24, 15;
	mov.b32 	%r30, 1;
	mov.f32 	%f129, %f128;
	@%p3 bra 	$L__BB8_6;
	and.b32  	%r26, %r1, -16;
	neg.s32 	%r28, %r26;
	add.s64 	%rd16, %rd1, 32;
	mov.b32 	%r27, 0;
	mov.f32 	%f129, %f128;
$L__BB8_4:
	.pragma "nounroll";
	ld.global.f32 	%f29, [%rd16+-28];
	max.f32 	%f30, %f128, %f29;
	min.f32 	%f31, %f129, %f29;
	ld.global.f32 	%f32, [%rd16+-24];
	max.f32 	%f33, %f30, %f32;
	min.f32 	%f34, %f31, %f32;
	ld.global.f32 	%f35, [%rd16+-20];
	max.f32 	%f36, %f33, %f35;
	min.f32 	%f37, %f34, %f35;
	ld.global.f32 	%f38, [%rd16+-16];
	max.f32 	%f39, %f36, %f38;
	min.f32 	%f40, %f37, %f38;
	ld.global.f32 	%f41, [%rd16+-12];
	max.f32 	%f42, %f39, %f41;
	min.f32 	%f43, %f40, %f41;
	ld.global.f32 	%f44, [%rd16+-8];
	max.f32 	%f45, %f42, %f44;
	min.f32 	%f46, %f43, %f44;
	ld.global.f32 	%f47, [%rd16+-4];
	max.f32 	%f48, %f45, %f47;
	min.f32 	%f49, %f46, %f47;
	ld.global.f32 	%f50, [%rd16];
	max.f32 	%f51, %f48, %f50;
	min.f32 	%f52, %f49, %f50;
	ld.global.f32 	%f53, [%rd16+4];
	max.f32 	%f54, %f51, %f53;
	min.f32 	%f55, %f52, %f53;
	ld.global.f32 	%f56, [%rd16+8];
	max.f32 	%f57, %f54, %f56;
	min.f32 	%f58, %f55, %f56;
	ld.global.f32 	%f59, [%rd16+12];
	max.f32 	%f60, %f57, %f59;
	min.f32 	%f61, %f58, %f59;
	ld.global.f32 	%f62, [%rd16+16];
	max.f32 	%f63, %f60, %f62;
	min.f32 	%f64, %f61, %f62;
	ld.global.f32 	%f65, [%rd16+20];
	max.f32 	%f66, %f63, %f65;
	min.f32 	%f67, %f64, %f65;
	ld.global.f32 	%f68, [%rd16+24];
	max.f32 	%f69, %f66, %f68;
	min.f32 	%f70, %f67, %f68;
	ld.global.f32 	%f71, [%rd16+28];
	max.f32 	%f72, %f69, %f71;
	min.f32 	%f73, %f70, %f71;
	ld.global.f32 	%f74, [%rd16+32];
	max.f32 	%f128, %f72, %f74;
	min.f32 	%f129, %f73, %f74;
	add.s32 	%r28, %r28, 16;
	add.s32 	%r27, %r27, 16;
	add.s64 	%rd16, %rd16, 64;
	setp.ne.s32 	%p4, %r28, 0;
	@%p4 bra 	$L__BB8_4;
	add.s32 	%r30, %r27, 1;
$L__BB8_6:
	setp.eq.s32 	%p5, %r2, 0;
	@%p5 bra 	$L__BB8_15;
	and.b32  	%r10, %r1, 7;
	setp.lt.u32 	%p6, %r2, 8;
	@%p6 bra 	$L__BB8_9;
	mul.wide.u32 	%rd10, %r30, 4;
	add.s64 	%rd11, %rd1, %rd10;
	ld.global.f32 	%f76, [%rd11];
	max.f32 	%f77, %f128, %f76;
	min.f32 	%f78, %f129, %f76;
	ld.global.f32 	%f79, [%rd11+4];
	max.f32 	%f80, %f77, %f79;
	min.f32 	%f81, %f78, %f79;
	ld.global.f32 	%f82, [%rd11+8];
	max.f32 	%f83, %f80, %f82;
	min.f32 	%f84, %f81, %f82;
	ld.global.f32 	%f85, [%rd11+12];
	max.f32 	%f86, %f83, %f85;
	min.f32 	%f87, %f84, %f85;
	ld.global.f32 	%f88, [%rd11+16];
	max.f32 	%f89, %f86, %f88;
	min.f32 	%f90, %f87, %f88;
	ld.global.f32 	%f91, [%rd11+20];
	max.f32 	%f92, %f89, %f91;
	min.f32 	%f93, %f90, %f91;
	ld.global.f32 	%f94, [%rd11+24];
	max.f32 	%f95, %f92, %f94;
	min.f32 	%f96, %f93, %f94;
	ld.global.f32 	%f97, [%rd11+28];
	max.f32 	%f128, %f95, %f97;
	min.f32 	%f129, %f96, %f97;
	add.s32 	%r30, %r30, 8;
$L__BB8_9:
	setp.eq.s32 	%p7, %r10, 0;
	@%p7 bra 	$L__BB8_15;
	and.b32  	%r13, %r1, 3;
	setp.lt.u32 	%p8, %r10, 4;
	@%p8 bra 	$L__BB8_12;
	mul.wide.u32 	%rd12, %r30, 4;
	add.s64 	%rd13, %rd1, %rd12;
	ld.global.f32 	%f99, [%rd13];
	max.f32 	%f100, %f128, %f99;
	min.f32 	%f101, %f129, %f99;
	ld.global.f32 	%f102, [%rd13+4];
	max.f32 	%f103, %f100, %f102;
	min.f32 	%f104, %f101, %f102;
	ld.global.f32 	%f105, [%rd13+8];
	max.f32 	%f106, %f103, %f105;
	min.f32 	%f107, %f104, %f105;
	ld.global.f32 	%f108, [%rd13+12];
	max.f32 	%f128, %f106, %f108;
	min.f32 	%f129, %f107, %f108;
	add.s32 	%r30, %r30, 4;
$L__BB8_12:
	setp.eq.s32 	%p9, %r13, 0;
	@%p9 bra 	$L__BB8_15;
	mul.wide.u32 	%rd14, %r30, 4;
	add.s64 	%rd17, %rd1, %rd14;
	neg.s32 	%r32, %r13;
$L__BB8_14:
	.pragma "nounroll";
	ld.global.f32 	%f109, [%rd17];
	max.f32 	%f128, %f128, %f109;
	min.f32 	%f129, %f129, %f109;
	add.s64 	%rd17, %rd17, 4;
	add.s32 	%r32, %r32, 1;
	setp.ne.s32 	%p10, %r32, 0;
	@%p10 bra 	$L__BB8_14;
$L__BB8_15:
	add.f32 	%f110, %f129, 0f2EDBE6FF;
	div.rn.f32 	%f111, %f128, %f110;
	cvta.to.global.u64 	%rd15, %rd8;
	st.global.f32 	[%rd15], %f111;
$L__BB8_16:
	ret;

}
	// .globl	cma_es_step
.visible .entry cma_es_step(
	.param .u64 .ptr .align 1 cma_es_step_param_0,
	.param .u64 .ptr .align 1 cma_es_step_param_1,
	.param .u64 .ptr .align 1 cma_es_step_param_2,
	.param .u64 .ptr .align 1 cma_es_step_param_3,
	.param .u64 .ptr .align 1 cma_es_step_param_4,
	.param .u64 .ptr .align 1 cma_es_step_param_5,
	.param .u64 .ptr .align 1 cma_es_step_param_6,
	.param .u64 .ptr .align 1 cma_es_step_param_7,
	.param .u64 .ptr .align 1 cma_es_step_param_8,
	.param .u64 .ptr .align 1 cma_es_step_param_9,
	.param .u64 .ptr .align 1 cma_es_step_param_10,
	.param .u64 .ptr .align 1 cma_es_step_param_11,
	.param .u64 .ptr .align 1 cma_es_step_param_12,
	.param .u64 .ptr .align 1 cma_es_step_param_13,
	.param .u64 .ptr .align 1 cma_es_step_param_14,
	.param .u64 .ptr .align 1 cma_es_step_param_15,
	.param .align 8 .b8 cma_es_step_param_16[56],
	.param .u32 cma_es_step_param_17
)
{
	.local .align 8 .b8 	__local_depot9[24];
	.reg .b64 	%SP;
	.reg .b64 	%SPL;
	.reg .pred 	%p<2>;
	.reg .b32 	%r<7>;
	.reg .b32 	%f<3>;
	.reg .b64 	%rd<9>;
	.reg .b64 	%fd<3>;

	mov.u64 	%SPL, __local_depot9;
	cvta.local.u64 	%SP, %SPL;
	ld.param.u64 	%rd1, [cma_es_step_param_13];
	ld.param.u64 	%rd2, [cma_es_step_param_14];
	ld.param.u32 	%r1, [cma_es_step_param_17];
	mov.u32 	%r2, %tid.x;
	mov.u32 	%r3, %ctaid.x;
	or.b32  	%r4, %r2, %r3;
	setp.ne.s32 	%p1, %r4, 0;
	@%p1 bra 	$L__BB9_2;
	add.u64 	%rd3, %SP, 0;
	add.u64 	%rd4, %SPL, 0;
	cvta.to.global.u64 	%rd5, %rd1;
	cvta.to.global.u64 	%rd6, %rd2;
	ld.global.f32 	%f1, [%rd5];
	cvt.f64.f32 	%fd1, %f1;
	ld.global.f32 	%f2, [%rd6];
	cvt.f64.f32 	%fd2, %f2;
	st.local.u32 	[%rd4], %r1;
	st.local.f64 	[%rd4+8], %fd1;
	st.local.f64 	[%rd4+16], %fd2;
	mov.u64 	%rd7, $str;
	cvta.global.u64 	%rd8, %rd7;
	{ // callseq 0, 0
	.param .b64 param0;
	st.param.b64 	[param0], %rd8;
	.param .b64 param1;
	st.param.b64 	[param1], %rd3;
	.param .b32 retval0;
	call.uni (retval0), 
	vprintf, 
	(
	param0, 
	param1
	);
	ld.param.b32 	%r5, [retval0];
	} // callseq 0
$L__BB9_2:
	bar.sync 	0;
	ret;

}
	// .globl	init_cma_state
.visible .entry init_cma_state(
	.param .u64 .ptr .align 1 init_cma_state_param_0,
	.param .u64 .ptr .align 1 init_cma_state_param_1,
	.param .u64 .ptr .align 1 init_cma_state_param_2,
	.param .u64 .ptr .align 1 init_cma_state_param_3,
	.param .u64 .ptr .align 1 init_cma_state_param_4,
	.param .u64 .ptr .align 1 init_cma_state_param_5,
	.param .u64 .ptr .align 1 init_cma_state_param_6,
	.param .u32 init_cma_state_param_7,
	.param .u32 init_cma_state_param_8
)
{
	.reg .pred 	%p<31>;
	.reg .b32 	%r<64>;
	.reg .b32 	%f<188>;
	.reg .b64 	%rd<50>;

	ld.param.u64 	%rd14, [init_cma_state_param_0];
	ld.param.u64 	%rd15, [init_cma_state_param_1];
	ld.param.u64 	%rd16, [init_cma_state_param_2];
	ld.param.u64 	%rd17, [init_cma_state_param_3];
	ld.param.u64 	%rd18, [init_cma_state_param_4];
	ld.param.u64 	%rd20, [init_cma_state_param_5];
	ld.param.u64 	%rd19, [init_cma_state_param_6];
	ld.param.u32 	%r32, [init_cma_state_param_7];
	ld.param.u32 	%r33, [init_cma_state_param_8];
	cvta.to.global.u64 	%rd1, %rd20;
	mov.u32 	%r34, %ctaid.x;
	mov.u32 	%r35, %ntid.x;
	mov.u32 	%r36, %tid.x;
	mad.lo.s32 	%r1, %r34, %r35, %r36;
	setp.ge.s32 	%p1, %r1, %r32;
	@%p1 bra 	$L__BB10_2;
	cvta.to.global.u64 	%rd21, %rd14;
	cvta.to.global.u64 	%rd22, %rd17;
	cvta.to.global.u64 	%rd23, %rd18;
	mul.wide.s32 	%rd24, %r1, 4;
	add.s64 	%rd25, %rd21, %rd24;
	mov.b32 	%r37, 0;
	st.global.u32 	[%rd25], %r37;
	add.s64 	%rd26, %rd22, %rd24;
	st.global.u32 	[%rd26], %r37;
	add.s64 	%rd27, %rd23, %rd24;
	st.global.u32 	[%rd27], %r37;
$L__BB10_2:
	mul.lo.s32 	%r38, %r32, %r32;
	setp.ge.s32 	%p2, %r1, %r38;
	@%p2 bra 	$L__BB10_4;
	div.s32 	%r39, %r1, %r32;
	mul.lo.s32 	%r40, %r39, %r32;
	sub.s32 	%r41, %r1, %r40;
	setp.eq.s32 	%p3, %r39, %r41;
	selp.f32 	%f14, 0f3F800000, 0f00000000, %p3;
	cvta.to.global.u64 	%rd28, %rd15;
	mul.wide.s32 	%rd29, %r1, 4;
	add.s64 	%rd30, %rd28, %rd29;
	st.global.f32 	[%rd30], %f14;
	cvta.to.global.u64 	%rd31, %rd16;
	add.s64 	%rd32, %rd31, %rd29;
	st.global.f32 	[%rd32], %f14;
$L__BB10_4:
	setp.ge.s32 	%p4, %r1, %r33;
	@%p4 bra 	$L__BB10_32;
	cvt.rn.f32.s32 	%f15, %r33;
	add.f32 	%f16, %f15, 0f3F000000;
	setp.lt.f32 	%p5, %f16, 0f00800000;
	mul.f32 	%f17, %f16, 0f4B000000;
	selp.f32 	%f18, %f17, %f16, %p5;
	selp.f32 	%f19, 0fC1B80000, 0f00000000, %p5;
	mov.b32 	%r42, %f18;
	add.s32 	%r43, %r42, -1059760811;
	and.b32  	%r44, %r43, -8388608;
	sub.s32 	%r45, %r42, %r44;
	mov.b32 	%f20, %r45;
	cvt.rn.f32.s32 	%f21, %r44;
	fma.rn.f32 	%f22, %f21, 0f34000000, %f19;
	add.f32 	%f23, %f20, 0fBF800000;
	fma.rn.f32 	%f24, %f23, 0fBE055027, 0f3E1039F6;
	fma.rn.f32 	%f25, %f24, %f23, 0fBDF8CDCC;
	fma.rn.f32 	%f26, %f25, %f23, 0f3E0F2955;
	fma.rn.f32 	%f27, %f26, %f23, 0fBE2AD8B9;
	fma.rn.f32 	%f28, %f27, %f23, 0f3E4CED0B;
	fma.rn.f32 	%f29, %f28, %f23, 0fBE7FFF22;
	fma.rn.f32 	%f30, %f29, %f23, 0f3EAAAA78;
	fma.rn.f32 	%f31, %f30, %f23, 0fBF000000;
	mul.f32 	%f32, %f23, %f31;
	fma.rn.f32 	%f33, %f32, %f23, %f23;
	fma.rn.f32 	%f34, %f22, 0f3F317218, %f33;
	setp.gt.u32 	%p6, %r42, 2139095039;
	fma.rn.f32 	%f35, %f18, 0f7F800000, 0f7F800000;
	selp.f32 	%f36, %f35, %f34, %p6;
	setp.eq.f32 	%p7, %f18, 0f00000000;
	selp.f32 	%f37, 0fFF800000, %f36, %p7;
	add.s32 	%r46, %r1, 1;
	cvt.rn.f32.s32 	%f38, %r46;
	setp.lt.s32 	%p8, %r1, 0;
	mul.f32 	%f39, %f38, 0f4B000000;
	selp.f32 	%f40, %f39, %f38, %p8;
	selp.f32 	%f41, 0fC1B80000, 0f00000000, %p8;
	mov.b32 	%r47, %f40;
	add.s32 	%r48, %r47, -1059760811;
	and.b32  	%r49, %r48, -8388608;
	sub.s32 	%r50, %r47, %r49;
	mov.b32 	%f42, %r50;
	cvt.rn.f32.s32 	%f43, %r49;
	fma.rn.f32 	%f44, %f43, 0f34000000, %f41;
	add.f32 	%f45, %f42, 0fBF800000;
	fma.rn.f32 	%f46, %f45, 0fBE055027, 0f3E1039F6;
	fma.rn.f32 	%f47, %f46, %f45, 0fBDF8CDCC;
	fma.rn.f32 	%f48, %f47, %f45, 0f3E0F2955;
	fma.rn.f32 	%f49, %f48, %f45, 0fBE2AD8B9;
	fma.rn.f32 	%f50, %f49, %f45, 0f3E4CED0B;
	fma.rn.f32 	%f51, %f50, %f45, 0fBE7FFF22;
	fma.rn.f32 	%f52, %f51, %f45, 0f3EAAAA78;
	fma.rn.f32 	%f53, %f52, %f45, 0fBF000000;
	mul.f32 	%f54, %f45, %f53;
	fma.rn.f32 	%f55, %f54, %f45, %f45;
	fma.rn.f32 	%f56, %f44, 0f3F317218, %f55;
	setp.gt.u32 	%p9, %r47, 2139095039;
	fma.rn.f32 	%f57, %f40, 0f7F800000, 0f7F800000;
	selp.f32 	%f58, %f57, %f56, %p9;
	setp.eq.f32 	%p10, %f40, 0f00000000;
	selp.f32 	%f59, 0fFF800000, %f58, %p10;
	sub.f32 	%f60, %f37, %f59;
	mul.wide.s32 	%rd33, %r1, 4;
	add.s64 	%rd34, %rd1, %rd33;
	st.global.f32 	[%rd34], %f60;
	bar.sync 	0;
	setp.ne.s32 	%p11, %r1, 0;
	@%p11 bra 	$L__BB10_34;
	setp.lt.s32 	%p12, %r33, 1;
	mov.f32 	%f186, 0f00000000;
	@%p12 bra 	$L__BB10_19;
	and.b32  	%r2, %r33, 15;
	setp.lt.u32 	%p13, %r33, 16;
	mov.f32 	%f186, 0f00000000;
	mov.b32 	%r54, 0;
	@%p13 bra 	$L__BB10_10;
	and.b32  	%r54, %r33, 2147483632;
	neg.s32 	%r58, %r54;
	add.s64 	%rd47, %rd1, 32;
	mov.f32 	%f186, 0f00000000;
$L__BB10_9:
	.pragma "nounroll";
	ld.global.f32 	%f65, [%rd47+-32];
	add.f32 	%f66, %f186, %f65;
	ld.global.f32 	%f67, [%rd47+-28];
	add.f32 	%f68, %f66, %f67;
	ld.global.f32 	%f69, [%rd47+-24];
	add.f32 	%f70, %f68, %f69;
	ld.global.f32 	%f71, [%rd47+-20];
	add.f32 	%f72, %f70, %f71;
	ld.global.f32 	%f73, [%rd47+-16];
	add.f32 	%f74, %f72, %f73;
	ld.global.f32 	%f75, [%rd47+-12];
	add.f32 	%f76, %f74, %f75;
	ld.global.f32 	%f77, [%rd47+-8];
	add.f32 	%f78, %f76, %f77;
	ld.global.f32 	%f79, [%rd47+-4];
	add.f32 	%f80, %f78, %f79;
	ld.global.f32 	%f81, [%rd47];
	add.f32 	%f82, %f80, %f81;
	ld.global.f32 	%f83, [%rd47+4];
	add.f32 	%f84, %f82, %f83;
	ld.global.f32 	%f85, [%rd47+8];
	add.f32 	%f86, %f84, %f85;
	ld.global.f32 	%f87, [%rd47+12];
	add.f32 	%f88, %f86, %f87;
	ld.global.f32 	%f89, [%rd47+16];
	add.f32 	%f90, %f88, %f89;
	ld.global.f32 	%f91, [%rd47+20];
	add.f32 	%f92, %f90, %f91;
	ld.global.f32 	%f93, [%rd47+24];
	add.f32 	%f94, %f92, %f93;
	ld.global.f32 	%f95, [%rd47+28];
	add.f32 	%f186, %f94, %f95;
	add.s32 	%r58, %r58, 16;
	add.s64 	%rd47, %rd47, 64;
	setp.eq.s32 	%p14, %r58, 0;
	@%p14 bra 	$L__BB10_10;
	bra.uni 	$L__BB10_9;
$L__BB10_10:
	setp.eq.s32 	%p15, %r2, 0;
	@%p15 bra 	$L__BB10_19;
	and.b32  	%r6, %r33, 7;
	setp.lt.u32 	%p16, %r2, 8;
	@%p16 bra 	$L__BB10_13;
	mul.wide.u32 	%rd35, %r54, 4;
	add.s64 	%rd36, %rd1, %rd35;
	ld.global.f32 	%f97, [%rd36];
	add.f32 	%f98, %f186, %f97;
	ld.global.f32 	%f99, [%rd36+4];
	add.f32 	%f100, %f98, %f99;
	ld.global.f32 	%f101, [%rd36+8];
	add.f32 	%f102, %f100, %f101;
	ld.global.f32 	%f103, [%rd36+12];
	add.f32 	%f104, %f102, %f103;
	ld.global.f32 	%f105, [%rd36+16];
	add.f32 	%f106, %f104, %f105;
	ld.global.f32 	%f107, [%rd36+20];
	add.f32 	%f108, %f106, %f107;
	ld.global.f32 	%f109, [%rd36+24];
	add.f32 	%f110, %f108, %f109;
	ld.global.f32 	%f111, [%rd36+28];
	add.f32 	%f186, %f110, %f111;
	add.s32 	%r54, %r54, 8;
$L__BB10_13:
	setp.eq.s32 	%p17, %r6, 0;
	@%p17 bra 	$L__BB10_19;
	and.b32  	%r9, %r33, 3;
	setp.lt.u32 	%p18, %r6, 4;
	@%p18 bra 	$L__BB10_16;
	mul.wide.u32 	%rd37, %r54, 4;
	add.s64 	%rd38, %rd1, %rd37;
	ld.global.f32 	%f113, [%rd38];
	add.f32 	%f114, %f186, %f113;
	ld.global.f32 	%f115, [%rd38+4];
	add.f32 	%f116, %f114, %f115;
	ld.global.f32 	%f117, [%rd38+8];
	add.f32 	%f118, %f116, %f117;
	ld.global.f32 	%f119, [%rd38+12];
	add.f32 	%f186, %f118, %f119;
	add.s32 	%r54, %r54, 4;
$L__BB10_16:
	setp.eq.s32 	%p19, %r9, 0;
	@%p19 bra 	$L__BB10_19;
	mul.wide.u32 	%rd39, %r54, 4;
	add.s64 	%rd46, %rd1, %rd39;
	neg.s32 	%r57, %r9;
$L__BB10_18:
	.pragma "nounroll";
	ld.global.f32 	%f120, [%rd46];
	add.f32 	%f186, %f186, %f120;
	add.s64 	%rd46, %rd46, 4;
	add.s32 	%r57, %r57, 1;
	setp.ne.s32 	%p20, %r57, 0;
	@%p20 bra 	$L__BB10_18;
$L__BB10_19:
	setp.lt.s32 	%p21, %r33, 1;
	@%p21 bra 	$L__BB10_32;
	and.b32  	%r15, %r33, 15;
	setp.lt.u32 	%p22, %r33, 16;
	mov.b32 	%r60, 0;
	@%p22 bra 	$L__BB10_23;
	and.b32  	%r60, %r33, 2147483632;
	neg.s32 	%r59, %r60;
	add.s64 	%rd48, %rd1, 32;
$L__BB10_22:
	.pragma "nounroll";
	ld.global.f32 	%f121, [%rd48+-32];
	div.rn.f32 	%f122, %f121, %f186;
	st.global.f32 	[%rd48+-32], %f122;
	ld.global.f32 	%f123, [%rd48+-28];
	div.rn.f32 	%f124, %f123, %f186;
	st.global.f32 	[%rd48+-28], %f124;
	ld.global.f32 	%f125, [%rd48+-24];
	div.rn.f32 	%f126, %f125, %f186;
	st.global.f32 	[%rd48+-24], %f126;
	ld.global.f32 	%f127, [%rd48+-20];
	div.rn.f32 	%f128, %f127, %f186;
	st.global.f32 	[%rd48+-20], %f128;
	ld.global.f32 	%f129, [%rd48+-16];
	div.rn.f32 	%f130, %f129, %f186;
	st.global.f32 	[%rd48+-16], %f130;
	ld.global.f32 	%f131, [%rd48+-12];
	div.rn.f32 	%f132, %f131, %f186;
	st.global.f32 	[%rd48+-12], %f132;
	ld.global.f32 	%f133, [%rd48+-8];
	div.rn.f32 	%f134, %f133, %f186;
	st.global.f32 	[%rd48+-8], %f134;
	ld.global.f32 	%f135, [%rd48+-4];
	div.rn.f32 	%f136, %f135, %f186;
	st.global.f32 	[%rd48+-4], %f136;
	ld.global.f32 	%f137, [%rd48];
	div.rn.f32 	%f138, %f137, %f186;
	st.global.f32 	[%rd48], %f138;
	ld.global.f32 	%f139, [%rd48+4];
	div.rn.f32 	%f140, %f139, %f186;
	st.global.f32 	[%rd48+4], %f140;
	ld.global.f32 	%f141, [%rd48+8];
	div.rn.f32 	%f142, %f141, %f186;
	st.global.f32 	[%rd48+8], %f142;
	ld.global.f32 	%f143, [%rd48+12];
	div.rn.f32 	%f144, %f143, %f186;
	st.global.f32 	[%rd48+12], %f144;
	ld.global.f32 	%f145, [%rd48+16];
	div.rn.f32 	%f146, %f145, %f186;
	st.global.f32 	[%rd48+16], %f146;
	ld.global.f32 	%f147, [%rd48+20];
	div.rn.f32 	%f148, %f147, %f186;
	st.global.f32 	[%rd48+20], %f148;
	ld.global.f32 	%f149, [%rd48+24];
	div.rn.f32 	%f150, %f149, %f186;
	st.global.f32 	[%rd48+24], %f150;
	ld.global.f32 	%f151, [%rd48+28];
	div.rn.f32 	%f152, %f151, %f186;
	st.global.f32 	[%rd48+28], %f152;
	add.s32 	%r59, %r59, 16;
	add.s64 	%rd48, %rd48, 64;
	setp.ne.s32 	%p23, %r59, 0;
	@%p23 bra 	$L__BB10_22;
$L__BB10_23:
	setp.eq.s32 	%p24, %r15, 0;
	@%p24 bra 	$L__BB10_32;
	and.b32  	%r23, %r33, 7;
	setp.lt.u32 	%p25, %r15, 8;
	@%p25 bra 	$L__BB10_26;
	mul.wide.u32 	%rd40, %r60, 4;
	add.s64 	%rd41, %rd1, %rd40;
	ld.global.f32 	%f153, [%rd41];
	div.rn.f32 	%f154, %f153, %f186;
	st.global.f32 	[%rd41], %f154;
	ld.global.f32 	%f155, [%rd41+4];
	div.rn.f32 	%f156, %f155, %f186;
	st.global.f32 	[%rd41+4], %f156;
	ld.global.f32 	%f157, [%rd41+8];
	div.rn.f32 	%f158, %f157, %f186;
	st.global.f32 	[%rd41+8], %f158;
	ld.global.f32 	%f159, [%rd41+12];
	div.rn.f32 	%f160, %f159, %f186;
	st.global.f32 	[%rd41+12], %f160;
	ld.global.f32 	%f161, [%rd41+16];
	div.rn.f32 	%f162, %f161, %f186;
	st.global.f32 	[%rd41+16], %f162;
	ld.global.f32 	%f163, [%rd41+20];
	div.rn.f32 	%f164, %f163, %f186;
	st.global.f32 	[%rd41+20], %f164;
	ld.global.f32 	%f165, [%rd41+24];
	div.rn.f32 	%f166, %f165, %f186;
	st.global.f32 	[%rd41+24], %f166;
	ld.global.f32 	%f167, [%rd41+28];
	div.rn.f32 	%f168, %f167, %f186;
	st.global.f32 	[%rd41+28], %f168;
	add.s32 	%r60, %r60, 8;
$L__BB10_26:
	setp.eq.s32 	%p26, %r23, 0;
	@%p26 bra 	$L__BB10_32;
	and.b32  	%r26, %r33, 3;
	setp.lt.u32 	%p27, %r23, 4;
	@%p27 bra 	$L__BB10_29;
	mul.wide.u32 	%rd42, %r60, 4;
	add.s64 	%rd43, %rd1, %rd42;
	ld.global.f32 	%f169, [%rd43];
	div.rn.f32 	%f170, %f169, %f186;
	st.global.f32 	[%rd43], %f170;
	ld.global.f32 	%f171, [%rd43+4];
	div.rn.f32 	%f172, %f171, %f186;
	st.global.f32 	[%rd43+4], %f172;
	ld.global.f32 	%f173, [%rd43+8];
	div.rn.f32 	%f174, %f173, %f186;
	st.global.f32 	[%rd43+8], %f174;
	ld.global.f32 	%f175, [%rd43+12];
	div.rn.f32 	%f176, %f175, %f186;
	st.global.f32 	[%rd43+12], %f176;
	add.s32 	%r60, %r60, 4;
$L__BB10_29:
	setp.eq.s32 	%p28, %r26, 0;
	@%p28 bra 	$L__BB10_32;
	mul.wide.u32 	%rd44, %r60, 4;
	add.s64 	%rd49, %rd1, %rd44;
	neg.s32 	%r63, %r26;
$L__BB10_31:
	.pragma "nounroll";
	ld.global.f32 	%f177, [%rd49];
	div.rn.f32 	%f178, %f177, %f186;
	st.global.f32 	[%rd49], %f178;
	add.s64 	%rd49, %rd49, 4;
	add.s32 	%r63, %r63, 1;
	setp.ne.s32 	%p29, %r63, 0;
	@%p29 bra 	$L__BB10_31;
$L__BB10_32:
	setp.ne.s32 	%p30, %r1, 0;
	@%p30 bra 	$L__BB10_34;
	cvta.to.global.u64 	%rd45, %rd19;
	mov.b32 	%r53, 1056964608;
	st.global.u32 	[%rd45], %r53;
$L__BB10_34:
	ret;

}


// ===== COMPILED SASS (sm_100) =====

	.target	sm_100

	.elftype	@"ET_EXEC"


//--------------------- .note.nv.tkinfo           --------------------------
	.section	.note.nv.tkinfo,"",@"SHT_NOTE"
	.sectionflags	@"SHF_NOTE_NV_TKINFO"
	.tkinfo
        /*0018*/ 	.word	0x00000002
        /*0030*/ 	.string	""
        /*0030*/ 	.string	"ptxas"
        /*0030*/ 	.string	"Cuda compilation tools, release 13.0, V13.0.88"
        /*0030*/ 	.string	"Build cuda_13.0.r13.0/compiler.36424714_0"
        /*0030*/ 	.string	"-arch sm_100 -m 64 "



//--------------------- .note.nv.cuinfo           --------------------------
	.section	.note.nv.cuinfo,"",@"SHT_NOTE"
	.sectionflags	@"SHF_NOTE_NV_CUINFO"
        /*0018*/ 	.short	0x0002
        /*001a*/ 	.short	0x0064
        /*001c*/ 	.short	0x0082
	.zero		2


//--------------------- .nv.info                  --------------------------
	.section	.nv.info,"",@"SHT_CUDA_INFO"
	.align	4


	//----- nvinfo : EIATTR_REGCOUNT
	.align		4
        /*0000*/ 	.byte	0x04, 0x2f
        /*0002*/ 	.short	(.L_11 - .L_10)
	.align		4
.L_10:
        /*0004*/ 	.word	index@(sample_population)
        /*0008*/ 	.word	0x00000020


	//----- nvinfo : EIATTR_FRAME_SIZE
	.align		4
.L_11:
        /*000c*/ 	.byte	0x04, 0x11
        /*000e*/ 	.short	(.L_13 - .L_12)
	.align		4
.L_12:
        /*0010*/ 	.word	index@($__internal_9_$__cuda_sm20_sqrt_rn_f32_slowpath)
        /*0014*/ 	.word	0x00000060


	//----- nvinfo : EIATTR_FRAME_SIZE
	.align		4
.L_13:
        /*0018*/ 	.byte	0x04, 0x11
        /*001a*/ 	.short	(.L_15 - .L_14)
	.align		4
.L_14:
        /*001c*/ 	.word	index@(sample_population)
        /*0020*/ 	.word	0x00000060


	//----- nvinfo : EIATTR_REGCOUNT
	.align		4
.L_15:
        /*0024*/ 	.byte	0x04, 0x2f
        /*0026*/ 	.short	(.L_17 - .L_16)
	.align		4
.L_16:
        /*0028*/ 	.word	index@(evaluate_fitness)
        /*002c*/ 	.word	0x00000020


	//----- nvinfo : EIATTR_FRAME_SIZE
	.align		4
.L_17:
        /*0030*/ 	.byte	0x04, 0x11
        /*0032*/ 	.short	(.L_19 - .L_18)
	.align		4
.L_18:
        /*0034*/ 	.word	index@(evaluate_fitness)
        /*0038*/ 	.word	0x00000000


	//----- nvinfo : EIATTR_REGCOUNT
	.align		4
.L_19:
        /*003c*/ 	.byte	0x04, 0x2f
        /*003e*/ 	.short	(.L_21 - .L_20)
	.align		4
.L_20:
        /*0040*/ 	.word	index@(rank_and_select)
        /*0044*/ 	.word	0x0000001e


	//----- nvinfo : EIATTR_FRAME_SIZE
	.align		4
.L_21:
        /*0048*/ 	.byte	0x04, 0x11
        /*004a*/ 	.short	(.L_23 - .L_22)
	.align		4
.L_22:
        /*004c*/ 	.word	index@(rank_and_select)
        /*0050*/ 	.word	0x00000000


	//----- nvinfo : EIATTR_REGCOUNT
	.align		4
.L_23:
        /*0054*/ 	.byte	0x04, 0x2f
        /*0056*/ 	.short	(.L_25 - .L_24)
	.align		4
.L_24:
        /*0058*/ 	.word	index@(update_mean)
        /*005c*/ 	.word	0x00000020


	//----- nvinfo : EIATTR_FRAME_SIZE
	.align		4
.L_25:
        /*0060*/ 	.byte	0x04, 0x11
        /*0062*/ 	.short	(.L_27 - .L_26)
	.align		4
.L_26:
        /*0064*/ 	.word	index@(update_mean)
        /*0068*/ 	.word	0x00000000


	//----- nvinfo : EIATTR_REGCOUNT
	.align		4
.L_27:
        /*006c*/ 	.byte	0x04, 0x2f
        /*006e*/ 	.short	(.L_29 - .L_28)
	.align		4
.L_28:
        /*0070*/ 	.word	index@(update_evolution_paths)
        /*0074*/ 	.word	0x00000020


	//----- nvinfo : EIATTR_FRAME_SIZE
	.align		4
.L_29:
        /*0078*/ 	.byte	0x04, 0x11
        /*007a*/ 	.short	(.L_31 - .L_30)
	.align		4
.L_30:
        /*007c*/ 	.word	index@($__internal_8_$__cuda_sm3x_div_rn_noftz_f32_slowpath)
        /*0080*/ 	.word	0x00000000


	//----- nvinfo : EIATTR_FRAME_SIZE
	.align		4
.L_31:
        /*0084*/ 	.byte	0x04, 0x11
        /*0086*/ 	.short	(.L_33 - .L_32)
	.align		4
.L_32:
        /*0088*/ 	.word	index@($__internal_7_$__cuda_sm20_sqrt_rn_f32_slowpath)
        /*008c*/ 	.word	0x00000000


	//----- nvinfo : EIATTR_FRAME_SIZE
	.align		4
.L_33:
        /*0090*/ 	.byte	0x04, 0x11
        /*0092*/ 	.short	(.L_35 - .L_34)
	.align		4
.L_34:
        /*0094*/ 	.word	index@(update_evolution_paths)
        /*0098*/ 	.word	0x00000000


	//----- nvinfo : EIATTR_REGCOUNT
	.align		4
.L_35:
        /*009c*/ 	.byte	0x04, 0x2f
        /*009e*/ 	.short	(.L_37 - .L_36)
	.align		4
.L_36:
        /*00a0*/ 	.word	index@(update_covariance)
        /*00a4*/ 	.word	0x00000024


	//----- nvinfo : EIATTR_FRAME_SIZE
	.align		4
.L_37:
        /*00a8*/ 	.byte	0x04, 0x11
        /*00aa*/ 	.short	(.L_39 - .L_38)
	.align		4
.L_38:
        /*00ac*/ 	.word	index@($__internal_6_$__cuda_sm3x_div_rn_noftz_f32_slowpath)
        /*00b0*/ 	.word	0x00000000


	//----- nvinfo : EIATTR_FRAME_SIZE
	.align		4
.L_39:
        /*00b4*/ 	.byte	0x04, 0x11
        /*00b6*/ 	.short	(.L_41 - .L_40)
	.align		4
.L_40:
        /*00b8*/ 	.word	index@(update_covariance)
        /*00bc*/ 	.word	0x00000000


	//----- nvinfo : EIATTR_REGCOUNT
	.align		4
.L_41:
        /*00c0*/ 	.byte	0x04, 0x2f
        /*00c2*/ 	.short	(.L_43 - .L_42)
	.align		4
.L_42:
        /*00c4*/ 	.word	index@(update_sigma)
        /*00c8*/ 	.word	0x00000020


	//----- nvinfo : EIATTR_FRAME_SIZE
	.align		4
.L_43:
        /*00cc*/ 	.byte	0x04, 0x11
        /*00ce*/ 	.short	(.L_45 - .L_44)
	.align		4
.L_44:
        /*00d0*/ 	.word	index@($__internal_5_$__cuda_sm3x_div_rn_noftz_f32_slowpath)
        /*00d4*/ 	.word	0x00000000


	//----- nvinfo : EIATTR_FRAME_SIZE
	.align		4
.L_45:
        /*00d8*/ 	.byte	0x04, 0x11
        /*00da*/ 	.short	(.L_47 - .L_46)
	.align		4
.L_46:
        /*00dc*/ 	.word	index@($__internal_4_$__cuda_sm20_sqrt_rn_f32_slowpath)
        /*00e0*/ 	.word	0x00000000


	//----- nvinfo : EIATTR_FRAME_SIZE
	.align		4
.L_47:
        /*00e4*/ 	.byte	0x04, 0x11
        /*00e6*/ 	.short	(.L_49 - .L_48)
	.align		4
.L_48:
        /*00e8*/ 	.word	index@(update_sigma)
        /*00ec*/ 	.word	0x00000000


	//----- nvinfo : EIATTR_REGCOUNT
	.align		4
.L_49:
        /*00f0*/ 	.byte	0x04, 0x2f
        /*00f2*/ 	.short	(.L_51 - .L_50)
	.align		4
.L_50:
        /*00f4*/ 	.word	index@(eigendecompose_covariance)
        /*00f8*/ 	.word	0x00000020


	//----- nvinfo : EIATTR_FRAME_SIZE
	.align		4
.L_51:
        /*00fc*/ 	.byte	0x04, 0x11
        /*00fe*/ 	.short	(.L_53 - .L_52)
	.align		4
.L_52:
        /*0100*/ 	.word	index@($__internal_3_$__cuda_sm3x_div_rn_noftz_f32_slowpath)
        /*0104*/ 	.word	0x00000000


	//----- nvinfo : EIATTR_FRAME_SIZE
	.align		4
.L_53:
        /*0108*/ 	.byte	0x04, 0x11
        /*010a*/ 	.short	(.L_55 - .L_54)
	.align		4
.L_54:
        /*010c*/ 	.word	index@($__internal_2_$__cuda_sm20_sqrt_rn_f32_slowpath)
        /*0110*/ 	.word	0x00000000


	//----- nvinfo : EIATTR_FRAME_SIZE
	.align		4
.L_55:
        /*0114*/ 	.byte	0x04, 0x11
        /*0116*/ 	.short	(.L_57 - .L_56)
	.align		4
.L_56:
        /*0118*/ 	.word	index@(eigendecompose_covariance)
        /*011c*/ 	.word	0x00000000


	//----- nvinfo : EIATTR_REGCOUNT
	.align		4
.L_57:
        /*0120*/ 	.byte	0x04, 0x2f
        /*0122*/ 	.short	(.L_59 - .L_58)
	.align		4
.L_58:
        /*0124*/ 	.word	index@(compute_condition_number)
        /*0128*/ 	.word	0x00000018


	//----- nvinfo : EIATTR_FRAME_SIZE
	.align		4
.L_59:
        /*012c*/ 	.byte	0x04, 0x11
        /*012e*/ 	.short	(.L_61 - .L_60)
	.align		4
.L_60:
        /*0130*/ 	.word	index@($__internal_1_$__cuda_sm3x_div_rn_noftz_f32_slowpath)
        /*0134*/ 	.word	0x00000000


	//----- nvinfo : EIATTR_FRAME_SIZE
	.align		4
.L_61:
        /*0138*/ 	.byte	0x04, 0x11
        /*013a*/ 	.short	(.L_63 - .L_62)
	.align		4
.L_62:
        /*013c*/ 	.word	index@(compute_condition_number)
        /*0140*/ 	.word	0x00000000


	//----- nvinfo : EIATTR_REGCOUNT
	.align		4
.L_63:
        /*0144*/ 	.byte	0x04, 0x2f
        /*0146*/ 	.short	(.L_65 - .L_64)
	.align		4
.L_64:
        /*0148*/ 	.word	index@(cma_es_step)
        /*014c*/ 	.word	0x00000018


	//----- nvinfo : EIATTR_FRAME_SIZE
	.align		4
.L_65:
        /*0150*/ 	.byte	0x04, 0x11
        /*0152*/ 	.short	(.L_67 - .L_66)
	.align		4
.L_66:
        /*0154*/ 	.word	index@(cma_es_step)
        /*0158*/ 	.word	0x00000018


	//----- nvinfo : EIATTR_REGCOUNT
	.align		4
.L_67:
        /*015c*/ 	.byte	0x04, 0x2f
        /*015e*/ 	.short	(.L_69 - .L_68)
	.align		4
.L_68:
        /*0160*/ 	.word	index@(init_cma_state)
        /*0164*/ 	.word	0x0000001f


	//----- nvinfo : EIATTR_FRAME_SIZE
	.align		4
.L_69:
        /*0168*/ 	.byte	0x04, 0x11
        /*016a*/ 	.short	(.L_71 - .L_70)
	.align		4
.L_70:
        /*016c*/ 	.word	index@($__internal_0_$__cuda_sm3x_div_rn_noftz_f32_slowpath)
        /*0170*/ 	.word	0x00000000


	//----- nvinfo : EIATTR_FRAME_SIZE
	.align		4
.L_71:
        /*0174*/ 	.byte	0x04, 0x11
        /*0176*/ 	.short	(.L_73 - .L_72)
	.align		4
.L_72:
        /*0178*/ 	.word	index@(init_cma_state)
        /*017c*/ 	.word	0x00000000


	//----- nvinfo : EIATTR_MIN_STACK_SIZE
	.align		4
.L_73:
        /*0180*/ 	.byte	0x04, 0x12
        /*0182*/ 	.short	(.L_75 - .L_74)
	.align		4
.L_74:
        /*0184*/ 	.word	index@(init_cma_state)
        /*0188*/ 	.word	0x00000000


	//----- nvinfo : EIATTR_MIN_STACK_SIZE
	.align		4
.L_75:
        /*018c*/ 	.byte	0x04, 0x12
        /*018e*/ 	.short	(.L_77 - .L_76)
	.align		4
.L_76:
        /*0190*/ 	.word	index@(cma_es_step)
        /*0194*/ 	.word	0x00000018


	//----- nvinfo : EIATTR_MIN_STACK_SIZE
	.align		4
.L_77:
        /*0198*/ 	.byte	0x04, 0x12
        /*019a*/ 	.short	(.L_79 - .L_78)
	.align		4
.L_78:
        /*019c*/ 	.word	index@(compute_condition_number)
        /*01a0*/ 	.word	0x00000000


	//----- nvinfo : EIATTR_MIN_STACK_SIZE
	.align		4
.L_79:
        /*01a4*/ 	.byte	0x04, 0x12
        /*01a6*/ 	.short	(.L_81 - .L_80)
	.align		4
.L_80:
        /*01a8*/ 	.word	index@(eigendecompose_covariance)
        /*01ac*/ 	.word	0x00000000


	//----- nvinfo : EIATTR_MIN_STACK_SIZE
	.align		4
.L_81:
        /*01b0*/ 	.byte	0x04, 0x12
        /*01b2*/ 	.short	(.L_83 - .L_82)
	.align		4
.L_82:
        /*01b4*/ 	.word	index@(update_sigma)
        /*01b8*/ 	.word	0x00000000


	//----- nvinfo : EIATTR_MIN_STACK_SIZE
	.align		4
.L_83:
        /*01bc*/ 	.byte	0x04, 0x12
        /*01be*/ 	.short	(.L_85 - .L_84)
	.align		4
.L_84:
        /*01c0*/ 	.word	index@(update_covariance)
        /*01c4*/ 	.word	0x00000000


	//----- nvinfo : EIATTR_MIN_STACK_SIZE
	.align		4
.L_85:
        /*01c8*/ 	.byte	0x04, 0x12
        /*01ca*/ 	.short	(.L_87 - .L_86)
	.align		4
.L_86:
        /*01cc*/ 	.word	index@(update_evolution_paths)
        /*01d0*/ 	.word	0x00000000


	//----- nvinfo : EIATTR_MIN_STACK_SIZE
	.align		4
.L_87:
        /*01d4*/ 	.byte	0x04, 0x12
        /*01d6*/ 	.short	(.L_89 - .L_88)
	.align		4
.L_88:
        /*01d8*/ 	.word	index@(update_mean)
        /*01dc*/ 	.word	0x00000000


	//----- nvinfo : EIATTR_MIN_STACK_SIZE
	.align		4
.L_89:
        /*01e0*/ 	.byte	0x04, 0x12
        /*01e2*/ 	.short	(.L_91 - .L_90)
	.align		4
.L_90:
        /*01e4*/ 	.word	index@(rank_and_select)
        /*01e8*/ 	.word	0x00000000


	//----- nvinfo : EIATTR_MIN_STACK_SIZE
	.align		4
.L_91:
        /*01ec*/ 	.byte	0x04, 0x12
        /*01ee*/ 	.short	(.L_93 - .L_92)
	.align		4
.L_92:
        /*01f0*/ 	.word	index@(evaluate_fitness)
        /*01f4*/ 	.word	0x00000000


	//----- nvinfo : EIATTR_MIN_STACK_SIZE
	.align		4
.L_93:
        /*01f8*/ 	.byte	0x04, 0x12
        /*01fa*/ 	.short	(.L_95 - .L_94)
	.align		4
.L_94:
        /*01fc*/ 	.word	index@(sample_population)
        /*0200*/ 	.word	0x00000060
.L_95:


//--------------------- .nv.compat                --------------------------
	.section	.nv.compat,"",@"SHT_CUDA_COMPAT_INFO"
	.align	4
        /*0000*/ 	.byte	0x02, 0x09, 0x00, 0x00, 0x02, 0x02, 0x01, 0x00, 0x02, 0x05, 0x05, 0x00, 0x03, 0x07, 0x01, 0x01
        /*0010*/ 	.byte	0x02, 0x03, 0x00, 0x00, 0x02, 0x06, 0x01, 0x00, 0x04, 0x0b, 0x08, 0x00, 0x01, 0x00, 0x00, 0x00
        /*0020*/ 	.byte	0x00, 0x00, 0x00, 0x00


//--------------------- .nv.info.init_cma_state   --------------------------
	.section	.nv.info.init_cma_state,"",@"SHT_CUDA_INFO"
	.sectionflags	@""
	.align	4


	//----- nvinfo : EIATTR_CUDA_API_VERSION
	.align		4
        /*0000*/ 	.byte	0x04, 0x37
        /*0002*/ 	.short	(.L_97 - .L_96)
.L_96:
        /*0004*/ 	.word	0x00000082


	//----- nvinfo : EIATTR_KPARAM_INFO
	.align		4
.L_97:
        /*0008*/ 	.byte	0x04, 0x17
        /*000a*/ 	.short	(.L_99 - .L_98)
.L_98:
        /*000c*/ 	.word	0x00000000
        /*0010*/ 	.short	0x0008
        /*0012*/ 	.short	0x003c
        /*0014*/ 	.byte	0x00, 0xf0, 0x11, 0x00


	//----- nvinfo : EIATTR_KPARAM_INFO
	.align		4
.L_99:
        /*0018*/ 	.byte	0x04, 0x17
        /*001a*/ 	.short	(.L_101 - .L_100)
.L_100:
        /*001c*/ 	.word	0x00000000
        /*0020*/ 	.short	0x0007
        /*0022*/ 	.short	0x0038
        /*0024*/ 	.byte	0x00, 0xf0, 0x11, 0x00


	//----- nvinfo : EIATTR_KPARAM_INFO
	.align		4
.L_101:
        /*0028*/ 	.byte	0x04, 0x17
        /*002a*/ 	.short	(.L_103 - .L_102)
.L_102:
        /*002c*/ 	.word	0x00000000
        /*0030*/ 	.short	0x0006
        /*0032*/ 	.short	0x0030
        /*0034*/ 	.byte	0x00, 0xf5, 0x21, 0x00


	//----- nvinfo : EIATTR_KPARAM_INFO
	.align		4
.L_103:
        /*0038*/ 	.byte	0x04, 0x17
        /*003a*/ 	.short	(.L_105 - .L_104)
.L_104:
        /*003c*/ 	.word	0x00000000
        /*0040*/ 	.short	0x0005
        /*0042*/ 	.short	0x0028
        /*0044*/ 	.byte	0x00, 0xf5, 0x21, 0x00


	//----- nvinfo : EIATTR_KPARAM_INFO
	.align		4
.L_105:
        /*0048*/ 	.byte	0x04, 0x17
        /*004a*/ 	.short	(.L_107 - .L_106)
.L_106:
        /*004c*/ 	.word	0x00000000
        /*0050*/ 	.short	0x0004
        /*0052*/ 	.short	0x0020
        /*0054*/ 	.byte	0x00, 0xf5, 0x21, 0x00


	//----- nvinfo : EIATTR_KPARAM_INFO
	.align		4
.L_107:
        /*0058*/ 	.byte	0x04, 0x17
        /*005a*/ 	.short	(.L_109 - .L_108)
.L_108:
        /*005c*/ 	.word	0x00000000
        /*0060*/ 	.short	0x0003
        /*0062*/ 	.short	0x0018
        /*0064*/ 	.byte	0x00, 0xf5, 0x21, 0x00


	//----- nvinfo : EIATTR_KPARAM_INFO
	.align		4
.L_109:
        /*0068*/ 	.byte	0x04, 0x17
        /*006a*/ 	.short	(.L_111 - .L_110)
.L_110:
        /*006c*/ 	.word	0x00000000
        /*0070*/ 	.short	0x0002
        /*0072*/ 	.short	0x0010
        /*0074*/ 	.byte	0x00, 0xf5, 0x21, 0x00


	//----- nvinfo : EIATTR_KPARAM_INFO
	.align		4
.L_111:
        /*0078*/ 	.byte	0x04, 0x17
        /*007a*/ 	.short	(.L_113 - .L_112)
.L_112:
        /*007c*/ 	.word	0x00000000
        /*0080*/ 	.short	0x0001
        /*0082*/ 	.short	0x0008
        /*0084*/ 	.byte	0x00, 0xf5, 0x21, 0x00


	//----- nvinfo : EIATTR_KPARAM_INFO
	.align		4
.L_113:
        /*0088*/ 	.byte	0x04, 0x17
        /*008a*/ 	.short	(.L_115 - .L_114)
.L_114:
        /*008c*/ 	.word	0x00000000
        /*0090*/ 	.short	0x0000
        /*0092*/ 	.short	0x0000
        /*0094*/ 	.byte	0x00, 0xf5, 0x21, 0x00


	//----- nvinfo : EIATTR_SPARSE_MMA_MASK
	.align		4
.L_115:
        /*0098*/ 	.byte	0x03, 0x50
        /*009a*/ 	.short	0x0000


	//----- nvinfo : EIATTR_MAXREG_COUNT
	.align		4
        /*009c*/ 	.byte	0x03, 0x1b
        /*009e*/ 	.short	0x00ff


	//----- nvinfo : EIATTR_NUM_BARRIERS
	.align		4
        /*00a0*/ 	.byte	0x02, 0x4c
        /*00a2*/ 	.byte	0x01
	.zero		1


	//----- nvinfo : EIATTR_MERCURY_ISA_VERSION
	.align		4
        /*00a4*/ 	.byte	0x03, 0x5f
        /*00a6*/ 	.short	0x0101


	//----- nvinfo : EIATTR_VRC_CTA_INIT_COUNT
	.align		4
        /*00a8*/ 	.byte	0x02, 0x4a
	.zero		1
	.zero		1


	//----- nvinfo : EIATTR_EXIT_INSTR_OFFSETS
	.align		4
        /*00ac*/ 	.byte	0x04, 0x1c
        /*00ae*/ 	.short	(.L_117 - .L_116)


	//   ....[0]....
.L_116:
        /*00b0*/ 	.word	0x000007b0


	//   ....[1]....
        /*00b4*/ 	.word	0x00002a20


	//   ....[2]....
        /*00b8*/ 	.word	0x00002a60


	//----- nvinfo : EIATTR_CRS_STACK_SIZE
	.align		4
.L_117:
        /*00bc*/ 	.byte	0x04, 0x1e
        /*00be*/ 	.short	(.L_119 - .L_118)
.L_118:
        /*00c0*/ 	.word	0x00000000


	//----- nvinfo : EIATTR_CBANK_PARAM_SIZE
	.align		4
.L_119:
        /*00c4*/ 	.byte	0x03, 0x19
        /*00c6*/ 	.short	0x0040


	//----- nvinfo : EIATTR_PARAM_CBANK
	.align		4
        /*00c8*/ 	.byte	0x04, 0x0a
        /*00ca*/ 	.short	(.L_121 - .L_120)
	.align		4
.L_120:
        /*00cc*/ 	.word	index@(.nv.constant0.init_cma_state)
        /*00d0*/ 	.short	0x0380
        /*00d2*/ 	.short	0x0040


	//----- nvinfo : EIATTR_SW_WAR
	.align		4
.L_121:
        /*00d4*/ 	.byte	0x04, 0x36
        /*00d6*/ 	.short	(.L_123 - .L_122)
.L_122:
        /*00d8*/ 	.word	0x00000008
.L_123:


//--------------------- .nv.info.cma_es_step      --------------------------
	.section	.nv.info.cma_es_step,"",@"SHT_CUDA_INFO"
	.sectionflags	@""
	.align	4


	//----- nvinfo : EIATTR_CUDA_API_VERSION
	.align		4
        /*0000*/ 	.byte	0x04, 0x37
        /*0002*/ 	.short	(.L_125 - .L_124)
.L_124:
        /*0004*/ 	.word	0x00000082


	//----- nvinfo : EIATTR_KPARAM_INFO
	.align		4
.L_125:
        /*0008*/ 	.byte	0x04, 0x17
        /*000a*/ 	.short	(.L_127 - .L_126)
.L_126:
        /*000c*/ 	.word	0x00000000
        /*0010*/ 	.short	0x0011
        /*0012*/ 	.short	0x00b8
        /*0014*/ 	.byte	0x00, 0xf0, 0x11, 0x00


	//----- nvinfo : EIATTR_KPARAM_INFO
	.align		4
.L_127:
        /*0018*/ 	.byte	0x04, 0x17
        /*001a*/ 	.short	(.L_129 - .L_128)
.L_128:
        /*001c*/ 	.word	0x00000000
        /*0020*/ 	.short	0x0010
        /*0022*/ 	.short	0x0080
        /*0024*/ 	.byte	0x00, 0xf0, 0xe1, 0x00


	//----- nvinfo : EIATTR_KPARAM_INFO
	.align		4
.L_129:
        /*0028*/ 	.byte	0x04, 0x17
        /*002a*/ 	.short	(.L_131 - .L_130)
.L_130:
        /*002c*/ 	.word	0x00000000
        /*0030*/ 	.short	0x000f
        /*0032*/ 	.short	0x0078
        /*0034*/ 	.byte	0x00, 0xf5, 0x21, 0x00


	//----- nvinfo : EIATTR_KPARAM_INFO
	.align		4
.L_131:
        /*0038*/ 	.byte	0x04, 0x17
        /*003a*/ 	.short	(.L_133 - .L_132)
.L_132:
        /*003c*/ 	.word	0x00000000
        /*0040*/ 	.short	0x000e
        /*0042*/ 	.short	0x0070
        /*0044*/ 	.byte	0x00, 0xf5, 0x21, 0x00


	//----- nvinfo : EIATTR_KPARAM_INFO
	.align		4
.L_133:
        /*0048*/ 	.byte	0x04, 0x17
        /*004a*/ 	.short	(.L_135 - .L_134)
.L_134:
        /*004c*/ 	.word	0x00000000
        /*0050*/ 	.short	0x000d
        /*0052*/ 	.short	0x0068
        /*0054*/ 	.byte	0x00, 0xf5, 0x21, 0x00


	//----- nvinfo : EIATTR_KPARAM_INFO
	.align		4
.L_135:
        /*0058*/ 	.byte	0x04, 0x17
        /*005a*/ 	.short	(.L_137 - .L_136)
.L_136:
        /*005c*/ 	.word	0x00000000
        /*0060*/ 	.short	0x000c
        /*0062*/ 	.short	0x0060
        /*0064*/ 	.byte	0x00, 0xf5, 0x21, 0x00


	//----- nvinfo : EIATTR_KPARAM_INFO
	.align		4
.L_137:
        /*0068*/ 	.byte	0x04, 0x17
        /*006a*/ 	.short	(.L_139 - .L_138)
.L_138:
        /*006c*/ 	.word	0x00000000
        /*0070*/ 	.short	0x000b
        /*0072*/ 	.short	0x0058
        /*0074*/ 	.byte	0x00, 0xf5, 0x21, 0x00


	//----- nvinfo : EIATTR_KPARAM_INFO
	.align		4
.L_139:
        /*0078*/ 	.byte	0x04, 0x17
        /*007a*/ 	.short	(.L_141 - .L_140)
.L_140:
        /*007c*/ 	.word	0x00000000
        /*0080*/ 	.short	0x000a
        /*0082*/ 	.short	0x0050
        /*0084*/ 	.byte	0x00, 0xf5, 0x21, 0x00


	//----- nvinfo : EIATTR_KPARAM_INFO
	.align		4
.L_141:
        /*0088*/ 	.byte	0x04, 0x17
        /*008a*/ 	.short	(.L_143 - .L_142)
.L_142:
        /*008c*/ 	.word	0x00000000
        /*0090*/ 	.short	0x0009
        /*0092*/ 	.short	0x0048
        /*0094*/ 	.byte	0x00, 0xf5, 0x21, 0x00


	//----- nvinfo : EIATTR_KPARAM_INFO
	.align		4
.L_143:
        /*0098*/ 	.byte	0x04, 0x17
        /*009a*/ 	.short	(.L_145 - .L_144)
.L_144:
        /*009c*/ 	.word	0x00000000
        /*00a0*/ 	.short	0x0008
        /*00a2*/ 	.short	0x0040
        /*00a4*/ 	.byte	0x00, 0xf5, 0x21, 0x00


	//----- nvinfo : EIATTR_KPARAM_INFO
	.align		4
.L_145:
        /*00a8*/ 	.byte	0x04, 0x17
        /*00aa*/ 	.short	(.L_147 - .L_146)
.L_146:
        /*00ac*/ 	.word	0x00000000
        /*00b0*/ 	.short	0x0007
        /*00b2*/ 	.short	0x0038
        /*00b4*/ 	.byte	0x00, 0xf5, 0x21, 0x00


	//----- nvinfo : EIATTR_KPARAM_INFO
	.align		4
.L_147:
        /*00b8*/ 	.byte	0x04, 0x17
        /*00ba*/ 	.short	(.L_149 - .L_148)
.L_148:
        /*00bc*/ 	.word	0x00000000
        /*00c0*/ 	.short	0x0006
        /*00c2*/ 	.short	0x0030
        /*00c4*/ 	.byte	0x00, 0xf5, 0x21, 0x00


	//----- nvinfo : EIATTR_KPARAM_INFO
	.align		4
.L_149:
        /*00c8*/ 	.byte	0x04, 0x17
        /*00ca*/ 	.short	(.L_151 - .L_150)
.L_150:
        /*00cc*/ 	.word	0x00000000
        /*00d0*/ 	.short	0x0005
        /*00d2*/ 	.short	0x0028
        /*00d4*/ 	.byte	0x00, 0xf5, 0x21, 0x00


	//----- nvinfo : EIATTR_KPARAM_INFO
	.align		4
.L_151:
        /*00d8*/ 	.byte	0x04, 0x17
        /*00da*/ 	.short	(.L_153 - .L_152)
.L_152:
        /*00dc*/ 	.word	0x00000000
        /*00e0*/ 	.short	0x0004
        /*00e2*/ 	.short	0x0020
        /*00e4*/ 	.byte	0x00, 0xf5, 0x21, 0x00


	//----- nvinfo : EIATTR_KPARAM_INFO
	.align		4
.L_153:
        /*00e8*/ 	.byte	0x04, 0x17
        /*00ea*/ 	.short	(.L_155 - .L_154)
.L_154:
        /*00ec*/ 	.word	0x00000000
        /*00f0*/ 	.short	0x0003
        /*00f2*/ 	.short	0x0018
        /*00f4*/ 	.byte	0x00, 0xf5, 0x21, 0x00


	//----- nvinfo : EIATTR_KPARAM_INFO
	.align		4
.L_155:
        /*00f8*/ 	.byte	0x04, 0x17
        /*00fa*/ 	.short	(.L_157 - .L_156)
.L_156:
        /*00fc*/ 	.word	0x00000000
        /*0100*/ 	.short	0x0002
        /*0102*/ 	.short	0x0010
        /*0104*/ 	.byte	0x00, 0xf5, 0x21, 0x00


	//----- nvinfo : EIATTR_KPARAM_INFO
	.align		4
.L_157:
        /*0108*/ 	.byte	0x04, 0x17
        /*010a*/ 	.short	(.L_159 - .L_158)
.L_158:
        /*010c*/ 	.word	0x00000000
        /*0110*/ 	.short	0x0001
        /*0112*/ 	.short	0x0008
        /*0114*/ 	.byte	0x00, 0xf5, 0x21, 0x00


	//----- nvinfo : EIATTR_KPARAM_INFO
	.align		4
.L_159:
        /*0118*/ 	.byte	0x04, 0x17
        /*011a*/ 	.short	(.L_161 - .L_160)
.L_160:
        /*011c*/ 	.word	0x00000000
        /*0120*/ 	.short	0x0000
        /*0122*/ 	.short	0x0000
        /*0124*/ 	.byte	0x00, 0xf5, 0x21, 0x00


	//----- nvinfo : EIATTR_SPARSE_MMA_MASK
	.align		4
.L_161:
        /*0128*/ 	.byte	0x03, 0x50
        /*012a*/ 	.short	0x0000


	//----- nvinfo : EIATTR_MAXREG_COUNT
	.align		4
        /*012c*/ 	.byte	0x03, 0x1b
        /*012e*/ 	.short	0x00ff


	//----- nvinfo : EIATTR_NUM_BARRIERS
	.align		4
        /*0130*/ 	.byte	0x02, 0x4c
        /*0132*/ 	.byte	0x01
	.zero		1


	//----- nvinfo : EIATTR_EXTERNS
	.align		4
        /*0134*/ 	.byte	0x04, 0x0f
        /*0136*/ 	.short	(.L_163 - .L_162)


	//   ....[0]....
	.align		4
.L_162:
        /*0138*/ 	.word	index@(vprintf)


	//----- nvinfo : EIATTR_MERCURY_ISA_VERSION
	.align		4
.L_163:
        /*013c*/ 	.byte	0x03, 0x5f
        /*013e*/ 	.short	0x0101


	//----- nvinfo : EIATTR_VRC_CTA_INIT_COUNT
	.align		4
        /*0140*/ 	.byte	0x02, 0x4a
	.zero		1
	.zero		1


	//----- nvinfo : EIATTR_SYSCALL_OFFSETS
	.align		4
        /*0144*/ 	.byte	0x04, 0x46
        /*0146*/ 	.short	(.L_165 - .L_164)


	//   ....[0]....
.L_164:
        /*0148*/ 	.word	0x000001b0


	//----- nvinfo : EIATTR_EXIT_INSTR_OFFSETS
	.align		4
.L_165:
        /*014c*/ 	.byte	0x04, 0x1c
        /*014e*/ 	.short	(.L_167 - .L_166)


	//   ....[0]....
.L_166:
        /*0150*/ 	.word	0x000001e0


	//----- nvinfo : EIATTR_CRS_STACK_SIZE
	.align		4
.L_167:
        /*0154*/ 	.byte	0x04, 0x1e
        /*0156*/ 	.short	(.L_169 - .L_168)
.L_168:
        /*0158*/ 	.word	0x00000000


	//----- nvinfo : EIATTR_CBANK_PARAM_SIZE
	.align		4
.L_169:
        /*015c*/ 	.byte	0x03, 0x19
        /*015e*/ 	.short	0x00bc


	//----- nvinfo : EIATTR_PARAM_CBANK
	.align		4
        /*0160*/ 	.byte	0x04, 0x0a
        /*0162*/ 	.short	(.L_171 - .L_170)
	.align		4
.L_170:
        /*0164*/ 	.word	index@(.nv.constant0.cma_es_step)
        /*0168*/ 	.short	0x0380
        /*016a*/ 	.short	0x00bc


	//----- nvinfo : EIATTR_SW_WAR
	.align		4
.L_171:
        /*016c*/ 	.byte	0x04, 0x36
        /*016e*/ 	.short	(.L_173 - .L_172)
.L_172:
        /*0170*/ 	.word	0x00000008
.L_173:


//--------------------- .nv.info.compute_condition_number --------------------------
	.section	.nv.info.compute_condition_number,"",@"SHT_CUDA_INFO"
	.sectionflags	@""
	.align	4


	//----- nvinfo : EIATTR_CUDA_API_VERSION
	.align		4
        /*0000*/ 	.byte	0x04, 0x37
        /*0002*/ 	.short	(.L_175 - .L_174)
.L_174:
        /*0004*/ 	.word	0x00000082


	//----- nvinfo : EIATTR_KPARAM_INFO
	.align		4
.L_175:
        /*0008*/ 	.byte	0x04, 0x17
        /*000a*/ 	.short	(.L_177 - .L_176)
.L_176:
        /*000c*/ 	.word	0x00000000
        /*0010*/ 	.short	0x0002
        /*0012*/ 	.short	0x0010
        /*0014*/ 	.byte	0x00, 0xf0, 0x11, 0x00


	//----- nvinfo : EIATTR_KPARAM_INFO
	.align		4
.L_177:
        /*0018*/ 	.byte	0x04, 0x17
        /*001a*/ 	.short	(.L_179 - .L_178)
.L_178:
        /*001c*/ 	.word	0x00000000
        /*0020*/ 	.short	0x0001
        /*0022*/ 	.short	0x0008
        /*0024*/ 	.byte	0x00, 0xf5, 0x21, 0x00


	//----- nvinfo : EIATTR_KPARAM_INFO
	.align		4
.L_179:
        /*0028*/ 	.byte	0x04, 0x17
        /*002a*/ 	.short	(.L_181 - .L_180)
.L_180:
        /*002c*/ 	.word	0x00000000
        /*0030*/ 	.short	0x0000
        /*0032*/ 	.short	0x0000
        /*0034*/ 	.byte	0x00, 0xf5, 0x21, 0x00


	//----- nvinfo : EIATTR_SPARSE_MMA_MASK
	.align		4
.L_181:
        /*0038*/ 	.byte	0x03, 0x50
        /*003a*/ 	.short	0x0000


	//----- nvinfo : EIATTR_MAXREG_COUNT
	.align		4
        /*003c*/ 	.byte	0x03, 0x1b
        /*003e*/ 	.short	0x00ff


	//----- nvinfo : EIATTR_MERCURY_ISA_VERSION
	.align		4
        /*0040*/ 	.byte	0x03, 0x5f
        /*0042*/ 	.short	0x0101


	//----- nvinfo : EIATTR_VRC_CTA_INIT_COUNT
	.align		4
        /*0044*/ 	.byte	0x02, 0x4a
	.zero		1
	.zero		1


	//----- nvinfo : EIATTR_EXIT_INSTR_OFFSETS
	.align		4
        /*0048*/ 	.byte	0x04, 0x1c
        /*004a*/ 	.short	(.L_183 - .L_182)


	//   ....[0]....
.L_182:
        /*004c*/ 	.word	0x00000040


	//   ....[1]....
        /*0050*/ 	.word	0x00000870


	//----- nvinfo : EIATTR_CRS_STACK_SIZE
	.align		4
.L_183:
        /*0054*/ 	.byte	0x04, 0x1e
        /*0056*/ 	.short	(.L_185 - .L_184)
.L_184:
        /*0058*/ 	.word	0x00000000


	//----- nvinfo : EIATTR_CBANK_PARAM_SIZE
	.align		4
.L_185:
        /*005c*/ 	.byte	0x03, 0x19
        /*005e*/ 	.short	0x0014


	//----- nvinfo : EIATTR_PARAM_CBANK
	.align		4
        /*0060*/ 	.byte	0x04, 0x0a
        /*0062*/ 	.short	(.L_187 - .L_186)
	.align		4
.L_186:
        /*0064*/ 	.word	index@(.nv.constant0.compute_condition_number)
        /*0068*/ 	.short	0x0380
        /*006a*/ 	.short	0x0014


	//----- nvinfo : EIATTR_SW_WAR
	.align		4
.L_187:
        /*006c*/ 	.byte	0x04, 0x36
        /*006e*/ 	.short	(.L_189 - .L_188)
.L_188:
        /*0070*/ 	.word	0x00000008
.L_189:


//--------------------- .nv.info.eigendecompose_covariance --------------------------
	.section	.nv.info.eigendecompose_covariance,"",@"SHT_CUDA_INFO"
	.sectionflags	@""
	.align	4


	//----- nvinfo : EIATTR_CUDA_API_VERSION
	.align		4
        /*0000*/ 	.byte	0x04, 0x37
        /*0002*/ 	.short	(.L_191 - .L_190)
.L_190:
        /*0004*/ 	.word	0x00000082


	//----- nvinfo : EIATTR_KPARAM_INFO
	.align		4
.L_191:
        /*0008*/ 	.byte	0x04, 0x17
        /*000a*/ 	.short	(.L_193 - .L_192)
.L_192:
        /*000c*/ 	.word	0x00000000
        /*0010*/ 	.short	0x0005
        /*0012*/ 	.short	0x0024
        /*0014*/ 	.byte	0x00, 0xf0, 0x11, 0x00


	//----- nvinfo : EIATTR_KPARAM_INFO
	.align		4
.L_193:
        /*0018*/ 	.byte	0x04, 0x17
        /*001a*/ 	.short	(.L_195 - .L_194)
.L_194:
        /*001c*/ 	.word	0x00000000
        /*0020*/ 	.short	0x0004
        /*0022*/ 	.short	0x0020
        /*0024*/ 	.byte	0x00, 0xf0, 0x11, 0x00


	//----- nvinfo : EIATTR_KPARAM_INFO
	.align		4
.L_195:
        /*0028*/ 	.byte	0x04, 0x17
        /*002a*/ 	.short	(.L_197 - .L_196)
.L_196:
        /*002c*/ 	.word	0x00000000
        /*0030*/ 	.short	0x0003
        /*0032*/ 	.short	0x0018
        /*0034*/ 	.byte	0x00, 0xf5, 0x21, 0x00


	//----- nvinfo : EIATTR_KPARAM_INFO
	.align		4
.L_197:
        /*0038*/ 	.byte	0x04, 0x17
        /*003a*/ 	.short	(.L_199 - .L_198)
.L_198:
        /*003c*/ 	.word	0x00000000
        /*0040*/ 	.short	0x0002
        /*0042*/ 	.short	0x0010
        /*0044*/ 	.byte	0x00, 0xf5, 0x21, 0x00


	//----- nvinfo : EIATTR_KPARAM_INFO
	.align		4
.L_199:
        /*0048*/ 	.byte	0x04, 0x17
        /*004a*/ 	.short	(.L_201 - .L_200)
.L_200:
        /*004c*/ 	.word	0x00000000
        /*0050*/ 	.short	0x0001
        /*0052*/ 	.short	0x0008
        /*0054*/ 	.byte	0x00, 0xf5, 0x21, 0x00


	//----- nvinfo : EIATTR_KPARAM_INFO
	.align		4
.L_201:
        /*0058*/ 	.byte	0x04, 0x17
        /*005a*/ 	.short	(.L_203 - .L_202)
.L_202:
        /*005c*/ 	.word	0x00000000
        /*0060*/ 	.short	0x0000
        /*0062*/ 	.short	0x0000
        /*0064*/ 	.byte	0x00, 0xf5, 0x21, 0x00


	//----- nvinfo : EIATTR_SPARSE_MMA_MASK
	.align		4
.L_203:
        /*0068*/ 	.byte	0x03, 0x50
        /*006a*/ 	.short	0x0000


	//----- nvinfo : EIATTR_MAXREG_COUNT
	.align		4
        /*006c*/ 	.byte	0x03, 0x1b
        /*006e*/ 	.short	0x00ff


	//----- nvinfo : EIATTR_MERCURY_ISA_VERSION
	.align		4
        /*0070*/ 	.byte	0x03, 0x5f
        /*0072*/ 	.short	0x0101


	//----- nvinfo : EIATTR_VRC_CTA_INIT_COUNT
	.align		4
        /*0074*/ 	.byte	0x02, 0x4a
	.zero		1
	.zero		1


	//----- nvinfo : EIATTR_EXIT_INSTR_OFFSETS
	.align		4
        /*0078*/ 	.byte	0x04, 0x1c
        /*007a*/ 	.short	(.L_205 - .L_204)


	//   ....[0]....
.L_204:
        /*007c*/ 	.word	0x00000070


	//   ....[1]....
        /*0080*/ 	.word	0x00003f30


	//   ....[2]....
        /*0084*/ 	.word	0x00004a60


	//   ....[3]....
        /*0088*/ 	.word	0x00005050


	//   ....[4]....
        /*008c*/ 	.word	0x00005390


	//   ....[5]....
        /*0090*/ 	.word	0x00005510


	//----- nvinfo : EIATTR_CRS_STACK_SIZE
	.align		4
.L_205:
        /*0094*/ 	.byte	0x04, 0x1e
        /*0096*/ 	.short	(.L_207 - .L_206)
.L_206:
        /*0098*/ 	.word	0x00000000


	//----- nvinfo : EIATTR_CBANK_PARAM_SIZE
	.align		4
.L_207:
        /*009c*/ 	.byte	0x03, 0x19
        /*009e*/ 	.short	0x0028


	//----- nvinfo : EIATTR_PARAM_CBANK
	.align		4
        /*00a0*/ 	.byte	0x04, 0x0a
        /*00a2*/ 	.short	(.L_209 - .L_208)
	.align		4
.L_208:
        /*00a4*/ 	.word	index@(.nv.constant0.eigendecompose_covariance)
        /*00a8*/ 	.short	0x0380
        /*00aa*/ 	.short	0x0028


	//----- nvinfo : EIATTR_SW_WAR
	.align		4
.L_209:
        /*00ac*/ 	.byte	0x04, 0x36
        /*00ae*/ 	.short	(.L_211 - .L_210)
.L_210:
        /*00b0*/ 	.word	0x00000008
.L_211:


//--------------------- .nv.info.update_sigma     --------------------------
	.section	.nv.info.update_sigma,"",@"SHT_CUDA_INFO"
	.sectionflags	@""
	.align	4


	//----- nvinfo : EIATTR_CUDA_API_VERSION
	.align		4
        /*0000*/ 	.byte	0x04, 0x37
        /*0002*/ 	.short	(.L_213 - .L_212)
.L_212:
        /*0004*/ 	.word	0x00000082


	//----- nvinfo : EIATTR_KPARAM_INFO
	.align		4
.L_213:
        /*0008*/ 	.byte	0x04, 0x17
        /*000a*/ 	.short	(.L_215 - .L_214)
.L_214:
        /*000c*/ 	.word	0x00000000
        /*0010*/ 	.short	0x0005
        /*0012*/ 	.short	0x001c
        /*0014*/ 	.byte	0x00, 0xf0, 0x11, 0x00


	//----- nvinfo : EIATTR_KPARAM_INFO
	.align		4
.L_215:
        /*0018*/ 	.byte	0x04, 0x17
        /*001a*/ 	.short	(.L_217 - .L_216)
.L_216:
        /*001c*/ 	.word	0x00000000
        /*0020*/ 	.short	0x0004
        /*0022*/ 	.short	0x0018
        /*0024*/ 	.byte	0x00, 0xf0, 0x11, 0x00


	//----- nvinfo : EIATTR_KPARAM_INFO
	.align		4
.L_217:
        /*0028*/ 	.byte	0x04, 0x17
        /*002a*/ 	.short	(.L_219 - .L_218)
.L_218:
        /*002c*/ 	.word	0x00000000
        /*0030*/ 	.short	0x0003
        /*0032*/ 	.short	0x0014
        /*0034*/ 	.byte	0x00, 0xf0, 0x11, 0x00


	//----- nvinfo : EIATTR_KPARAM_INFO
	.align		4
.L_219:
        /*0038*/ 	.byte	0x04, 0x17
        /*003a*/ 	.short	(.L_221 - .L_220)
.L_220:
        /*003c*/ 	.word	0x00000000
        /*0040*/ 	.short	0x0002
        /*0042*/ 	.short	0x0010
        /*0044*/ 	.byte	0x00, 0xf0, 0x11, 0x00


	//----- nvinfo : EIATTR_KPARAM_INFO
	.align		4
.L_221:
        /*0048*/ 	.byte	0x04, 0x17
        /*004a*/ 	.short	(.L_223 - .L_222)
.L_222:
        /*004c*/ 	.word	0x00000000
        /*0050*/ 	.short	0x0001
        /*0052*/ 	.short	0x0008
        /*0054*/ 	.byte	0x00, 0xf5, 0x21, 0x00


	//----- nvinfo : EIATTR_KPARAM_INFO
	.align		4
.L_223:
        /*0058*/ 	.byte	0x04, 0x17
        /*005a*/ 	.short	(.L_225 - .L_224)
.L_224:
        /*005c*/ 	.word	0x00000000
        /*0060*/ 	.short	0x0000
        /*0062*/ 	.short	0x0000
        /*0064*/ 	.byte	0x00, 0xf5, 0x21, 0x00


	//----- nvinfo : EIATTR_SPARSE_MMA_MASK
	.align		4
.L_225:
        /*0068*/ 	.byte	0x03, 0x50
        /*006a*/ 	.short	0x0000


	//----- nvinfo : EIATTR_MAXREG_COUNT
	.align		4
        /*006c*/ 	.byte	0x03, 0x1b
        /*006e*/ 	.short	0x00ff


	//----- nvinfo : EIATTR_MERCURY_ISA_VERSION
	.align		4
        /*0070*/ 	.byte	0x03, 0x5f
        /*0072*/ 	.short	0x0101


	//----- nvinfo : EIATTR_VRC_CTA_INIT_COUNT
	.align		4
        /*0074*/ 	.byte	0x02, 0x4a
	.zero		1
	.zero		1


	//----- nvinfo : EIATTR_EXIT_INSTR_OFFSETS
	.align		4
        /*0078*/ 	.byte	0x04, 0x1c
        /*007a*/ 	.short	(.L_227 - .L_226)


	//   ....[0]....
.L_226:
        /*007c*/ 	.word	0x00000040


	//   ....[1]....
        /*0080*/ 	.word	0x00000ad0


	//----- nvinfo : EIATTR_CRS_STACK_SIZE
	.align		4
.L_227:
        /*0084*/ 	.byte	0x04, 0x1e
        /*0086*/ 	.short	(.L_229 - .L_228)
.L_228:
        /*0088*/ 	.word	0x00000000


	//----- nvinfo : EIATTR_CBANK_PARAM_SIZE
	.align		4
.L_229:
        /*008c*/ 	.byte	0x03, 0x19
        /*008e*/ 	.short	0x0020


	//----- nvinfo : EIATTR_PARAM_CBANK
	.align		4
        /*0090*/ 	.byte	0x04, 0x0a
        /*0092*/ 	.short	(.L_231 - .L_230)
	.align		4
.L_230:
        /*0094*/ 	.word	index@(.nv.constant0.update_sigma)
        /*0098*/ 	.short	0x0380
        /*009a*/ 	.short	0x0020


	//----- nvinfo : EIATTR_SW_WAR
	.align		4
.L_231:
        /*009c*/ 	.byte	0x04, 0x36
        /*009e*/ 	.short	(.L_233 - .L_232)
.L_232:
        /*00a0*/ 	.word	0x00000008
.L_233:


//--------------------- .nv.info.update_covariance --------------------------
	.section	.nv.info.update_covariance,"",@"SHT_CUDA_INFO"
	.sectionflags	@""
	.align	4


	//----- nvinfo : EIATTR_CUDA_API_VERSION
	.align		4
        /*0000*/ 	.byte	0x04, 0x37
        /*0002*/ 	.short	(.L_235 - .L_234)
.L_234:
        /*0004*/ 	.word	0x00000082


	//----- nvinfo : EIATTR_KPARAM_INFO
	.align		4
.L_235:
        /*0008*/ 	.byte	0x04, 0x17
        /*000a*/ 	.short	(.L_237 - .L_236)
.L_236:
        /*000c*/ 	.word	0x00000000
        /*0010*/ 	.short	0x000a
        /*0012*/ 	.short	0x0040
        /*0014*/ 	.byte	0x00, 0xf0, 0x11, 0x00


	//----- nvinfo : EIATTR_KPARAM_INFO
	.align		4
.L_237:
        /*0018*/ 	.byte	0x04, 0x17
        /*001a*/ 	.short	(.L_239 - .L_238)
.L_238:
        /*001c*/ 	.word	0x00000000
        /*0020*/ 	.short	0x0009
        /*0022*/ 	.short	0x003c
        /*0024*/ 	.byte	0x00, 0xf0, 0x11, 0x00


	//----- nvinfo : EIATTR_KPARAM_INFO
	.align		4
.L_239:
        /*0028*/ 	.byte	0x04, 0x17
        /*002a*/ 	.short	(.L_241 - .L_240)
.L_240:
        /*002c*/ 	.word	0x00000000
        /*0030*/ 	.short	0x0008
        /*0032*/ 	.short	0x0038
        /*0034*/ 	.byte	0x00, 0xf0, 0x11, 0x00


	//----- nvinfo : EIATTR_KPARAM_INFO
	.align		4
.L_241:
        /*0038*/ 	.byte	0x04, 0x17
        /*003a*/ 	.short	(.L_243 - .L_242)
.L_242:
        /*003c*/ 	.word	0x00000000
        /*0040*/ 	.short	0x0007
        /*0042*/ 	.short	0x0034
        /*0044*/ 	.byte	0x00, 0xf0, 0x11, 0x00


	//----- nvinfo : EIATTR_KPARAM_INFO
	.align		4
.L_243:
        /*0048*/ 	.byte	0x04, 0x17
        /*004a*/ 	.short	(.L_245 - .L_244)
.L_244:
        /*004c*/ 	.word	0x00000000
        /*0050*/ 	.short	0x0006
        /*0052*/ 	.short	0x0030
        /*0054*/ 	.byte	0x00, 0xf0, 0x11, 0x00


	//----- nvinfo : EIATTR_KPARAM_INFO
	.align		4
.L_245:
        /*0058*/ 	.byte	0x04, 0x17
        /*005a*/ 	.short	(.L_247 - .L_246)
.L_246:
        /*005c*/ 	.word	0x00000000
        /*0060*/ 	.short	0x0005
        /*0062*/ 	.short	0x0028
        /*0064*/ 	.byte	0x00, 0xf5, 0x21, 0x00


	//----- nvinfo : EIATTR_KPARAM_INFO
	.align		4
.L_247:
        /*0068*/ 	.byte	0x04, 0x17
        /*006a*/ 	.short	(.L_249 - .L_248)
.L_248:
        /*006c*/ 	.word	0x00000000
        /*0070*/ 	.short	0x0004
        /*0072*/ 	.short	0x0020
        /*0074*/ 	.byte	0x00, 0xf5, 0x21, 0x00


	//----- nvinfo : EIATTR_KPARAM_INFO
	.align		4
.L_249:
        /*0078*/ 	.byte	0x04, 0x17
        /*007a*/ 	.short	(.L_251 - .L_250)
.L_250:
        /*007c*/ 	.word	0x00000000
        /*0080*/ 	.short	0x0003
        /*0082*/ 	.short	0x0018
        /*0084*/ 	.byte	0x00, 0xf5, 0x21, 0x00


	//----- nvinfo : EIATTR_KPARAM_INFO
	.align		4
.L_251:
        /*0088*/ 	.byte	0x04, 0x17
        /*008a*/ 	.short	(.L_253 - .L_252)
.L_252:
        /*008c*/ 	.word	0x00000000
        /*0090*/ 	.short	0x0002
        /*0092*/ 	.short	0x0010
        /*0094*/ 	.byte	0x00, 0xf5, 0x21, 0x00


	//----- nvinfo : EIATTR_KPARAM_INFO
	.align		4
.L_253:
        /*0098*/ 	.byte	0x04, 0x17
        /*009a*/ 	.short	(.L_255 - .L_254)
.L_254:
        /*009c*/ 	.word	0x00000000
        /*00a0*/ 	.short	0x0001
        /*00a2*/ 	.short	0x0008
        /*00a4*/ 	.byte	0x00, 0xf5, 0x21, 0x00


	//----- nvinfo : EIATTR_KPARAM_INFO
	.align		4
.L_255:
        /*00a8*/ 	.byte	0x04, 0x17
        /*00aa*/ 	.short	(.L_257 - .L_256)
.L_256:
        /*00ac*/ 	.word	0x00000000
        /*00b0*/ 	.short	0x0000
        /*00b2*/ 	.short	0x0000
        /*00b4*/ 	.byte	0x00, 0xf5, 0x21, 0x00


	//----- nvinfo : EIATTR_SPARSE_MMA_MASK
	.align		4
.L_257:
        /*00b8*/ 	.byte	0x03, 0x50
        /*00ba*/ 	.short	0x0000


	//----- nvinfo : EIATTR_MAXREG_COUNT
	.align		4
        /*00bc*/ 	.byte	0x03, 0x1b
        /*00be*/ 	.short	0x00ff


	//----- nvinfo : EIATTR_NUM_BARRIERS
	.align		4
        /*00c0*/ 	.byte	0x02, 0x4c
        /*00c2*/ 	.byte	0x01
	.zero		1


	//----- nvinfo : EIATTR_MERCURY_ISA_VERSION
	.align		4
        /*00c4*/ 	.byte	0x03, 0x5f
        /*00c6*/ 	.short	0x0101


	//----- nvinfo : EIATTR_VRC_CTA_INIT_COUNT
	.align		4
        /*00c8*/ 	.byte	0x02, 0x4a
	.zero		1
	.zero		1


	//----- nvinfo : EIATTR_EXIT_INSTR_OFFSETS
	.align		4
        /*00cc*/ 	.byte	0x04, 0x1c
        /*00ce*/ 	.short	(.L_259 - .L_258)


	//   ....[0]....
.L_258:
        /*00d0*/ 	.word	0x00000090


	//   ....[1]....
        /*00d4*/ 	.word	0x000016e0


	//   ....[2]....
        /*00d8*/ 	.word	0x00001780


	//----- nvinfo : EIATTR_CRS_STACK_SIZE
	.align		4
.L_259:
        /*00dc*/ 	.byte	0x04, 0x1e
        /*00de*/ 	.short	(.L_261 - .L_260)
.L_260:
        /*00e0*/ 	.word	0x00000000


	//----- nvinfo : EIATTR_CBANK_PARAM_SIZE
	.align		4
.L_261:
        /*00e4*/ 	.byte	0x03, 0x19
        /*00e6*/ 	.short	0x0044


	//----- nvinfo : EIATTR_PARAM_CBANK
	.align		4
        /*00e8*/ 	.byte	0x04, 0x0a
        /*00ea*/ 	.short	(.L_263 - .L_262)
	.align		4
.L_262:
        /*00ec*/ 	.word	index@(.nv.constant0.update_covariance)
        /*00f0*/ 	.short	0x0380
        /*00f2*/ 	.short	0x0044


	//----- nvinfo : EIATTR_SW_WAR
	.align		4
.L_263:
        /*00f4*/ 	.byte	0x04, 0x36
        /*00f6*/ 	.short	(.L_265 - .L_264)
.L_264:
        /*00f8*/ 	.word	0x00000008
.L_265:


//--------------------- .nv.info.update_evolution_paths --------------------------
	.section	.nv.info.update_evolution_paths,"",@"SHT_CUDA_INFO"
	.sectionflags	@""
	.align	4


	//----- nvinfo : EIATTR_CUDA_API_VERSION
	.align		4
        /*0000*/ 	.byte	0x04, 0x37
        /*0002*/ 	.short	(.L_267 - .L_266)
.L_266:
        /*0004*/ 	.word	0x00000082


	//----- nvinfo : EIATTR_KPARAM_INFO
	.align		4
.L_267:
        /*0008*/ 	.byte	0x04, 0x17
        /*000a*/ 	.short	(.L_269 - .L_268)
.L_268:
        /*000c*/ 	.word	0x00000000
        /*0010*/ 	.short	0x000a
        /*0012*/ 	.short	0x003c
        /*0014*/ 	.byte	0x00, 0xf0, 0x11, 0x00


	//----- nvinfo : EIATTR_KPARAM_INFO
	.align		4
.L_269:
        /*0018*/ 	.byte	0x04, 0x17
        /*001a*/ 	.short	(.L_271 - .L_270)
.L_270:
        /*001c*/ 	.word	0x00000000
        /*0020*/ 	.short	0x0009
        /*0022*/ 	.short	0x0038
        /*0024*/ 	.byte	0x00, 0xf0, 0x11, 0x00


	//----- nvinfo : EIATTR_KPARAM_INFO
	.align		4
.L_271:
        /*0028*/ 	.byte	0x04, 0x17
        /*002a*/ 	.short	(.L_273 - .L_272)
.L_272:
        /*002c*/ 	.word	0x00000000
        /*0030*/ 	.short	0x0008
        /*0032*/ 	.short	0x0034
        /*0034*/ 	.byte	0x00, 0xf0, 0x11, 0x00


	//----- nvinfo : EIATTR_KPARAM_INFO
	.align		4
.L_273:
        /*0038*/ 	.byte	0x04, 0x17
        /*003a*/ 	.short	(.L_275 - .L_274)
.L_274:
        /*003c*/ 	.word	0x00000000
        /*0040*/ 	.short	0x0007
        /*0042*/ 	.short	0x0030
        /*0044*/ 	.byte	0x00, 0xf0, 0x11, 0x00


	//----- nvinfo : EIATTR_KPARAM_INFO
	.align		4
.L_275:
        /*0048*/ 	.byte	0x04, 0x17
        /*004a*/ 	.short	(.L_277 - .L_276)
.L_276:
        /*004c*/ 	.word	0x00000000
        /*0050*/ 	.short	0x0006
        /*0052*/ 	.short	0x002c
        /*0054*/ 	.byte	0x00, 0xf0, 0x11, 0x00


	//----- nvinfo : EIATTR_KPARAM_INFO
	.align		4
.L_277:
        /*0058*/ 	.byte	0x04, 0x17
        /*005a*/ 	.short	(.L_279 - .L_278)
.L_278:
        /*005c*/ 	.word	0x00000000
        /*0060*/ 	.short	0x0005
        /*0062*/ 	.short	0x0028
        /*0064*/ 	.byte	0x00, 0xf0, 0x11, 0x00


	//----- nvinfo : EIATTR_KPARAM_INFO
	.align		4
.L_279:
        /*0068*/ 	.byte	0x04, 0x17
        /*006a*/ 	.short	(.L_281 - .L_280)
.L_280:
        /*006c*/ 	.word	0x00000000
        /*0070*/ 	.short	0x0004
        /*0072*/ 	.short	0x0020
        /*0074*/ 	.byte	0x00, 0xf5, 0x21, 0x00


	//----- nvinfo : EIATTR_KPARAM_INFO
	.align		4
.L_281:
        /*0078*/ 	.byte	0x04, 0x17
        /*007a*/ 	.short	(.L_283 - .L_282)
.L_282:
        /*007c*/ 	.word	0x00000000
        /*0080*/ 	.short	0x0003
        /*0082*/ 	.short	0x0018
        /*0084*/ 	.byte	0x00, 0xf5, 0x21, 0x00


	//----- nvinfo : EIATTR_KPARAM_INFO
	.align		4
.L_283:
        /*0088*/ 	.byte	0x04, 0x17
        /*008a*/ 	.short	(.L_285 - .L_284)
.L_284:
        /*008c*/ 	.word	0x00000000
        /*0090*/ 	.short	0x0002
        /*0092*/ 	.short	0x0010
        /*0094*/ 	.byte	0x00, 0xf5, 0x21, 0x00


	//----- nvinfo : EIATTR_KPARAM_INFO
	.align		4
.L_285:
        /*0098*/ 	.byte	0x04, 0x17
        /*009a*/ 	.short	(.L_287 - .L_286)
.L_286:
        /*009c*/ 	.word	0x00000000
        /*00a0*/ 	.short	0x0001
        /*00a2*/ 	.short	0x0008
        /*00a4*/ 	.byte	0x00, 0xf5, 0x21, 0x00


	//----- nvinfo : EIATTR_KPARAM_INFO
	.align		4
.L_287:
        /*00a8*/ 	.byte	0x04, 0x17
        /*00aa*/ 	.short	(.L_289 - .L_288)
.L_288:
        /*00ac*/ 	.word	0x00000000
        /*00b0*/ 	.short	0x0000
        /*00b2*/ 	.short	0x0000
        /*00b4*/ 	.byte	0x00, 0xf5, 0x21, 0x00


	//----- nvinfo : EIATTR_SPARSE_MMA_MASK
	.align		4
.L_289:
        /*00b8*/ 	.byte	0x03, 0x50
        /*00ba*/ 	.short	0x0000


	//----- nvinfo : EIATTR_MAXREG_COUNT
	.align		4
        /*00bc*/ 	.byte	0x03, 0x1b
        /*00be*/ 	.short	0x00ff


	//----- nvinfo : EIATTR_MERCURY_ISA_VERSION
	.align		4
        /*00c0*/ 	.byte	0x03, 0x5f
        /*00c2*/ 	.short	0x0101


	//----- nvinfo : EIATTR_VRC_CTA_INIT_COUNT
	.align		4
        /*00c4*/ 	.byte	0x02, 0x4a
	.zero		1
	.zero		1


	//----- nvinfo : EIATTR_EXIT_INSTR_OFFSETS
	.align		4
        /*00c8*/ 	.byte	0x04, 0x1c
        /*00ca*/ 	.short	(.L_291 - .L_290)


	//   ....[0]....
.L_290:
        /*00cc*/ 	.word	0x00000070


	//   ....[1]....
        /*00d0*/ 	.word	0x00002b60


	//----- nvinfo : EIATTR_CRS_STACK_SIZE
	.align		4
.L_291:
        /*00d4*/ 	.byte	0x04, 0x1e
        /*00d6*/ 	.short	(.L_293 - .L_292)
.L_292:
        /*00d8*/ 	.word	0x00000000


	//----- nvinfo : EIATTR_CBANK_PARAM_SIZE
	.align		4
.L_293:
        /*00dc*/ 	.byte	0x03, 0x19
        /*00de*/ 	.short	0x0040


	//----- nvinfo : EIATTR_PARAM_CBANK
	.align		4
        /*00e0*/ 	.byte	0x04, 0x0a
        /*00e2*/ 	.short	(.L_295 - .L_294)
	.align		4
.L_294:
        /*00e4*/ 	.word	index@(.nv.constant0.update_evolution_paths)
        /*00e8*/ 	.short	0x0380
        /*00ea*/ 	.short	0x0040


	//----- nvinfo : EIATTR_SW_WAR
	.align		4
.L_295:
        /*00ec*/ 	.byte	0x04, 0x36
        /*00ee*/ 	.short	(.L_297 - .L_296)
.L_296:
        /*00f0*/ 	.word	0x00000008
.L_297:


//--------------------- .nv.info.update_mean      --------------------------
	.section	.nv.info.update_mean,"",@"SHT_CUDA_INFO"
	.sectionflags	@""
	.align	4


	//----- nvinfo : EIATTR_CUDA_API_VERSION
	.align		4
        /*0000*/ 	.byte	0x04, 0x37
        /*0002*/ 	.short	(.L_299 - .L_298)
.L_298:
        /*0004*/ 	.word	0x00000082


	//----- nvinfo : EIATTR_KPARAM_INFO
	.align		4
.L_299:
        /*0008*/ 	.byte	0x04, 0x17
        /*000a*/ 	.short	(.L_301 - .L_300)
.L_300:
        /*000c*/ 	.word	0x00000000
        /*0010*/ 	.short	0x0005
        /*0012*/ 	.short	0x0024
        /*0014*/ 	.byte	0x00, 0xf0, 0x11, 0x00


	//----- nvinfo : EIATTR_KPARAM_INFO
	.align		4
.L_301:
        /*0018*/ 	.byte	0x04, 0x17
        /*001a*/ 	.short	(.L_303 - .L_302)
.L_302:
        /*001c*/ 	.word	0x00000000
        /*0020*/ 	.short	0x0004
        /*0022*/ 	.short	0x0020
        /*0024*/ 	.byte	0x00, 0xf0, 0x11, 0x00


	//----- nvinfo : EIATTR_KPARAM_INFO
	.align		4
.L_303:
        /*0028*/ 	.byte	0x04, 0x17
        /*002a*/ 	.short	(.L_305 - .L_304)
.L_304:
        /*002c*/ 	.word	0x00000000
        /*0030*/ 	.short	0x0003
        /*0032*/ 	.short	0x0018
        /*0034*/ 	.byte	0x00, 0xf5, 0x21, 0x00


	//----- nvinfo : EIATTR_KPARAM_INFO
	.align		4
.L_305:
        /*0038*/ 	.byte	0x04, 0x17
        /*003a*/ 	.short	(.L_307 - .L_306)
.L_306:
        /*003c*/ 	.word	0x00000000
        /*0040*/ 	.short	0x0002
        /*0042*/ 	.short	0x0010
        /*0044*/ 	.byte	0x00, 0xf5, 0x21, 0x00


	//----- nvinfo : EIATTR_KPARAM_INFO
	.align		4
.L_307:
        /*0048*/ 	.byte	0x04, 0x17
        /*004a*/ 	.short	(.L_309 - .L_308)
.L_308:
        /*004c*/ 	.word	0x00000000
        /*0050*/ 	.short	0x0001
        /*0052*/ 	.short	0x0008
        /*0054*/ 	.byte	0x00, 0xf5, 0x21, 0x00


	//----- nvinfo : EIATTR_KPARAM_INFO
	.align		4
.L_309:
        /*0058*/ 	.byte	0x04, 0x17
        /*005a*/ 	.short	(.L_311 - .L_310)
.L_310:
        /*005c*/ 	.word	0x00000000
        /*0060*/ 	.short	0x0000
        /*0062*/ 	.short	0x0000
        /*0064*/ 	.byte	0x00, 0xf5, 0x21, 0x00


	//----- nvinfo : EIATTR_SPARSE_MMA_MASK
	.align		4
.L_311:
        /*0068*/ 	.byte	0x03, 0x50
        /*006a*/ 	.short	0x0000


	//----- nvinfo : EIATTR_MAXREG_COUNT
	.align		4
        /*006c*/ 	.byte	0x03, 0x1b
        /*006e*/ 	.short	0x00ff


	//----- nvinfo : EIATTR_MERCURY_ISA_VERSION
	.align		4
        /*0070*/ 	.byte	0x03, 0x5f
        /*0072*/ 	.short	0x0101


	//----- nvinfo : EIATTR_VRC_CTA_INIT_COUNT
	.align		4
        /*0074*/ 	.byte	0x02, 0x4a
	.zero		1
	.zero		1


	//----- nvinfo : EIATTR_EXIT_INSTR_OFFSETS
	.align		4
        /*0078*/ 	.byte	0x04, 0x1c
        /*007a*/ 	.short	(.L_313 - .L_312)


	//   ....[0]....
.L_312:
        /*007c*/ 	.word	0x00000070


	//   ....[1]....
        /*0080*/ 	.word	0x00000c10


	//----- nvinfo : EIATTR_CBANK_PARAM_SIZE
	.align		4
.L_313:
        /*0084*/ 	.byte	0x03, 0x19
        /*0086*/ 	.short	0x0028


	//----- nvinfo : EIATTR_PARAM_CBANK
	.align		4
        /*0088*/ 	.byte	0x04, 0x0a
        /*008a*/ 	.short	(.L_315 - .L_314)
	.align		4
.L_314:
        /*008c*/ 	.word	index@(.nv.constant0.update_mean)
        /*0090*/ 	.short	0x0380
        /*0092*/ 	.short	0x0028


	//----- nvinfo : EIATTR_SW_WAR
	.align		4
.L_315:
        /*0094*/ 	.byte	0x04, 0x36
        /*0096*/ 	.short	(.L_317 - .L_316)
.L_316:
        /*0098*/ 	.word	0x00000008
.L_317:


//--------------------- .nv.info.rank_and_select  --------------------------
	.section	.nv.info.rank_and_select,"",@"SHT_CUDA_INFO"
	.sectionflags	@""
	.align	4


	//----- nvinfo : EIATTR_CUDA_API_VERSION
	.align		4
        /*0000*/ 	.byte	0x04, 0x37
        /*0002*/ 	.short	(.L_319 - .L_318)
.L_318:
        /*0004*/ 	.word	0x00000082


	//----- nvinfo : EIATTR_KPARAM_INFO
	.align		4
.L_319:
        /*0008*/ 	.byte	0x04, 0x17
        /*000a*/ 	.short	(.L_321 - .L_320)
.L_320:
        /*000c*/ 	.word	0x00000000
        /*0010*/ 	.short	0x0006
        /*0012*/ 	.short	0x0028
        /*0014*/ 	.byte	0x00, 0xf0, 0x11, 0x00


	//----- nvinfo : EIATTR_KPARAM_INFO
	.align		4
.L_321:
        /*0018*/ 	.byte	0x04, 0x17
        /*001a*/ 	.short	(.L_323 - .L_322)
.L_322:
        /*001c*/ 	.word	0x00000000
        /*0020*/ 	.short	0x0005
        /*0022*/ 	.short	0x0024
        /*0024*/ 	.byte	0x00, 0xf0, 0x11, 0x00


	//----- nvinfo : EIATTR_KPARAM_INFO
	.align		4
.L_323:
        /*0028*/ 	.byte	0x04, 0x17
        /*002a*/ 	.short	(.L_325 - .L_324)
.L_324:
        /*002c*/ 	.word	0x00000000
        /*0030*/ 	.short	0x0004
        /*0032*/ 	.short	0x0020
        /*0034*/ 	.byte	0x00, 0xf0, 0x11, 0x00


	//----- nvinfo : EIATTR_KPARAM_INFO
	.align		4
.L_325:
        /*0038*/ 	.byte	0x04, 0x17
        /*003a*/ 	.short	(.L_327 - .L_326)
.L_326:
        /*003c*/ 	.word	0x00000000
        /*0040*/ 	.short	0x0003
        /*0042*/ 	.short	0x0018
        /*0044*/ 	.byte	0x00, 0xf5, 0x21, 0x00


	//----- nvinfo : EIATTR_KPARAM_INFO
	.align		4
.L_327:
        /*0048*/ 	.byte	0x04, 0x17
        /*004a*/ 	.short	(.L_329 - .L_328)
.L_328:
        /*004c*/ 	.word	0x00000000
        /*0050*/ 	.short	0x0002
        /*0052*/ 	.short	0x0010
        /*0054*/ 	.byte	0x00, 0xf5, 0x21, 0x00


	//----- nvinfo : EIATTR_KPARAM_INFO
	.align		4
.L_329:
        /*0058*/ 	.byte	0x04, 0x17
        /*005a*/ 	.short	(.L_331 - .L_330)
.L_330:
        /*005c*/ 	.word	0x00000000
        /*0060*/ 	.short	0x0001
        /*0062*/ 	.short	0x0008
        /*0064*/ 	.byte	0x00, 0xf5, 0x21, 0x00


	//----- nvinfo : EIATTR_KPARAM_INFO
	.align		4
.L_331:
        /*0068*/ 	.byte	0x04, 0x17
        /*006a*/ 	.short	(.L_333 - .L_332)
.L_332:
        /*006c*/ 	.word	0x00000000
        /*0070*/ 	.short	0x0000
        /*0072*/ 	.short	0x0000
        /*0074*/ 	.byte	0x00, 0xf5, 0x21, 0x00


	//----- nvinfo : EIATTR_SPARSE_MMA_MASK
	.align		4
.L_333:
        /*0078*/ 	.byte	0x03, 0x50
        /*007a*/ 	.short	0x0000


	//----- nvinfo : EIATTR_MAXREG_COUNT
	.align		4
        /*007c*/ 	.byte	0x03, 0x1b
        /*007e*/ 	.short	0x00ff


	//----- nvinfo : EIATTR_MERCURY_ISA_VERSION
	.align		4
        /*0080*/ 	.byte	0x03, 0x5f
        /*0082*/ 	.short	0x0101


	//----- nvinfo : EIATTR_VRC_CTA_INIT_COUNT
	.align		4
        /*0084*/ 	.byte	0x02, 0x4a
	.zero		1
	.zero		1


	//----- nvinfo : EIATTR_EXIT_INSTR_OFFSETS
	.align		4
        /*0088*/ 	.byte	0x04, 0x1c
        /*008a*/ 	.short	(.L_335 - .L_334)


	//   ....[0]....
.L_334:
        /*008c*/ 	.word	0x00000070


	//   ....[1]....
        /*0090*/ 	.word	0x000012d0


	//   ....[2]....
        /*0094*/ 	.word	0x00001ca0


	//----- nvinfo : EIATTR_CBANK_PARAM_SIZE
	.align		4
.L_335:
        /*0098*/ 	.byte	0x03, 0x19
        /*009a*/ 	.short	0x002c


	//----- nvinfo : EIATTR_PARAM_CBANK
	.align		4
        /*009c*/ 	.byte	0x04, 0x0a
        /*009e*/ 	.short	(.L_337 - .L_336)
	.align		4
.L_336:
        /*00a0*/ 	.word	index@(.nv.constant0.rank_and_select)
        /*00a4*/ 	.short	0x0380
        /*00a6*/ 	.short	0x002c


	//----- nvinfo : EIATTR_SW_WAR
	.align		4
.L_337:
        /*00a8*/ 	.byte	0x04, 0x36
        /*00aa*/ 	.short	(.L_339 - .L_338)
.L_338:
        /*00ac*/ 	.word	0x00000008
.L_339:


//--------------------- .nv.info.evaluate_fitness --------------------------
	.section	.nv.info.evaluate_fitness,"",@"SHT_CUDA_INFO"
	.sectionflags	@""
	.align	4


	//----- nvinfo : EIATTR_CUDA_API_VERSION
	.align		4
        /*0000*/ 	.byte	0x04, 0x37
        /*0002*/ 	.short	(.L_341 - .L_340)
.L_340:
        /*0004*/ 	.word	0x00000082


	//----- nvinfo : EIATTR_KPARAM_INFO
	.align		4
.L_341:
        /*0008*/ 	.byte	0x04, 0x17
        /*000a*/ 	.short	(.L_343 - .L_342)
.L_342:
        /*000c*/ 	.word	0x00000000
        /*0010*/ 	.short	0x0003
        /*0012*/ 	.short	0x0014
        /*0014*/ 	.byte	0x00, 0xf0, 0x11, 0x00


	//----- nvinfo : EIATTR_KPARAM_INFO
	.align		4
.L_343:
        /*0018*/ 	.byte	0x04, 0x17
        /*001a*/ 	.short	(.L_345 - .L_344)
.L_344:
        /*001c*/ 	.word	0x00000000
        /*0020*/ 	.short	0x0002
        /*0022*/ 	.short	0x0010
        /*0024*/ 	.byte	0x00, 0xf0, 0x11, 0x00


	//----- nvinfo : EIATTR_KPARAM_INFO
	.align		4
.L_345:
        /*0028*/ 	.byte	0x04, 0x17
        /*002a*/ 	.short	(.L_347 - .L_346)
.L_346:
        /*002c*/ 	.word	0x00000000
        /*0030*/ 	.short	0x0001
        /*0032*/ 	.short	0x0008
        /*0034*/ 	.byte	0x00, 0xf5, 0x21, 0x00


	//----- nvinfo : EIATTR_KPARAM_INFO
	.align		4
.L_347:
        /*0038*/ 	.byte	0x04, 0x17
        /*003a*/ 	.short	(.L_349 - .L_348)
.L_348:
        /*003c*/ 	.word	0x00000000
        /*0040*/ 	.short	0x0000
        /*0042*/ 	.short	0x0000
        /*0044*/ 	.byte	0x00, 0xf5, 0x21, 0x00


	//----- nvinfo : EIATTR_SPARSE_MMA_MASK
	.align		4
.L_349:
        /*0048*/ 	.byte	0x03, 0x50
        /*004a*/ 	.short	0x0000


	//----- nvinfo : EIATTR_MAXREG_COUNT
	.align		4
        /*004c*/ 	.byte	0x03, 0x1b
        /*004e*/ 	.short	0x00ff


	//----- nvinfo : EIATTR_MERCURY_ISA_VERSION
	.align		4
        /*0050*/ 	.byte	0x03, 0x5f
        /*0052*/ 	.short	0x0101


	//----- nvinfo : EIATTR_VRC_CTA_INIT_COUNT
	.align		4
        /*0054*/ 	.byte	0x02, 0x4a
	.zero		1
	.zero		1


	//----- nvinfo : EIATTR_EXIT_INSTR_OFFSETS
	.align		4
        /*0058*/ 	.byte	0x04, 0x1c
        /*005a*/ 	.short	(.L_351 - .L_350)


	//   ....[0]....
.L_350:
        /*005c*/ 	.word	0x00000070


	//   ....[1]....
        /*0060*/ 	.word	0x000007a0


	//----- nvinfo : EIATTR_CBANK_PARAM_SIZE
	.align		4
.L_351:
        /*0064*/ 	.byte	0x03, 0x19
        /*0066*/ 	.short	0x0018


	//----- nvinfo : EIATTR_PARAM_CBANK
	.align		4
        /*0068*/ 	.byte	0x04, 0x0a
        /*006a*/ 	.short	(.L_353 - .L_352)
	.align		4
.L_352:
        /*006c*/ 	.word	index@(.nv.constant0.evaluate_fitness)
        /*0070*/ 	.short	0x0380
        /*0072*/ 	.short	0x0018


	//----- nvinfo : EIATTR_SW_WAR
	.align		4
.L_353:
        /*0074*/ 	.byte	0x04, 0x36
        /*0076*/ 	.short	(.L_355 - .L_354)
.L_354:
        /*0078*/ 	.word	0x00000008
.L_355:


//--------------------- .nv.info.sample_population --------------------------
	.section	.nv.info.sample_population,"",@"SHT_CUDA_INFO"
	.sectionflags	@""
	.align	4


	//----- nvinfo : EIATTR_CUDA_API_VERSION
	.align		4
        /*0000*/ 	.byte	0x04, 0x37
        /*0002*/ 	.short	(.L_357 - .L_356)
.L_356:
        /*0004*/ 	.word	0x00000082


	//----- nvinfo : EIATTR_KPARAM_INFO
	.align		4
.L_357:
        /*0008*/ 	.byte	0x04, 0x17
        /*000a*/ 	.short	(.L_359 - .L_358)
.L_358:
        /*000c*/ 	.word	0x00000000
        /*0010*/ 	.short	0x0007
        /*0012*/ 	.short	0x0030
        /*0014*/ 	.byte	0x00, 0xf0, 0x11, 0x00


	//----- nvinfo : EIATTR_KPARAM_INFO
	.align		4
.L_359:
        /*0018*/ 	.byte	0x04, 0x17
        /*001a*/ 	.short	(.L_361 - .L_360)
.L_360:
        /*001c*/ 	.word	0x00000000
        /*0020*/ 	.short	0x0006
        /*0022*/ 	.short	0x0028
        /*0024*/ 	.byte	0x00, 0xf0, 0x21, 0x00


	//----- nvinfo : EIATTR_KPARAM_INFO
	.align		4
.L_361:
        /*0028*/ 	.byte	0x04, 0x17
        /*002a*/ 	.short	(.L_363 - .L_362)
.L_362:
        /*002c*/ 	.word	0x00000000
        /*0030*/ 	.short	0x0005
        /*0032*/ 	.short	0x0020
        /*0034*/ 	.byte	0x00, 0xf0, 0x11, 0x00


	//----- nvinfo : EIATTR_KPARAM_INFO
	.align		4
.L_363:
        /*0038*/ 	.byte	0x04, 0x17
        /*003a*/ 	.short	(.L_365 - .L_364)
.L_364:
        /*003c*/ 	.word	0x00000000
        /*0040*/ 	.short	0x0004
        /*0042*/ 	.short	0x001c
        /*0044*/ 	.byte	0x00, 0xf0, 0x11, 0x00


	//----- nvinfo : EIATTR_KPARAM_INFO
	.align		4
.L_365:
        /*0048*/ 	.byte	0x04, 0x17
        /*004a*/ 	.short	(.L_367 - .L_366)
.L_366:
        /*004c*/ 	.word	0x00000000
        /*0050*/ 	.short	0x0003
        /*0052*/ 	.short	0x0018
        /*0054*/ 	.byte	0x00, 0xf0, 0x11, 0x00


	//----- nvinfo : EIATTR_KPARAM_INFO
	.align		4
.L_367:
        /*0058*/ 	.byte	0x04, 0x17
        /*005a*/ 	.short	(.L_369 - .L_368)
.L_368:
        /*005c*/ 	.word	0x00000000
        /*0060*/ 	.short	0x0002
        /*0062*/ 	.short	0x0010
        /*0064*/ 	.byte	0x00, 0xf5, 0x21, 0x00


	//----- nvinfo : EIATTR_KPARAM_INFO
	.align		4
.L_369:
        /*0068*/ 	.byte	0x04, 0x17
        /*006a*/ 	.short	(.L_371 - .L_370)
.L_370:
        /*006c*/ 	.word	0x00000000
        /*0070*/ 	.short	0x0001
        /*0072*/ 	.short	0x0008
        /*0074*/ 	.byte	0x00, 0xf5, 0x21, 0x00


	//----- nvinfo : EIATTR_KPARAM_INFO
	.align		4
.L_371:
        /*0078*/ 	.byte	0x04, 0x17
        /*007a*/ 	.short	(.L_373 - .L_372)
.L_372:
        /*007c*/ 	.word	0x00000000
        /*0080*/ 	.short	0x0000
        /*0082*/ 	.short	0x0000
        /*0084*/ 	.byte	0x00, 0xf5, 0x21, 0x00


	//----- nvinfo : EIATTR_SPARSE_MMA_MASK
	.align		4
.L_373:
        /*0088*/ 	.byte	0x03, 0x50
        /*008a*/ 	.short	0x0000


	//----- nvinfo : EIATTR_MAXREG_COUNT
	.align		4
        /*008c*/ 	.byte	0x03, 0x1b
        /*008e*/ 	.short	0x00ff


	//----- nvinfo : EIATTR_MERCURY_ISA_VERSION
	.align		4
        /*0090*/ 	.byte	0x03, 0x5f
        /*0092*/ 	.short	0x0101


	//----- nvinfo : EIATTR_VRC_CTA_INIT_COUNT
	.align		4
        /*0094*/ 	.byte	0x02, 0x4a
	.zero		1
	.zero		1


	//----- nvinfo : EIATTR_EXIT_INSTR_OFFSETS
	.align		4
        /*0098*/ 	.byte	0x04, 0x1c
        /*009a*/ 	.short	(.L_375 - .L_374)


	//   ....[0]....
.L_374:
        /*009c*/ 	.word	0x000000a0


	//   ....[1]....
        /*00a0*/ 	.word	0x0000d290


	//----- nvinfo : EIATTR_CRS_STACK_SIZE
	.align		4
.L_375:
        /*00a4*/ 	.byte	0x04, 0x1e
        /*00a6*/ 	.short	(.L_377 - .L_376)
.L_376:
        /*00a8*/ 	.word	0x00000000


	//----- nvinfo : EIATTR_CBANK_PARAM_SIZE
	.align		4
.L_377:
        /*00ac*/ 	.byte	0x03, 0x19
        /*00ae*/ 	.short	0x0034


	//----- nvinfo : EIATTR_PARAM_CBANK
	.align		4
        /*00b0*/ 	.byte	0x04, 0x0a
        /*00b2*/ 	.short	(.L_379 - .L_378)
	.align		4
.L_378:
        /*00b4*/ 	.word	index@(.nv.constant0.sample_population)
        /*00b8*/ 	.short	0x0380
        /*00ba*/ 	.short	0x0034


	//----- nvinfo : EIATTR_SW_WAR
	.align		4
.L_379:
        /*00bc*/ 	.byte	0x04, 0x36
        /*00be*/ 	.short	(.L_381 - .L_380)
.L_380:
        /*00c0*/ 	.word	0x00000008
.L_381:


//--------------------- .nv.callgraph             --------------------------
	.section	.nv.callgraph,"",@"SHT_CUDA_CALLGRAPH"
	.align	4
	.sectionentsize	8
	.align		4
        /*0000*/ 	.word	0x00000000
	.align		4
        /*0004*/ 	.word	0xffffffff
	.align		4
        /*0008*/ 	.word	index@(cma_es_step)
	.align		4
        /*000c*/ 	.word	index@(vprintf)
	.align		4
        /*0010*/ 	.word	0x00000000
	.align		4
        /*0014*/ 	.word	0xfffffffe
	.align		4
        /*0018*/ 	.word	0x00000000
	.align		4
        /*001c*/ 	.word	0xfffffffd
	.align		4
        /*0020*/ 	.word	0x00000000
	.align		4
        /*0024*/ 	.word	0xfffffffc


//--------------------- .nv.constant4             --------------------------
	.section	.nv.constant4,"a",@progbits
	.align	8
	.align		8
.nv.constant4:
        /*0000*/ 	.dword	precalc_xorwow_matrix
	.align		8
        /*0008*/ 	.dword	precalc_xorwow_offset_matrix
	.align		8
        /*0010*/ 	.dword	mrg32k3aM1
	.align		8
        /*0018*/ 	.dword	mrg32k3aM2
	.align		8
        /*0020*/ 	.dword	mrg32k3aM1SubSeq
	.align		8
        /*0028*/ 	.dword	mrg32k3aM2SubSeq
	.align		8
        /*0030*/ 	.dword	mrg32k3aM1Seq
	.align		8
        /*0038*/ 	.dword	mrg32k3aM2Seq
	.align		8
        /*0040*/ 	.dword	$str
	.align		8
        /*0048*/ 	.dword	vprintf


//--------------------- .nv.constant3             --------------------------
	.section	.nv.constant3,"a",@progbits
	.align	8
.nv.constant3:
	.type		__cr_lgamma_table,@object
	.size		__cr_lgamma_table,(.L_8 - __cr_lgamma_table)
__cr_lgamma_table:
        /*0000*/ 	.byte	0x00, 0x00, 0x00, 0x00, 0x00, 0x00, 0x00, 0x00, 0x00, 0x00, 0x00, 0x00, 0x00, 0x00, 0x00, 0x00
        /*0010*/ 	.byte	0xef, 0x39, 0xfa, 0xfe, 0x42, 0x2e, 0xe6, 0x3f, 0x02, 0x20, 0x2a, 0xfa, 0x0b, 0xab, 0xfc, 0x3f
        /*0020*/ 	.byte	0xf9, 0x2c, 0x92, 0x7c, 0xa7, 0x6c, 0x09, 0x40, 0xc9, 0x79, 0x44, 0x3c, 0x64, 0x26, 0x13, 0x40
        /*0030*/ 	.byte	0xca, 0x01, 0xcf, 0x3a, 0x27, 0x51, 0x1a, 0x40, 0x30, 0xcc, 0x2d, 0xf3, 0xe1, 0x0c, 0x21, 0x40
        /*0040*/ 	.byte	0x0d, 0xb7, 0xfc, 0x82, 0x8e, 0x35, 0x25, 0x40
.L_8:


//--------------------- .text.init_cma_state      --------------------------
	.section	.text.init_cma_state,"ax",@progbits
	.align	128
        .global         init_cma_state
        .type           init_cma_state,@function
        .size           init_cma_state,(.L_x_443 - init_cma_state)
        .other          init_cma_state,@"STO_CUDA_ENTRY STV_DEFAULT"
init_cma_state:
.text.init_cma_state:
[----:B------:R-:W-:Y:S01]  /*0000*/  LDC R1, c[0x0][0x37c] ;  /* 0x0000df00ff017b82 */ /* 0x000fe20000000800 */
[----:B------:R-:W0:Y:S07]  /*0010*/  S2R R5, SR_TID.X ;  /* 0x0000000000057919 */ /* 0x000e2e0000002100 */
[----:B------:R-:W0:Y:S01]  /*0020*/  S2UR UR4, SR_CTAID.X ;  /* 0x00000000000479c3 */ /* 0x000e220000002500 */
[----:B------:R-:W1:Y:S01]  /*0030*/  LDCU UR9, c[0x0][0x3bc] ;  /* 0x00007780ff0977ac */ /* 0x000e620008000800 */
[----:B------:R-:W-:Y:S01]  /*0040*/  BSSY.RECONVERGENT B0, `(.L_x_0) ;  /* 0x0000013000007945 */ /* 0x000fe20003800200 */
[----:B------:R-:W2:Y:S05]  /*0050*/  LDCU.64 UR10, c[0x0][0x358] ;  /* 0x00006b00ff0a77ac */ /* 0x000eaa0008000a00 */
[----:B------:R-:W0:Y:S08]  /*0060*/  LDC R2, c[0x0][0x360] ;  /* 0x0000d800ff027b82 */ /* 0x000e300000000800 */
[----:B------:R-:W3:Y:S01]  /*0070*/  LDC R3, c[0x0][0x3b8] ;  /* 0x0000ee00ff037b82 */ /* 0x000ee20000000800 */
[----:B0-----:R-:W-:-:S05]  /*0080*/  IMAD R2, R2, UR4, R5 ;  /* 0x0000000402027c24 */ /* 0x001fca000f8e0205 */
[C---:B-1----:R-:W-:Y:S02]  /*0090*/  ISETP.GE.AND P0, PT, R2.reuse, UR9, PT ;  /* 0x0000000902007c0c */ /* 0x042fe4000bf06270 */
[-C--:B---3--:R-:W-:Y:S01]  /*00a0*/  ISETP.GE.AND P1, PT, R2, R3.reuse, PT ;  /* 0x000000030200720c */ /* 0x088fe20003f26270 */
[----:B------:R-:W-:-:S05]  /*00b0*/  IMAD R5, R3, R3, RZ ;  /* 0x0000000303057224 */ /* 0x000fca00078e02ff */
[----:B------:R-:W-:-:S07]  /*00c0*/  ISETP.GE.AND P2, PT, R2, R5, PT ;  /* 0x000000050200720c */ /* 0x000fce0003f46270 */
[----:B--2---:R-:W-:Y:S06]  /*00d0*/  @P1 BRA `(.L_x_1) ;  /* 0x0000000000241947 */ /* 0x004fec0003800000 */
[----:B------:R-:W0:Y:S08]  /*00e0*/  LDC.64 R4, c[0x0][0x380] ;  /* 0x0000e000ff047b82 */ /* 0x000e300000000a00 */
[----:B------:R-:W1:Y:S08]  /*00f0*/  LDC.64 R6, c[0x0][0x398] ;  /* 0x0000e600ff067b82 */ /* 0x000e700000000a00 */
[----:B------:R-:W2:Y:S01]  /*0100*/  LDC.64 R8, c[0x0][0x3a0] ;  /* 0x0000e800ff087b82 */ /* 0x000ea20000000a00 */
[----:B0-----:R-:W-:-:S05]  /*0110*/  IMAD.WIDE R4, R2, 0x4, R4 ;  /* 0x0000000402047825 */ /* 0x001fca00078e0204 */
[----:B------:R0:W-:Y:S01]  /*0120*/  STG.E desc[UR10][R4.64], RZ ;  /* 0x000000ff04007986 */ /* 0x0001e2000c10190a */
[----:B-1----:R-:W-:-:S05]  /*0130*/  IMAD.WIDE R6, R2, 0x4, R6 ;  /* 0x0000000402067825 */ /* 0x002fca00078e0206 */
[----:B------:R0:W-:Y:S01]  /*0140*/  STG.E desc[UR10][R6.64], RZ ;  /* 0x000000ff06007986 */ /* 0x0001e2000c10190a */
[----:B--2---:R-:W-:-:S05]  /*0150*/  IMAD.WIDE R8, R2, 0x4, R8 ;  /* 0x0000000402087825 */ /* 0x004fca00078e0208 */
[----:B------:R0:W-:Y:S02]  /*0160*/  STG.E desc[UR10][R8.64], RZ ;  /* 0x000000ff08007986 */ /* 0x0001e4000c10190a */
.L_x_1:
[----:B------:R-:W-:Y:S05]  /*0170*/  BSYNC.RECONVERGENT B0 ;  /* 0x0000000000007941 */ /* 0x000fea0003800200 */
.L_x_0:
[----:B------:R-:W-:Y:S04]  /*0180*/  BSSY.RECONVERGENT B0, `(.L_x_2) ;  /* 0x0000024000007945 */ /* 0x000fe80003800200 */
[----:B------:R-:W-:Y:S05]  /*0190*/  @P2 BRA `(.L_x_3) ;  /* 0x0000000000882947 */ /* 0x000fea0003800000 */
[----:B0-----:R-:W-:-:S04]  /*01a0*/  IABS R7, R3 ;  /* 0x0000000300077213 */ /* 0x001fc80000000000 */
[----:B------:R-:W0:Y:S08]  /*01b0*/  I2F.RP R0, R7 ;  /* 0x0000000700007306 */ /* 0x000e300000209400 */
[----:B0-----:R-:W0:Y:S02]  /*01c0*/  MUFU.RCP R0, R0 ;  /* 0x0000000000007308 */ /* 0x001e240000001000 */
[----:B0-----:R-:W-:-:S06]  /*01d0*/  IADD3 R4, PT, PT, R0, 0xffffffe, RZ ;  /* 0x0ffffffe00047810 */ /* 0x001fcc0007ffe0ff */
[----:B------:R0:W1:Y:S02]  /*01e0*/  F2I.FTZ.U32.TRUNC.NTZ R5, R4 ;  /* 0x0000000400057305 */ /* 0x000064000021f000 */
[----:B0-----:R-:W-:Y:S01]  /*01f0*/  HFMA2 R4, -RZ, RZ, 0, 0 ;  /* 0x00000000ff047431 */ /* 0x001fe200000001ff */
[----:B-1----:R-:W-:-:S05]  /*0200*/  IADD3 R6, PT, PT, RZ, -R5, RZ ;  /* 0x80000005ff067210 */ /* 0x002fca0007ffe0ff */
[----:B------:R-:W-:Y:S01]  /*0210*/  IMAD R9, R6, R7, RZ ;  /* 0x0000000706097224 */ /* 0x000fe200078e02ff */
[----:B------:R-:W-:-:S03]  /*0220*/  IABS R6, R2 ;  /* 0x0000000200067213 */ /* 0x000fc60000000000 */
[----:B------:R-:W-:-:S06]  /*0230*/  IMAD.HI.U32 R5, R5, R9, R4 ;  /* 0x0000000905057227 */ /* 0x000fcc00078e0004 */
[----:B------:R-:W-:-:S05]  /*0240*/  IMAD.HI.U32 R5, R5, R6, RZ ;  /* 0x0000000605057227 */ /* 0x000fca00078e00ff */
[----:B------:R-:W-:-:S05]  /*0250*/  IADD3 R0, PT, PT, -R5, RZ, RZ ;  /* 0x000000ff05007210 */ /* 0x000fca0007ffe1ff */
[----:B------:R-:W-:-:S05]  /*0260*/  IMAD R0, R7, R0, R6 ;  /* 0x0000000007007224 */ /* 0x000fca00078e0206 */
[----:B------:R-:W-:-:S13]  /*0270*/  ISETP.GT.U32.AND P3, PT, R7, R0, PT ;  /* 0x000000000700720c */ /* 0x000fda0003f64070 */
[-C--:B------:R-:W-:Y:S02]  /*0280*/  @!P3 IADD3 R0, PT, PT, R0, -R7.reuse, RZ ;  /* 0x800000070000b210 */ /* 0x080fe40007ffe0ff */
[----:B------:R-:W-:Y:S02]  /*0290*/  @!P3 IADD3 R5, PT, PT, R5, 0x1, RZ ;  /* 0x000000010505b810 */ /* 0x000fe40007ffe0ff */
[----:B------:R-:W-:Y:S02]  /*02a0*/  ISETP.GE.U32.AND P1, PT, R0, R7, PT ;  /* 0x000000070000720c */ /* 0x000fe40003f26070 */
[----:B------:R-:W-:Y:S01]  /*02b0*/  LOP3.LUT R0, R2, R3, RZ, 0x3c, !PT ;  /* 0x0000000302007212 */ /* 0x000fe200078e3cff */
[----:B------:R-:W0:Y:S01]  /*02c0*/  LDC.64 R6, c[0x0][0x390] ;  /* 0x0000e400ff067b82 */ /* 0x000e220000000a00 */
[----:B------:R-:W-:Y:S02]  /*02d0*/  ISETP.NE.AND P3, PT, R3, RZ, PT ;  /* 0x000000ff0300720c */ /* 0x000fe40003f65270 */
[----:B------:R-:W-:-:S07]  /*02e0*/  ISETP.GE.AND P2, PT, R0, RZ, PT ;  /* 0x000000ff0000720c */ /* 0x000fce0003f46270 */
[----:B------:R-:W-:-:S04]  /*02f0*/  @P1 IADD3 R5, PT, PT, R5, 0x1, RZ ;  /* 0x0000000105051810 */ /* 0x000fc80007ffe0ff */
[----:B------:R-:W-:Y:S02]  /*0300*/  MOV R0, R5 ;  /* 0x0000000500007202 */ /* 0x000fe40000000f00 */
[----:B------:R-:W1:Y:S02]  /*0310*/  LDC.64 R4, c[0x0][0x388] ;  /* 0x0000e200ff047b82 */ /* 0x000e640000000a00 */
[----:B------:R-:W-:Y:S02]  /*0320*/  @!P2 IADD3 R0, PT, PT, -R0, RZ, RZ ;  /* 0x000000ff0000a210 */ /* 0x000fe40007ffe1ff */
[----:B------:R-:W-:-:S04]  /*0330*/  @!P3 LOP3.LUT R0, RZ, R3, RZ, 0x33, !PT ;  /* 0x00000003ff00b212 */ /* 0x000fc800078e33ff */
[----:B------:R-:W-:Y:S01]  /*0340*/  IADD3 R8, PT, PT, -R0, RZ, RZ ;  /* 0x000000ff00087210 */ /* 0x000fe20007ffe1ff */
[----:B0-----:R-:W-:-:S04]  /*0350*/  IMAD.WIDE R6, R2, 0x4, R6 ;  /* 0x0000000402067825 */ /* 0x001fc800078e0206 */
[----:B------:R-:W-:-:S05]  /*0360*/  IMAD R3, R3, R8, R2 ;  /* 0x0000000803037224 */ /* 0x000fca00078e0202 */
[----:B------:R-:W-:-:S04]  /*0370*/  ISETP.NE.AND P1, PT, R0, R3, PT ;  /* 0x000000030000720c */ /* 0x000fc80003f25270 */
[----:B------:R-:W-:Y:S01]  /*0380*/  FSEL R3, RZ, 1, P1 ;  /* 0x3f800000ff037808 */ /* 0x000fe20000800000 */
[----:B-1----:R-:W-:-:S05]  /*0390*/  IMAD.WIDE R4, R2, 0x4, R4 ;  /* 0x0000000402047825 */ /* 0x002fca00078e0204 */
[----:B------:R1:W-:Y:S04]  /*03a0*/  STG.E desc[UR10][R4.64], R3 ;  /* 0x0000000304007986 */ /* 0x0003e8000c10190a */
[----:B------:R1:W-:Y:S02]  /*03b0*/  STG.E desc[UR10][R6.64], R3 ;  /* 0x0000000306007986 */ /* 0x0003e4000c10190a */
.L_x_3:
[----:B------:R-:W-:Y:S05]  /*03c0*/  BSYNC.RECONVERGENT B0 ;  /* 0x0000000000007941 */ /* 0x000fea0003800200 */
.L_x_2:
[----:B------:R-:W-:Y:S05]  /*03d0*/  @P0 BRA `(.L_x_4) ;  /* 0x00000024008c0947 */ /* 0x000fea0003800000 */
[----:B------:R-:W-:Y:S01]  /*03e0*/  I2FP.F32.S32 R0, UR9 ;  /* 0x0000000900007c45 */ /* 0x000fe20008201400 */
[----:B------:R-:W-:Y:S05]  /*03f0*/  WARPSYNC.ALL ;  /* 0x0000000000007948 */ /* 0x000fea0003800000 */
[----:B------:R-:W-:Y:S01]  /*0400*/  FADD R0, R0, 0.5 ;  /* 0x3f00000000007421 */ /* 0x000fe20000000000 */
[C---:B------:R-:W-:Y:S02]  /*0410*/  ISETP.GE.AND P1, PT, R2.reuse, RZ, PT ;  /* 0x000000ff0200720c */ /* 0x040fe40003f26270 */
[----:B-1----:R-:W-:Y:S02]  /*0420*/  IADD3 R3, PT, PT, R2, 0x1, RZ ;  /* 0x0000000102037810 */ /* 0x002fe40007ffe0ff */
[----:B------:R-:W-:-:S02]  /*0430*/  FSETP.GEU.AND P0, PT, R0, 1.175494350822287508e-38, PT ;  /* 0x008000000000780b */ /* 0x000fc40003f0e000 */
[----:B------:R-:W-:-:S07]  /*0440*/  I2FP.F32.S32 R3, R3 ;  /* 0x0000000300037245 */ /* 0x000fce0000201400 */
[----:B------:R-:W-:-:S04]  /*0450*/  @!P1 FMUL R3, R3, 8388608 ;  /* 0x4b00000003039820 */ /* 0x000fc80000400000 */
[----:B------:R-:W-:Y:S01]  /*0460*/  @!P0 FMUL R0, R0, 8388608 ;  /* 0x4b00000000008820 */ /* 0x000fe20000400000 */
[C---:B0-----:R-:W-:Y:S02]  /*0470*/  IADD3 R4, PT, PT, R3.reuse, -0x3f2aaaab, RZ ;  /* 0xc0d5555503047810 */ /* 0x041fe40007ffe0ff */
[----:B------:R-:W-:Y:S02]  /*0480*/  FSETP.NEU.AND P2, PT, R3, RZ, PT ;  /* 0x000000ff0300720b */ /* 0x000fe40003f4d000 */
[----:B------:R-:W-:Y:S02]  /*0490*/  IADD3 R9, PT, PT, R0, -0x3f2aaaab, RZ ;  /* 0xc0d5555500097810 */ /* 0x000fe40007ffe0ff */
[----:B------:R-:W-:Y:S01]  /*04a0*/  LOP3.LUT R12, R4, 0xff800000, RZ, 0xc0, !PT ;  /* 0xff800000040c7812 */ /* 0x000fe200078ec0ff */
[----:B------:R-:W-:Y:S01]  /*04b0*/  HFMA2 R4, -RZ, RZ, 1.5048828125, 33.21875 ;  /* 0x3e055027ff047431 */ /* 0x000fe200000001ff */
[----:B------:R-:W-:Y:S02]  /*04c0*/  LOP3.LUT R9, R9, 0xff800000, RZ, 0xc0, !PT ;  /* 0xff80000009097812 */ /* 0x000fe400078ec0ff */
[----:B------:R-:W-:-:S02]  /*04d0*/  IADD3 R6, PT, PT, R3, -R12, RZ ;  /* 0x8000000c03067210 */ /* 0x000fc40007ffe0ff */
[-C--:B------:R-:W-:Y:S02]  /*04e0*/  IADD3 R7, PT, PT, R0, -R9.reuse, RZ ;  /* 0x8000000900077210 */ /* 0x080fe40007ffe0ff */
[----:B------:R-:W-:Y:S01]  /*04f0*/  I2FP.F32.S32 R9, R9 ;  /* 0x0000000900097245 */ /* 0x000fe20000201400 */
[----:B------:R-:W-:Y:S01]  /*0500*/  FADD R6, R6, -1 ;  /* 0xbf80000006067421 */ /* 0x000fe20000000000 */
[----:B------:R-:W-:Y:S01]  /*0510*/  I2FP.F32.S32 R12, R12 ;  /* 0x0000000c000c7245 */ /* 0x000fe20000201400 */
[----:B------:R-:W-:Y:S02]  /*0520*/  FADD R7, R7, -1 ;  /* 0xbf80000007077421 */ /* 0x000fe40000000000 */
[CC--:B------:R-:W-:Y:S02]  /*0530*/  FFMA R5, R6.reuse, -R4.reuse, 0.14084610342979431152 ;  /* 0x3e1039f606057423 */ /* 0x0c0fe40000000804 */
[----:B------:R-:W-:Y:S02]  /*0540*/  FFMA R4, R7, -R4, 0.14084610342979431152 ;  /* 0x3e1039f607047423 */ /* 0x000fe40000000804 */
[----:B------:R-:W-:-:S02]  /*0550*/  FFMA R5, R6, R5, -0.12148627638816833496 ;  /* 0xbdf8cdcc06057423 */ /* 0x000fc40000000005 */
[C---:B------:R-:W-:Y:S02]  /*0560*/  FFMA R4, R7.reuse, R4, -0.12148627638816833496 ;  /* 0xbdf8cdcc07047423 */ /* 0x040fe40000000004 */
[C---:B------:R-:W-:Y:S02]  /*0570*/  FFMA R5, R6.reuse, R5, 0.13980610668659210205 ;  /* 0x3e0f295506057423 */ /* 0x040fe40000000005 */
[C---:B------:R-:W-:Y:S02]  /*0580*/  FFMA R4, R7.reuse, R4, 0.13980610668659210205 ;  /* 0x3e0f295507047423 */ /* 0x040fe40000000004 */
[C---:B------:R-:W-:Y:S02]  /*0590*/  FFMA R5, R6.reuse, R5, -0.16684235632419586182 ;  /* 0xbe2ad8b906057423 */ /* 0x040fe40000000005 */
[----:B------:R-:W-:Y:S02]  /*05a0*/  FFMA R4, R7, R4, -0.16684235632419586182 ;  /* 0xbe2ad8b907047423 */ /* 0x000fe40000000004 */
[----:B------:R-:W-:-:S02]  /*05b0*/  FFMA R11, R6, R5, 0.20012299716472625732 ;  /* 0x3e4ced0b060b7423 */ /* 0x000fc40000000005 */
[C---:B------:R-:W-:Y:S02]  /*05c0*/  FFMA R8, R7.reuse, R4, 0.20012299716472625732 ;  /* 0x3e4ced0b07087423 */ /* 0x040fe40000000004 */
[C---:B------:R-:W-:Y:S01]  /*05d0*/  FFMA R13, R6.reuse, R11, -0.24999669194221496582 ;  /* 0xbe7fff22060d7423 */ /* 0x040fe2000000000b */
[----:B------:R-:W0:Y:S01]  /*05e0*/  LDC.64 R4, c[0x0][0x3a8] ;  /* 0x0000ea00ff047b82 */ /* 0x000e220000000a00 */
[----:B------:R-:W-:Y:S01]  /*05f0*/  FFMA R8, R7, R8, -0.24999669194221496582 ;  /* 0xbe7fff2207087423 */ /* 0x000fe20000000008 */
[----:B------:R-:W-:Y:S01]  /*0600*/  FSEL R11, RZ, -23, P1 ;  /* 0xc1b80000ff0b7808 */ /* 0x000fe20000800000 */
[C---:B------:R-:W-:Y:S01]  /*0610*/  FFMA R13, R6.reuse, R13, 0.33333182334899902344 ;  /* 0x3eaaaa78060d7423 */ /* 0x040fe2000000000d */
[----:B------:R-:W-:Y:S01]  /*0620*/  ISETP.GT.U32.AND P1, PT, R3, 0x7f7fffff, PT ;  /* 0x7f7fffff0300780c */ /* 0x000fe20003f24070 */
[C---:B------:R-:W-:Y:S01]  /*0630*/  FFMA R10, R7.reuse, R8, 0.33333182334899902344 ;  /* 0x3eaaaa78070a7423 */ /* 0x040fe20000000008 */
[----:B------:R-:W-:Y:S01]  /*0640*/  FSEL R8, RZ, -23, P0 ;  /* 0xc1b80000ff087808 */ /* 0x000fe20000000000 */
[----:B------:R-:W-:Y:S01]  /*0650*/  FFMA R13, R6, R13, -0.5 ;  /* 0xbf000000060d7423 */ /* 0x000fe2000000000d */
[----:B------:R-:W-:Y:S01]  /*0660*/  ISETP.GT.U32.AND P0, PT, R0, 0x7f7fffff, PT ;  /* 0x7f7fffff0000780c */ /* 0x000fe20003f04070 */
[----:B------:R-:W-:Y:S01]  /*0670*/  FFMA R10, R7, R10, -0.5 ;  /* 0xbf000000070a7423 */ /* 0x000fe2000000000a */
[----:B------:R-:W-:Y:S01]  /*0680*/  FFMA R11, R12, 1.1920928955078125e-07, R11 ;  /* 0x340000000c0b7823 */ /* 0x000fe2000000000b */
[C---:B------:R-:W-:Y:S01]  /*0690*/  FMUL R13, R6.reuse, R13 ;  /* 0x0000000d060d7220 */ /* 0x040fe20000400000 */
[----:B------:R-:W-:Y:S01]  /*06a0*/  FFMA R8, R9, 1.1920928955078125e-07, R8 ;  /* 0x3400000009087823 */ /* 0x000fe20000000008 */
[----:B------:R-:W-:Y:S01]  /*06b0*/  FMUL R10, R7, R10 ;  /* 0x0000000a070a7220 */ /* 0x000fe20000400000 */
[----:B------:R-:W-:Y:S01]  /*06c0*/  MOV R9, 0x7f800000 ;  /* 0x7f80000000097802 */ /* 0x000fe20000000f00 */
[----:B------:R-:W-:-:S02]  /*06d0*/  FFMA R6, R6, R13, R6 ;  /* 0x0000000d06067223 */ /* 0x000fc40000000006 */
[----:B------:R-:W-:Y:S02]  /*06e0*/  FFMA R7, R7, R10, R7 ;  /* 0x0000000a07077223 */ /* 0x000fe40000000007 */
[----:B------:R-:W-:Y:S01]  /*06f0*/  FFMA R6, R11, 0.69314718246459960938, R6 ;  /* 0x3f3172180b067823 */ /* 0x000fe20000000006 */
[-C--:B------:R-:W-:Y:S01]  /*0700*/  @P1 FFMA R6, R3, R9.reuse, +INF ;  /* 0x7f80000003061423 */ /* 0x080fe20000000009 */
[----:B------:R-:W-:Y:S01]  /*0710*/  FFMA R7, R8, 0.69314718246459960938, R7 ;  /* 0x3f31721808077823 */ /* 0x000fe20000000007 */
[C---:B------:R-:W-:Y:S01]  /*0720*/  @P0 FFMA R7, R0.reuse, R9, +INF ;  /* 0x7f80000000070423 */ /* 0x040fe20000000009 */
[----:B------:R-:W-:Y:S01]  /*0730*/  FSETP.NEU.AND P0, PT, R0, RZ, PT ;  /* 0x000000ff0000720b */ /* 0x000fe20003f0d000 */
[----:B0-----:R-:W-:Y:S01]  /*0740*/  IMAD.WIDE R4, R2, 0x4, R4 ;  /* 0x0000000402047825 */ /* 0x001fe200078e0204 */
[----:B------:R-:W-:Y:S02]  /*0750*/  FSEL R6, R6, -INF , P2 ;  /* 0xff80000006067808 */ /* 0x000fe40001000000 */
[----:B------:R-:W-:-:S02]  /*0760*/  FSEL R7, R7, -INF , P0 ;  /* 0xff80000007077808 */ /* 0x000fc40000000000 */
[----:B------:R-:W-:-:S03]  /*0770*/  ISETP.NE.AND P0, PT, R2, RZ, PT ;  /* 0x000000ff0200720c */ /* 0x000fc60003f05270 */
[----:B------:R-:W-:-:S05]  /*0780*/  FADD R7, R7, -R6 ;  /* 0x8000000607077221 */ /* 0x000fca0000000000 */
[----:B------:R0:W-:Y:S01]  /*0790*/  STG.E desc[UR10][R4.64], R7 ;  /* 0x0000000704007986 */ /* 0x0001e2000c10190a */
[----:B------:R-:W-:Y:S06]  /*07a0*/  BAR.SYNC.DEFER_BLOCKING 0x0 ;  /* 0x0000000000007b1d */ /* 0x000fec0000010000 */
[----:B------:R-:W-:Y:S05]  /*07b0*/  @P0 EXIT ;  /* 0x000000000000094d */ /* 0x000fea0003800000 */
[----:B------:R-:W-:Y:S01]  /*07c0*/  UISETP.GE.AND UP0, UPT, UR9, 0x1, UPT ;  /* 0x000000010900788c */ /* 0x000fe2000bf06270 */
[----:B------:R-:W-:-:S08]  /*07d0*/  MOV R3, RZ ;  /* 0x000000ff00037202 */ /* 0x000fd00000000f00 */
[----:B------:R-:W-:Y:S05]  /*07e0*/  BRA.U !UP0, `(.L_x_5) ;  /* 0x0000000508a07547 */ /* 0x000fea000b800000 */
[----:B------:R-:W-:Y:S01]  /*07f0*/  UISETP.GE.U32.AND UP1, UPT, UR9, 0x10, UPT ;  /* 0x000000100900788c */ /* 0x000fe2000bf26070 */
[----:B------:R-:W-:Y:S01]  /*0800*/  HFMA2 R3, -RZ, RZ, 0, 0 ;  /* 0x00000000ff037431 */ /* 0x000fe200000001ff */
[----:B------:R-:W-:Y:S01]  /*0810*/  ULOP3.LUT UR6, UR9, 0xf, URZ, 0xc0, !UPT ;  /* 0x0000000f09067892 */ /* 0x000fe2000f8ec0ff */
[----:B------:R-:W-:-:S03]  /*0820*/  MOV R0, RZ ;  /* 0x000000ff00007202 */ /* 0x000fc60000000f00 */
[----:B------:R-:W-:-:S03]  /*0830*/  UISETP.NE.AND UP0, UPT, UR6, URZ, UPT ;  /* 0x000000ff0600728c */ /* 0x000fc6000bf05270 */
[----:B------:R-:W-:Y:S08]  /*0840*/  BRA.U !UP1, `(.L_x_6) ;  /* 0x0000000109b87547 */ /* 0x000ff0000b800000 */
[----:B------:R-:W1:Y:S01]  /*0850*/  LDCU.64 UR4, c[0x0][0x3a8] ;  /* 0x00007500ff0477ac */ /* 0x000e620008000a00 */
[----:B------:R-:W-:Y:S01]  /*0860*/  MOV R3, RZ ;  /* 0x000000ff00037202 */ /* 0x000fe20000000f00 */
[----:B------:R-:W-:-:S04]  /*0870*/  ULOP3.LUT UR7, UR9, 0x7ffffff0, URZ, 0xc0, !UPT ;  /* 0x7ffffff009077892 */ /* 0x000fc8000f8ec0ff */
[----:B------:R-:W-:Y:S02]  /*0880*/  UIADD3 UR8, UPT, UPT, -UR7, URZ, URZ ;  /* 0x000000ff07087290 */ /* 0x000fe4000fffe1ff */
[----:B------:R-:W-:Y:S01]  /*0890*/  MOV R0, UR7 ;  /* 0x0000000700007c02 */ /* 0x000fe20008000f00 */
[----:B-1----:R-:W-:-:S04]  /*08a0*/  UIADD3 UR4, UP1, UPT, UR4, 0x20, URZ ;  /* 0x0000002004047890 */ /* 0x002fc8000ff3e0ff */
[----:B------:R-:W-:Y:S02]  /*08b0*/  UIADD3.X UR5, UPT, UPT, URZ, UR5, URZ, UP1, !UPT ;  /* 0x00000005ff057290 */ /* 0x000fe40008ffe4ff */
[----:B0-----:R-:W-:-:S04]  /*08c0*/  MOV R4, UR4 ;  /* 0x0000000400047c02 */ /* 0x001fc80008000f00 */
[----:B------:R-:W-:-:S07]  /*08d0*/  MOV R5, UR5 ;  /* 0x0000000500057c02 */ /* 0x000fce0008000f00 */
.L_x_7:
[----:B------:R-:W2:Y:S04]  /*08e0*/  LDG.E R14, desc[UR10][R4.64+-0x20] ;  /* 0xffffe00a040e7981 */ /* 0x000ea8000c1e1900 */
[----:B------:R-:W3:Y:S04]  /*08f0*/  LDG.E R13, desc[UR10][R4.64+-0x1c] ;  /* 0xffffe40a040d7981 */ /* 0x000ee8000c1e1900 */
[----:B------:R-:W4:Y:S04]  /*0900*/  LDG.E R16, desc[UR10][R4.64+-0x18] ;  /* 0xffffe80a04107981 */ /* 0x000f28000c1e1900 */
[----:B------:R-:W5:Y:S04]  /*0910*/  LDG.E R18, desc[UR10][R4.64+-0x14] ;  /* 0xffffec0a04127981 */ /* 0x000f68000c1e1900 */
        /* <DEDUP_REMOVED lines=11> */
[----:B------:R0:W5:Y:S01]  /*09d0*/  LDG.E R6, desc[UR10][R4.64+0x1c] ;  /* 0x00001c0a04067981 */ /* 0x000162000c1e1900 */
[----:B------:R-:W-:-:S04]  /*09e0*/  UIADD3 UR8, UPT, UPT, UR8, 0x10, URZ ;  /* 0x0000001008087890 */ /* 0x000fc8000fffe0ff */
[----:B------:R-:W-:Y:S01]  /*09f0*/  UISETP.NE.AND UP1, UPT, UR8, URZ, UPT ;  /* 0x000000ff0800728c */ /* 0x000fe2000bf25270 */
[----:B0-----:R-:W-:-:S04]  /*0a00*/  IADD3 R4, P0, PT, R4, 0x40, RZ ;  /* 0x0000004004047810 */ /* 0x001fc80007f1e0ff */
[----:B------:R-:W-:Y:S01]  /*0a10*/  IADD3.X R5, PT, PT, RZ, R5, RZ, P0, !PT ;  /* 0x00000005ff057210 */ /* 0x000fe200007fe4ff */
[----:B--2---:R-:W-:-:S04]  /*0a20*/  FADD R14, R14, R3 ;  /* 0x000000030e0e7221 */ /* 0x004fc80000000000 */
[----:B---3--:R-:W-:-:S04]  /*0a30*/  FADD R13, R14, R13 ;  /* 0x0000000d0e0d7221 */ /* 0x008fc80000000000 */
[----:B----4-:R-:W-:-:S04]  /*0a40*/  FADD R13, R13, R16 ;  /* 0x000000100d0d7221 */ /* 0x010fc80000000000 */
[----:B-----5:R-:W-:-:S04]  /*0a50*/  FADD R13, R13, R18 ;  /* 0x000000120d0d7221 */ /* 0x020fc80000000000 */
[----:B------:R-:W-:-:S04]  /*0a60*/  FADD R13, R13, R20 ;  /* 0x000000140d0d7221 */ /* 0x000fc80000000000 */
        /* <DEDUP_REMOVED lines=10> */
[----:B------:R-:W-:Y:S01]  /*0b10*/  FADD R3, R7, R6 ;  /* 0x0000000607037221 */ /* 0x000fe20000000000 */
[----:B------:R-:W-:Y:S06]  /*0b20*/  BRA.U UP1, `(.L_x_7) ;  /* 0xfffffffd016c7547 */ /* 0x000fec000b83ffff */
.L_x_6:
[----:B------:R-:W-:Y:S05]  /*0b30*/  BRA.U !UP0, `(.L_x_5) ;  /* 0x0000000108cc7547 */ /* 0x000fea000b800000 */
[----:B------:R-:W1:Y:S01]  /*0b40*/  LDCU UR4, c[0x0][0x3bc] ;  /* 0x00007780ff0477ac */ /* 0x000e620008000800 */
[----:B------:R-:W-:Y:S02]  /*0b50*/  UISETP.GE.U32.AND UP0, UPT, UR6, 0x8, UPT ;  /* 0x000000080600788c */ /* 0x000fe4000bf06070 */
[----:B-1----:R-:W-:-:S04]  /*0b60*/  ULOP3.LUT UR5, UR4, 0x7, URZ, 0xc0, !UPT ;  /* 0x0000000704057892 */ /* 0x002fc8000f8ec0ff */
[----:B------:R-:W-:-:S03]  /*0b70*/  UISETP.NE.AND UP1, UPT, UR5, URZ, UPT ;  /* 0x000000ff0500728c */ /* 0x000fc6000bf25270 */
[----:B------:R-:W-:Y:S08]  /*0b80*/  BRA.U !UP0, `(.L_x_8) ;  /* 0x00000001084c7547 */ /* 0x000ff0000b800000 */
[----:B0-----:R-:W0:Y:S02]  /*0b90*/  LDC.64 R4, c[0x0][0x3a8] ;  /* 0x0000ea00ff047b82 */ /* 0x001e240000000a00 */
[----:B0-----:R-:W-:-:S05]  /*0ba0*/  IMAD.WIDE.U32 R4, R0, 0x4, R4 ;  /* 0x0000000400047825 */ /* 0x001fca00078e0004 */
[----:B------:R-:W2:Y:S04]  /*0bb0*/  LDG.E R6, desc[UR10][R4.64] ;  /* 0x0000000a04067981 */ /* 0x000ea8000c1e1900 */
[----:B------:R-:W3:Y:S04]  /*0bc0*/  LDG.E R7, desc[UR10][R4.64+0x4] ;  /* 0x0000040a04077981 */ /* 0x000ee8000c1e1900 */
[----:B------:R-:W4:Y:S04]  /*0bd0*/  LDG.E R9, desc[UR10][R4.64+0x8] ;  /* 0x0000080a04097981 */ /* 0x000f28000c1e1900 */
[----:B------:R-:W5:Y:S04]  /*0be0*/  LDG.E R11, desc[UR10][R4.64+0xc] ;  /* 0x00000c0a040b7981 */ /* 0x000f68000c1e1900 */
[----:B------:R-:W5:Y:S04]  /*0bf0*/  LDG.E R13, desc[UR10][R4.64+0x10] ;  /* 0x0000100a040d7981 */ /* 0x000f68000c1e1900 */
[----:B------:R-:W5:Y:S04]  /*0c00*/  LDG.E R15, desc[UR10][R4.64+0x14] ;  /* 0x0000140a040f7981 */ /* 0x000f68000c1e1900 */
[----:B------:R-:W5:Y:S04]  /*0c10*/  LDG.E R17, desc[UR10][R4.64+0x18] ;  /* 0x0000180a04117981 */ /* 0x000f68000c1e1900 */
[----:B------:R-:W5:Y:S01]  /*0c20*/  LDG.E R19, desc[UR10][R4.64+0x1c] ;  /* 0x00001c0a04137981 */ /* 0x000f62000c1e1900 */
[----:B------:R-:W-:Y:S01]  /*0c30*/  IADD3 R0, PT, PT, R0, 0x8, RZ ;  /* 0x0000000800007810 */ /* 0x000fe20007ffe0ff */
[----:B--2---:R-:W-:-:S04]  /*0c40*/  FADD R6, R3, R6 ;  /* 0x0000000603067221 */ /* 0x004fc80000000000 */
[----:B---3--:R-:W-:-:S04]  /*0c50*/  FADD R6, R6, R7 ;  /* 0x0000000706067221 */ /* 0x008fc80000000000 */
[----:B----4-:R-:W-:-:S04]  /*0c60*/  FADD R6, R6, R9 ;  /* 0x0000000906067221 */ /* 0x010fc80000000000 */
[----:B-----5:R-:W-:-:S04]  /*0c70*/  FADD R6, R6, R11 ;  /* 0x0000000b06067221 */ /* 0x020fc80000000000 */
[----:B------:R-:W-:-:S04]  /*0c80*/  FADD R6, R6, R13 ;  /* 0x0000000d06067221 */ /* 0x000fc80000000000 */
[----:B------:R-:W-:-:S04]  /*0c90*/  FADD R6, R6, R15 ;  /* 0x0000000f06067221 */ /* 0x000fc80000000000 */
[----:B------:R-:W-:-:S04]  /*0ca0*/  FADD R6, R6, R17 ;  /* 0x0000001106067221 */ /* 0x000fc80000000000 */
[----:B------:R-:W-:-:S07]  /*0cb0*/  FADD R3, R6, R19 ;  /* 0x0000001306037221 */ /* 0x000fce0000000000 */
.L_x_8:
[----:B------:R-:W-:Y:S05]  /*0cc0*/  BRA.U !UP1, `(.L_x_5) ;  /* 0x0000000109687547 */ /* 0x000fea000b800000 */
[----:B------:R-:W-:Y:S02]  /*0cd0*/  UISETP.GE.U32.AND UP0, UPT, UR5, 0x4, UPT ;  /* 0x000000040500788c */ /* 0x000fe4000bf06070 */
[----:B------:R-:W-:-:S04]  /*0ce0*/  ULOP3.LUT UR4, UR4, 0x3, URZ, 0xc0, !UPT ;  /* 0x0000000304047892 */ /* 0x000fc8000f8ec0ff */
[----:B------:R-:W-:-:S03]  /*0cf0*/  UISETP.NE.AND UP1, UPT, UR4, URZ, UPT ;  /* 0x000000ff0400728c */ /* 0x000fc6000bf25270 */
[----:B------:R-:W-:Y:S08]  /*0d00*/  BRA.U !UP0, `(.L_x_9) ;  /* 0x00000001082c7547 */ /* 0x000ff0000b800000 */
[----:B0-----:R-:W0:Y:S02]  /*0d10*/  LDC.64 R4, c[0x0][0x3a8] ;  /* 0x0000ea00ff047b82 */ /* 0x001e240000000a00 */
[----:B0-----:R-:W-:-:S05]  /*0d20*/  IMAD.WIDE.U32 R4, R0, 0x4, R4 ;  /* 0x0000000400047825 */ /* 0x001fca00078e0004 */
[----:B------:R-:W2:Y:S04]  /*0d30*/  LDG.E R6, desc[UR10][R4.64] ;  /* 0x0000000a04067981 */ /* 0x000ea8000c1e1900 */
[----:B------:R-:W3:Y:S04]  /*0d40*/  LDG.E R7, desc[UR10][R4.64+0x4] ;  /* 0x0000040a04077981 */ /* 0x000ee8000c1e1900 */
[----:B------:R-:W4:Y:S04]  /*0d50*/  LDG.E R9, desc[UR10][R4.64+0x8] ;  /* 0x0000080a04097981 */ /* 0x000f28000c1e1900 */
[----:B------:R-:W5:Y:S01]  /*0d60*/  LDG.E R11, desc[UR10][R4.64+0xc] ;  /* 0x00000c0a040b7981 */ /* 0x000f62000c1e1900 */
[----:B------:R-:W-:Y:S01]  /*0d70*/  IADD3 R0, PT, PT, R0, 0x4, RZ ;  /* 0x0000000400007810 */ /* 0x000fe20007ffe0ff */
[----:B--2---:R-:W-:-:S04]  /*0d80*/  FADD R6, R3, R6 ;  /* 0x0000000603067221 */ /* 0x004fc80000000000 */
[----:B---3--:R-:W-:-:S04]  /*0d90*/  FADD R6, R6, R7 ;  /* 0x0000000706067221 */ /* 0x008fc80000000000 */
[----:B----4-:R-:W-:-:S04]  /*0da0*/  FADD R6, R6, R9 ;  /* 0x0000000906067221 */ /* 0x010fc80000000000 */
[----:B-----5:R-:W-:-:S07]  /*0db0*/  FADD R3, R6, R11 ;  /* 0x0000000b06037221 */ /* 0x020fce0000000000 */
.L_x_9:
[----:B------:R-:W-:Y:S05]  /*0dc0*/  BRA.U !UP1, `(.L_x_5) ;  /* 0x0000000109287547 */ /* 0x000fea000b800000 */
[----:B0-----:R-:W0:Y:S01]  /*0dd0*/  LDC.64 R4, c[0x0][0x3a8] ;  /* 0x0000ea00ff047b82 */ /* 0x001e220000000a00 */
[----:B------:R-:W-:Y:S01]  /*0de0*/  UIADD3 UR4, UPT, UPT, -UR4, URZ, URZ ;  /* 0x000000ff04047290 */ /* 0x000fe2000fffe1ff */
[----:B0-----:R-:W-:-:S11]  /*0df0*/  IMAD.WIDE.U32 R4, R0, 0x4, R4 ;  /* 0x0000000400047825 */ /* 0x001fd600078e0004 */
.L_x_10:
[----:B------:R0:W2:Y:S01]  /*0e00*/  LDG.E R0, desc[UR10][R4.64] ;  /* 0x0000000a04007981 */ /* 0x0000a2000c1e1900 */
[----:B------:R-:W-:-:S04]  /*0e10*/  UIADD3 UR4, UPT, UPT, UR4, 0x1, URZ ;  /* 0x0000000104047890 */ /* 0x000fc8000fffe0ff */
[----:B------:R-:W-:Y:S01]  /*0e20*/  UISETP.NE.AND UP0, UPT, UR4, URZ, UPT ;  /* 0x000000ff0400728c */ /* 0x000fe2000bf05270 */
[----:B0-----:R-:W-:-:S04]  /*0e30*/  IADD3 R4, P0, PT, R4, 0x4, RZ ;  /* 0x0000000404047810 */ /* 0x001fc80007f1e0ff */
[----:B------:R-:W-:Y:S01]  /*0e40*/  IADD3.X R5, PT, PT, RZ, R5, RZ, P0, !PT ;  /* 0x00000005ff057210 */ /* 0x000fe200007fe4ff */
[----:B--2---:R-:W-:-:S03]  /*0e50*/  FADD R3, R0, R3 ;  /* 0x0000000300037221 */ /* 0x004fc60000000000 */
[----:B------:R-:W-:Y:S05]  /*0e60*/  BRA.U UP0, `(.L_x_10) ;  /* 0xfffffffd00e47547 */ /* 0x000fea000b83ffff */
.L_x_5:
[----:B------:R-:W1:Y:S02]  /*0e70*/  LDCU UR4, c[0x0][0x3bc] ;  /* 0x00007780ff0477ac */ /* 0x000e640008000800 */
[----:B-1----:R-:W-:-:S09]  /*0e80*/  UISETP.GE.AND UP0, UPT, UR4, 0x1, UPT ;  /* 0x000000010400788c */ /* 0x002fd2000bf06270 */
[----:B------:R-:W-:Y:S05]  /*0e90*/  BRA.U !UP0, `(.L_x_4) ;  /* 0x0000001908dc7547 */ /* 0x000fea000b800000 */
[----:B------:R-:W-:Y:S01]  /*0ea0*/  UISETP.GE.U32.AND UP0, UPT, UR4, 0x10, UPT ;  /* 0x000000100400788c */ /* 0x000fe2000bf06070 */
[----:B------:R-:W-:Y:S01]  /*0eb0*/  HFMA2 R6, -RZ, RZ, 0, 0 ;  /* 0x00000000ff067431 */ /* 0x000fe200000001ff */
[----:B------:R-:W-:-:S07]  /*0ec0*/  ULOP3.LUT UR8, UR4, 0xf, URZ, 0xc0, !UPT ;  /* 0x0000000f04087892 */ /* 0x000fce000f8ec0ff */
[----:B------:R-:W-:Y:S05]  /*0ed0*/  BRA.U !UP0, `(.L_x_11) ;  /* 0x0000000d08987547 */ /* 0x000fea000b800000 */
[----:B------:R-:W1:Y:S01]  /*0ee0*/  LDCU.64 UR6, c[0x0][0x3a8] ;  /* 0x00007500ff0677ac */ /* 0x000e620008000a00 */
[----:B------:R-:W-:-:S04]  /*0ef0*/  ULOP3.LUT UR4, UR4, 0x7ffffff0, URZ, 0xc0, !UPT ;  /* 0x7ffffff004047892 */ /* 0x000fc8000f8ec0ff */
[----:B------:R-:W-:Y:S02]  /*0f00*/  UIADD3 UR5, UPT, UPT, -UR4, URZ, URZ ;  /* 0x000000ff04057290 */ /* 0x000fe4000fffe1ff */
[----:B------:R-:W-:Y:S01]  /*0f10*/  MOV R6, UR4 ;  /* 0x0000000400067c02 */ /* 0x000fe20008000f00 */
[----:B-1----:R-:W-:-:S04]  /*0f20*/  UIADD3 UR6, UP0, UPT, UR6, 0x20, URZ ;  /* 0x0000002006067890 */ /* 0x002fc8000ff1e0ff */
[----:B------:R-:W-:Y:S02]  /*0f30*/  UIADD3.X UR7, UPT, UPT, URZ, UR7, URZ, UP0, !UPT ;  /* 0x00000007ff077290 */ /* 0x000fe400087fe4ff */
[----:B------:R-:W-:-:S04]  /*0f40*/  MOV R0, UR6 ;  /* 0x0000000600007c02 */ /* 0x000fc80008000f00 */
[----:B0-----:R-:W-:-:S07]  /*0f50*/  MOV R7, UR7 ;  /* 0x0000000700077c02 */ /* 0x001fce0008000f00 */
.L_x_28:
[----:B-1----:R-:W-:Y:S02]  /*0f60*/  MOV R4, R0 ;  /* 0x0000000000047202 */ /* 0x002fe40000000f00 */
[----:B------:R-:W-:-:S05]  /*0f70*/  MOV R5, R7 ;  /* 0x0000000700057202 */ /* 0x000fca0000000f00 */
[----:B------:R-:W2:Y:S01]  /*0f80*/  LDG.E R0, desc[UR10][R4.64+-0x20] ;  /* 0xffffe00a04007981 */ /* 0x000ea2000c1e1900 */
[----:B------:R-:W0:Y:S01]  /*0f90*/  MUFU.RCP R8, R3 ;  /* 0x0000000300087308 */ /* 0x000e220000001000 */
[----:B------:R-:W-:-:S04]  /*0fa0*/  UIADD3 UR5, UPT, UPT, UR5, 0x10, URZ ;  /* 0x0000001005057890 */ /* 0x000fc8000fffe0ff */
[----:B------:R-:W-:Y:S01]  /*0fb0*/  UISETP.NE.AND UP0, UPT, UR5, URZ, UPT ;  /* 0x000000ff0500728c */ /* 0x000fe2000bf05270 */
[----:B0-----:R-:W-:-:S04]  /*0fc0*/  FFMA R7, R8, -R3, 1 ;  /* 0x3f80000008077423 */ /* 0x001fc80000000803 */
[----:B------:R-:W-:Y:S01]  /*0fd0*/  FFMA R7, R8, R7, R8 ;  /* 0x0000000708077223 */ /* 0x000fe20000000008 */
[----:B--2---:R-:W0:Y:S03]  /*0fe0*/  FCHK P0, R0, R3 ;  /* 0x0000000300007302 */ /* 0x004e260000000000 */
[----:B------:R-:W-:-:S04]  /*0ff0*/  FFMA R8, R0, R7, RZ ;  /* 0x0000000700087223 */ /* 0x000fc800000000ff */
[----:B------:R-:W-:-:S04]  /*1000*/  FFMA R9, R8, -R3, R0 ;  /* 0x8000000308097223 */ /* 0x000fc80000000000 */
[----:B------:R-:W-:Y:S01]  /*1010*/  FFMA R7, R7, R9, R8 ;  /* 0x0000000907077223 */ /* 0x000fe20000000008 */
[----:B0-----:R-:W-:Y:S06]  /*1020*/  @!P0 BRA `(.L_x_12) ;  /* 0x0000000000088947 */ /* 0x001fec0003800000 */
[----:B------:R-:W-:-:S07]  /*1030*/  MOV R8, 0x1050 ;  /* 0x0000105000087802 */ /* 0x000fce0000000f00 */
[----:B------:R-:W-:Y:S05]  /*1040*/  CALL.REL.NOINC `($__internal_0_$__cuda_sm3x_div_rn_noftz_f32_slowpath) ;  /* 0x0000001800887944 */ /* 0x000fea0003c00000 */
.L_x_12:
[----:B------:R-:W2:Y:S01]  /*1050*/  LDG.E R11, desc[UR10][R4.64+-0x1c] ;  /* 0xffffe40a040b7981 */ /* 0x000ea2000c1e1900 */
[----:B------:R-:W0:Y:S03]  /*1060*/  MUFU.RCP R0, R3 ;  /* 0x0000000300007308 */ /* 0x000e260000001000 */
[----:B------:R1:W-:Y:S01]  /*1070*/  STG.E desc[UR10][R4.64+-0x20], R7 ;  /* 0xffffe00704007986 */ /* 0x0003e2000c10190a */
[----:B0-----:R-:W-:-:S04]  /*1080*/  FFMA R9, R0, -R3, 1 ;  /* 0x3f80000000097423 */ /* 0x001fc80000000803 */
[----:B------:R-:W-:Y:S01]  /*1090*/  FFMA R0, R0, R9, R0 ;  /* 0x0000000900007223 */ /* 0x000fe20000000000 */
[----:B--2---:R-:W0:Y:S03]  /*10a0*/  FCHK P0, R11, R3 ;  /* 0x000000030b007302 */ /* 0x004e260000000000 */
[----:B------:R-:W-:-:S04]  /*10b0*/  FFMA R8, R0, R11, RZ ;  /* 0x0000000b00087223 */ /* 0x000fc800000000ff */
[----:B------:R-:W-:-:S04]  /*10c0*/  FFMA R9, R8, -R3, R11 ;  /* 0x8000000308097223 */ /* 0x000fc8000000000b */
[----:B------:R-:W-:Y:S01]  /*10d0*/  FFMA R9, R0, R9, R8 ;  /* 0x0000000900097223 */ /* 0x000fe20000000008 */
[----:B01----:R-:W-:Y:S06]  /*10e0*/  @!P0 BRA `(.L_x_13) ;  /* 0x0000000000108947 */ /* 0x003fec0003800000 */
[----:B------:R-:W-:Y:S02]  /*10f0*/  MOV R0, R11 ;  /* 0x0000000b00007202 */ /* 0x000fe40000000f00 */
[----:B------:R-:W-:-:S07]  /*1100*/  MOV R8, 0x1120 ;  /* 0x0000112000087802 */ /* 0x000fce0000000f00 */
[----:B------:R-:W-:Y:S05]  /*1110*/  CALL.REL.NOINC `($__internal_0_$__cuda_sm3x_div_rn_noftz_f32_slowpath) ;  /* 0x0000001800547944 */ /* 0x000fea0003c00000 */
[----:B------:R-:W-:-:S07]  /*1120*/  MOV R9, R7 ;  /* 0x0000000700097202 */ /* 0x000fce0000000f00 */
.L_x_13:
        /* <DEDUP_REMOVED lines=13> */
.L_x_14:
        /* <DEDUP_REMOVED lines=14> */
.L_x_15:
        /* <DEDUP_REMOVED lines=13> */
.L_x_16:
        /* <DEDUP_REMOVED lines=14> */
.L_x_17:
        /* <DEDUP_REMOVED lines=13> */
.L_x_18:
        /* <DEDUP_REMOVED lines=14> */
.L_x_19:
        /* <DEDUP_REMOVED lines=13> */
.L_x_20:
        /* <DEDUP_REMOVED lines=14> */
.L_x_21:
        /* <DEDUP_REMOVED lines=13> */
.L_x_22:
        /* <DEDUP_REMOVED lines=14> */
.L_x_23:
        /* <DEDUP_REMOVED lines=13> */
.L_x_24:
        /* <DEDUP_REMOVED lines=14> */
.L_x_25:
        /* <DEDUP_REMOVED lines=13> */
.L_x_26:
        /* <DEDUP_REMOVED lines=14> */
.L_x_27:
[----:B------:R1:W-:Y:S01]  /*1d00*/  STG.E desc[UR10][R4.64+0x1c], R9 ;  /* 0x00001c0904007986 */ /* 0x0003e2000c10190a */
[----:B------:R-:W-:-:S04]  /*1d10*/  IADD3 R0, P0, PT, R4, 0x40, RZ ;  /* 0x0000004004007810 */ /* 0x000fc80007f1e0ff */
[----:B------:R-:W-:Y:S01]  /*1d20*/  IADD3.X R7, PT, PT, RZ, R5, RZ, P0, !PT ;  /* 0x00000005ff077210 */ /* 0x000fe200007fe4ff */
[----:B------:R-:W-:Y:S08]  /*1d30*/  BRA.U UP0, `(.L_x_28) ;  /* 0xfffffff100887547 */ /* 0x000ff0000b83ffff */
.L_x_11:
[----:B------:R-:W-:-:S09]  /*1d40*/  UISETP.NE.AND UP0, UPT, UR8, URZ, UPT ;  /* 0x000000ff0800728c */ /* 0x000fd2000bf05270 */
[----:B------:R-:W-:Y:S05]  /*1d50*/  BRA.U !UP0, `(.L_x_4) ;  /* 0x0000000d082c7547 */ /* 0x000fea000b800000 */
[----:B------:R-:W2:Y:S01]  /*1d60*/  LDCU UR4, c[0x0][0x3bc] ;  /* 0x00007780ff0477ac */ /* 0x000ea20008000800 */
[----:B------:R-:W-:Y:S02]  /*1d70*/  UISETP.GE.U32.AND UP0, UPT, UR8, 0x8, UPT ;  /* 0x000000080800788c */ /* 0x000fe4000bf06070 */
[----:B--2---:R-:W-:-:S07]  /*1d80*/  ULOP3.LUT UR4, UR4, 0x7, URZ, 0xc0, !UPT ;  /* 0x0000000704047892 */ /* 0x004fce000f8ec0ff */
[----:B------:R-:W-:Y:S05]  /*1d90*/  BRA.U !UP0, `(.L_x_29) ;  /* 0x0000000508bc7547 */ /* 0x000fea000b800000 */
[----:B01----:R-:W0:Y:S02]  /*1da0*/  LDC.64 R4, c[0x0][0x3a8] ;  /* 0x0000ea00ff047b82 */ /* 0x003e240000000a00 */
[----:B0-----:R-:W-:-:S05]  /*1db0*/  IMAD.WIDE.U32 R4, R6, 0x4, R4 ;  /* 0x0000000406047825 */ /* 0x001fca00078e0004 */
[----:B------:R-:W2:Y:S01]  /*1dc0*/  LDG.E R10, desc[UR10][R4.64] ;  /* 0x0000000a040a7981 */ /* 0x000ea2000c1e1900 */
[----:B------:R-:W0:Y:S02]  /*1dd0*/  MUFU.RCP R0, R3 ;  /* 0x0000000300007308 */ /* 0x000e240000001000 */
[----:B0-----:R-:W-:-:S04]  /*1de0*/  FFMA R7, R0, -R3, 1 ;  /* 0x3f80000000077423 */ /* 0x001fc80000000803 */
[----:B------:R-:W-:Y:S02]  /*1df0*/  FFMA R0, R0, R7, R0 ;  /* 0x0000000700007223 */ /* 0x000fe40000000000 */
[----:B--2---:R-:W0:Y:S02]  /*1e00*/  FCHK P0, R10, R3 ;  /* 0x000000030a007302 */ /* 0x004e240000000000 */
[----:B------:R-:W-:-:S04]  /*1e10*/  FFMA R7, R0, R10, RZ ;  /* 0x0000000a00077223 */ /* 0x000fc800000000ff */
[----:B------:R-:W-:-:S04]  /*1e20*/  FFMA R8, R7, -R3, R10 ;  /* 0x8000000307087223 */ /* 0x000fc8000000000a */
[----:B------:R-:W-:Y:S01]  /*1e30*/  FFMA R7, R0, R8, R7 ;  /* 0x0000000800077223 */ /* 0x000fe20000000007 */
[----:B0-----:R-:W-:Y:S06]  /*1e40*/  @!P0 BRA `(.L_x_30) ;  /* 0x00000000000c8947 */ /* 0x001fec0003800000 */
[----:B------:R-:W-:Y:S02]  /*1e50*/  MOV R0, R10 ;  /* 0x0000000a00007202 */ /* 0x000fe40000000f00 */
[----:B------:R-:W-:-:S07]  /*1e60*/  MOV R8, 0x1e80 ;  /* 0x00001e8000087802 */ /* 0x000fce0000000f00 */
[----:B------:R-:W-:Y:S05]  /*1e70*/  CALL.REL.NOINC `($__internal_0_$__cuda_sm3x_div_rn_noftz_f32_slowpath) ;  /* 0x0000000800fc7944 */ /* 0x000fea0003c00000 */
.L_x_30:
        /* <DEDUP_REMOVED lines=14> */
.L_x_31:
        /* <DEDUP_REMOVED lines=13> */
.L_x_32:
        /* <DEDUP_REMOVED lines=14> */
.L_x_33:
        /* <DEDUP_REMOVED lines=13> */
.L_x_34:
        /* <DEDUP_REMOVED lines=14> */
.L_x_35:
        /* <DEDUP_REMOVED lines=13> */
.L_x_36:
        /* <DEDUP_REMOVED lines=14> */
.L_x_37:
[----:B------:R2:W-:Y:S01]  /*2470*/  STG.E desc[UR10][R4.64+0x1c], R9 ;  /* 0x00001c0904007986 */ /* 0x0005e2000c10190a */
[----:B------:R-:W-:-:S07]  /*2480*/  IADD3 R6, PT, PT, R6, 0x8, RZ ;  /* 0x0000000806067810 */ /* 0x000fce0007ffe0ff */
.L_x_29:
[----:B------:R-:W-:-:S09]  /*2490*/  UISETP.NE.AND UP0, UPT, UR4, URZ, UPT ;  /* 0x000000ff0400728c */ /* 0x000fd2000bf05270 */
[----:B------:R-:W-:Y:S05]  /*24a0*/  BRA.U !UP0, `(.L_x_4) ;  /* 0x0000000508587547 */ /* 0x000fea000b800000 */
[----:B------:R-:W3:Y:S01]  /*24b0*/  LDCU UR5, c[0x0][0x3bc] ;  /* 0x00007780ff0577ac */ /* 0x000ee20008000800 */
[----:B------:R-:W-:Y:S02]  /*24c0*/  UISETP.GE.U32.AND UP0, UPT, UR4, 0x4, UPT ;  /* 0x000000040400788c */ /* 0x000fe4000bf06070 */
[----:B---3--:R-:W-:-:S07]  /*24d0*/  ULOP3.LUT UR5, UR5, 0x3, URZ, 0xc0, !UPT ;  /* 0x0000000305057892 */ /* 0x008fce000f8ec0ff */
[----:B------:R-:W-:Y:S05]  /*24e0*/  BRA.U !UP0, `(.L_x_38) ;  /* 0x0000000108e47547 */ /* 0x000fea000b800000 */
[----:B012---:R-:W0:Y:S02]  /*24f0*/  LDC.64 R4, c[0x0][0x3a8] ;  /* 0x0000ea00ff047b82 */ /* 0x007e240000000a00 */
        /* <DEDUP_REMOVED lines=13> */
.L_x_39:
        /* <DEDUP_REMOVED lines=14> */
.L_x_40:
        /* <DEDUP_REMOVED lines=13> */
.L_x_41:
        /* <DEDUP_REMOVED lines=14> */
.L_x_42:
[----:B------:R3:W-:Y:S01]  /*2860*/  STG.E desc[UR10][R4.64+0xc], R9 ;  /* 0x00000c0904007986 */ /* 0x0007e2000c10190a */
[----:B------:R-:W-:-:S07]  /*2870*/  IADD3 R6, PT, PT, R6, 0x4, RZ ;  /* 0x0000000406067810 */ /* 0x000fce0007ffe0ff */
.L_x_38:
[----:B------:R-:W-:-:S09]  /*2880*/  UISETP.NE.AND UP0, UPT, UR5, URZ, UPT ;  /* 0x000000ff0500728c */ /* 0x000fd2000bf05270 */
[----:B------:R-:W-:Y:S05]  /*2890*/  BRA.U !UP0, `(.L_x_4) ;  /* 0x00000001085c7547 */ /* 0x000fea000b800000 */
[----:B0123--:R-:W0:Y:S01]  /*28a0*/  LDC.64 R4, c[0x0][0x3a8] ;  /* 0x0000ea00ff047b82 */ /* 0x00fe220000000a00 */
[----:B------:R-:W-:Y:S01]  /*28b0*/  UIADD3 UR6, UPT, UPT, -UR5, URZ, URZ ;  /* 0x000000ff05067290 */ /* 0x000fe2000fffe1ff */
[----:B0-----:R-:W-:-:S11]  /*28c0*/  IMAD.WIDE.U32 R6, R6, 0x4, R4 ;  /* 0x0000000406067825 */ /* 0x001fd600078e0004 */
.L_x_44:
[----:B------:R-:W-:Y:S02]  /*28d0*/  MOV R4, R6 ;  /* 0x0000000600047202 */ /* 0x000fe40000000f00 */
        /* <DEDUP_REMOVED lines=12> */
[----:B------:R-:W-:Y:S02]  /*29a0*/  MOV R0, R9 ;  /* 0x0000000900007202 */ /* 0x000fe40000000f00 */
[----:B------:R-:W-:-:S07]  /*29b0*/  MOV R8, 0x29d0 ;  /* 0x000029d000087802 */ /* 0x000fce0000000f00 */
[----:B------:R-:W-:Y:S05]  /*29c0*/  CALL.REL.NOINC `($__internal_0_$__cuda_sm3x_div_rn_noftz_f32_slowpath) ;  /* 0x0000000000287944 */ /* 0x000fea0003c00000 */
.L_x_43:
[----:B------:R-:W-:Y:S01]  /*29d0*/  IADD3 R6, P0, PT, R4, 0x4, RZ ;  /* 0x0000000404067810 */ /* 0x000fe20007f1e0ff */
[----:B------:R0:W-:Y:S03]  /*29e0*/  STG.E desc[UR10][R4.64], R7 ;  /* 0x0000000704007986 */ /* 0x0001e6000c10190a */
[----:B0-----:R-:W-:Y:S01]  /*29f0*/  IADD3.X R7, PT, PT, RZ, R5, RZ, P0, !PT ;  /* 0x00000005ff077210 */ /* 0x001fe200007fe4ff */
[----:B------:R-:W-:Y:S08]  /*2a00*/  BRA.U UP0, `(.L_x_44) ;  /* 0xfffffffd00b07547 */ /* 0x000ff0000b83ffff */
.L_x_4:
[----:B------:R-:W-:-:S13]  /*2a10*/  ISETP.NE.AND P0, PT, R2, RZ, PT ;  /* 0x000000ff0200720c */ /* 0x000fda0003f05270 */
[----:B------:R-:W-:Y:S05]  /*2a20*/  @P0 EXIT ;  /* 0x000000000000094d */ /* 0x000fea0003800000 */
[----:B-1----:R-:W1:Y:S01]  /*2a30*/  LDC.64 R2, c[0x0][0x3b0] ;  /* 0x0000ec00ff027b82 */ /* 0x002e620000000a00 */
[----:B0-23--:R-:W-:-:S05]  /*2a40*/  HFMA2 R5, -RZ, RZ, 1.75, 0 ;  /* 0x3f000000ff057431 */ /* 0x00dfca00000001ff */
[----:B-1----:R-:W-:Y:S01]  /*2a50*/  STG.E desc[UR10][R2.64], R5 ;  /* 0x0000000502007986 */ /* 0x002fe2000c10190a */
[----:B------:R-:W-:Y:S05]  /*2a60*/  EXIT ;  /* 0x000000000000794d */ /* 0x000fea0003800000 */
        .weak           $__internal_0_$__cuda_sm3x_div_rn_noftz_f32_slowpath
        .type           $__internal_0_$__cuda_sm3x_div_rn_noftz_f32_slowpath,@function
        .size           $__internal_0_$__cuda_sm3x_div_rn_noftz_f32_slowpath,(.L_x_443 - $__internal_0_$__cuda_sm3x_div_rn_noftz_f32_slowpath)
$__internal_0_$__cuda_sm3x_div_rn_noftz_f32_slowpath:
[----:B------:R-:W-:Y:S02]  /*2a70*/  SHF.R.U32.HI R7, RZ, 0x17, R3 ;  /* 0x00000017ff077819 */ /* 0x000fe40000011603 */
[----:B------:R-:W-:Y:S02]  /*2a80*/  SHF.R.U32.HI R9, RZ, 0x17, R0 ;  /* 0x00000017ff097819 */ /* 0x000fe40000011600 */
[----:B------:R-:W-:Y:S02]  /*2a90*/  LOP3.LUT R7, R7, 0xff, RZ, 0xc0, !PT ;  /* 0x000000ff07077812 */ /* 0x000fe400078ec0ff */
[----:B------:R-:W-:Y:S02]  /*2aa0*/  LOP3.LUT R12, R9, 0xff, RZ, 0xc0, !PT ;  /* 0x000000ff090c7812 */ /* 0x000fe400078ec0ff */
[----:B------:R-:W-:Y:S02]  /*2ab0*/  IADD3 R13, PT, PT, R7, -0x1, RZ ;  /* 0xffffffff070d7810 */ /* 0x000fe40007ffe0ff */
[----:B------:R-:W-:-:S02]  /*2ac0*/  IADD3 R10, PT, PT, R12, -0x1, RZ ;  /* 0xffffffff0c0a7810 */ /* 0x000fc40007ffe0ff */
[----:B------:R-:W-:Y:S02]  /*2ad0*/  ISETP.GT.U32.AND P0, PT, R13, 0xfd, PT ;  /* 0x000000fd0d00780c */ /* 0x000fe40003f04070 */
[----:B------:R-:W-:Y:S02]  /*2ae0*/  MOV R11, R3 ;  /* 0x00000003000b7202 */ /* 0x000fe40000000f00 */
[----:B------:R-:W-:-:S13]  /*2af0*/  ISETP.GT.U32.OR P0, PT, R10, 0xfd, P0 ;  /* 0x000000fd0a00780c */ /* 0x000fda0000704470 */
[----:B------:R-:W-:Y:S01]  /*2b00*/  @!P0 MOV R9, RZ ;  /* 0x000000ff00098202 */ /* 0x000fe20000000f00 */
[----:B------:R-:W-:Y:S06]  /*2b10*/  @!P0 BRA `(.L_x_45) ;  /* 0x00000000005c8947 */ /* 0x000fec0003800000 */
[----:B------:R-:W-:Y:S02]  /*2b20*/  FSETP.GTU.FTZ.AND P0, PT, |R0|, +INF , PT ;  /* 0x7f8000000000780b */ /* 0x000fe40003f1c200 */
[----:B------:R-:W-:-:S04]  /*2b30*/  FSETP.GTU.FTZ.AND P1, PT, |R3|, +INF , PT ;  /* 0x7f8000000300780b */ /* 0x000fc80003f3c200 */
[----:B------:R-:W-:-:S13]  /*2b40*/  PLOP3.LUT P0, PT, P0, P1, PT, 0xf8, 0x8f ;  /* 0x00000000008f781c */ /* 0x000fda0000703f70 */
[----:B------:R-:W-:Y:S05]  /*2b50*/  @P0 BRA `(.L_x_46) ;  /* 0x0000000400440947 */ /* 0x000fea0003800000 */
[----:B------:R-:W-:-:S13]  /*2b60*/  LOP3.LUT P0, RZ, R11, 0x7fffffff, R0, 0xc8, !PT ;  /* 0x7fffffff0bff7812 */ /* 0x000fda000780c800 */
[----:B------:R-:W-:Y:S05]  /*2b70*/  @!P0 BRA `(.L_x_47) ;  /* 0x0000000400348947 */ /* 0x000fea0003800000 */
[C---:B------:R-:W-:Y:S02]  /*2b80*/  FSETP.NEU.FTZ.AND P1, PT, |R0|.reuse, +INF , PT ;  /* 0x7f8000000000780b */ /* 0x040fe40003f3d200 */
[----:B------:R-:W-:Y:S02]  /*2b90*/  FSETP.NEU.FTZ.AND P2, PT, |R3|, +INF , PT ;  /* 0x7f8000000300780b */ /* 0x000fe40003f5d200 */
[----:B------:R-:W-:-:S11]  /*2ba0*/  FSETP.NEU.FTZ.AND P0, PT, |R0|, +INF , PT ;  /* 0x7f8000000000780b */ /* 0x000fd60003f1d200 */
[----:B------:R-:W-:Y:S05]  /*2bb0*/  @!P2 BRA !P1, `(.L_x_47) ;  /* 0x000000040024a947 */ /* 0x000fea0004800000 */
[----:B------:R-:W-:-:S04]  /*2bc0*/  LOP3.LUT P1, RZ, R0, 0x7fffffff, RZ, 0xc0, !PT ;  /* 0x7fffffff00ff7812 */ /* 0x000fc8000782c0ff */
[----:B------:R-:W-:-:S13]  /*2bd0*/  PLOP3.LUT P1, PT, P2, P1, PT, 0x2f, 0xf2 ;  /* 0x0000000000f2781c */ /* 0x000fda0001722577 */
[----:B------:R-:W-:Y:S05]  /*2be0*/  @P1 BRA `(.L_x_48) ;  /* 0x0000000400101947 */ /* 0x000fea0003800000 */
[----:B------:R-:W-:-:S04]  /*2bf0*/  LOP3.LUT P1, RZ, R11, 0x7fffffff, RZ, 0xc0, !PT ;  /* 0x7fffffff0bff7812 */ /* 0x000fc8000782c0ff */
[----:B------:R-:W-:-:S13]  /*2c00*/  PLOP3.LUT P0, PT, P0, P1, PT, 0x2f, 0xf2 ;  /* 0x0000000000f2781c */ /* 0x000fda0000702577 */
[----:B------:R-:W-:Y:S05]  /*2c10*/  @P0 BRA `(.L_x_49) ;  /* 0x0000000000f80947 */ /* 0x000fea0003800000 */
[----:B------:R-:W-:Y:S02]  /*2c20*/  ISETP.GE.AND P0, PT, R10, RZ, PT ;  /* 0x000000ff0a00720c */ /* 0x000fe40003f06270 */
[----:B------:R-:W-:-:S11]  /*2c30*/  ISETP.GE.AND P1, PT, R13, RZ, PT ;  /* 0x000000ff0d00720c */ /* 0x000fd60003f26270 */
[----:B------:R-:W-:Y:S01]  /*2c40*/  @P0 MOV R9, RZ ;  /* 0x000000ff00090202 */ /* 0x000fe20000000f00 */
[----:B------:R-:W-:Y:S01]  /*2c50*/  @!P0 FFMA R0, R0, 1.84467440737095516160e+19, RZ ;  /* 0x5f80000000008823 */ /* 0x000fe200000000ff */
[----:B------:R-:W-:Y:S01]  /*2c60*/  @!P0 MOV R9, 0xffffffc0 ;  /* 0xffffffc000098802 */ /* 0x000fe20000000f00 */
[----:B------:R-:W-:-:S03]  /*2c70*/  @!P1 FFMA R11, R3, 1.84467440737095516160e+19, RZ ;  /* 0x5f800000030b9823 */ /* 0x000fc600000000ff */
[----:B------:R-:W-:-:S07]  /*2c80*/  @!P1 IADD3 R9, PT, PT, R9, 0x40, RZ ;  /* 0x0000004009099810 */ /* 0x000fce0007ffe0ff */
.L_x_45:
[----:B------:R-:W-:Y:S02]  /*2c90*/  LEA R10, R7, 0xc0800000, 0x17 ;  /* 0xc0800000070a7811 */ /* 0x000fe400078eb8ff */
[----:B------:R-:W-:Y:S02]  /*2ca0*/  IADD3 R12, PT, PT, R12, -0x7f, RZ ;  /* 0xffffff810c0c7810 */ /* 0x000fe40007ffe0ff */
[----:B------:R-:W-:-:S03]  /*2cb0*/  IADD3 R13, PT, PT, -R10, R11, RZ ;  /* 0x0000000b0a0d7210 */ /* 0x000fc60007ffe1ff */
[C---:B------:R-:W-:Y:S01]  /*2cc0*/  IMAD R0, R12.reuse, -0x800000, R0 ;  /* 0xff8000000c007824 */ /* 0x040fe200078e0200 */
[----:B------:R-:W0:Y:S01]  /*2cd0*/  MUFU.RCP R11, R13 ;  /* 0x0000000d000b7308 */ /* 0x000e220000001000 */
[----:B------:R-:W-:Y:S01]  /*2ce0*/  FADD.FTZ R15, -R13, -RZ ;  /* 0x800000ff0d0f7221 */ /* 0x000fe20000010100 */
[----:B------:R-:W-:-:S04]  /*2cf0*/  IADD3 R12, PT, PT, R12, 0x7f, -R7 ;  /* 0x0000007f0c0c7810 */ /* 0x000fc80007ffe807 */
[----:B------:R-:W-:Y:S01]  /*2d00*/  IADD3 R12, PT, PT, R12, R9, RZ ;  /* 0x000000090c0c7210 */ /* 0x000fe20007ffe0ff */
[----:B0-----:R-:W-:-:S04]  /*2d10*/  FFMA R10, R11, R15, 1 ;  /* 0x3f8000000b0a7423 */ /* 0x001fc8000000000f */
[----:B------:R-:W-:-:S04]  /*2d20*/  FFMA R11, R11, R10, R11 ;  /* 0x0000000a0b0b7223 */ /* 0x000fc8000000000b */
[----:B------:R-:W-:-:S04]  /*2d30*/  FFMA R10, R0, R11, RZ ;  /* 0x0000000b000a7223 */ /* 0x000fc800000000ff */
[----:B------:R-:W-:-:S04]  /*2d40*/  FFMA R14, R15, R10, R0 ;  /* 0x0000000a0f0e7223 */ /* 0x000fc80000000000 */
[----:B------:R-:W-:-:S04]  /*2d50*/  FFMA R10, R11, R14, R10 ;  /* 0x0000000e0b0a7223 */ /* 0x000fc8000000000a */
[----:B------:R-:W-:-:S04]  /*2d60*/  FFMA R15, R15, R10, R0 ;  /* 0x0000000a0f0f7223 */ /* 0x000fc80000000000 */
[----:B------:R-:W-:-:S05]  /*2d70*/  FFMA R0, R11, R15, R10 ;  /* 0x0000000f0b007223 */ /* 0x000fca000000000a */
[----:B------:R-:W-:-:S04]  /*2d80*/  SHF.R.U32.HI R7, RZ, 0x17, R0 ;  /* 0x00000017ff077819 */ /* 0x000fc80000011600 */
[----:B------:R-:W-:-:S04]  /*2d90*/  LOP3.LUT R7, R7, 0xff, RZ, 0xc0, !PT ;  /* 0x000000ff07077812 */ /* 0x000fc800078ec0ff */
[----:B------:R-:W-:-:S04]  /*2da0*/  IADD3 R13, PT, PT, R7, R12, RZ ;  /* 0x0000000c070d7210 */ /* 0x000fc80007ffe0ff */
[----:B------:R-:W-:-:S04]  /*2db0*/  IADD3 R7, PT, PT, R13, -0x1, RZ ;  /* 0xffffffff0d077810 */ /* 0x000fc80007ffe0ff */
[----:B------:R-:W-:-:S13]  /*2dc0*/  ISETP.GE.U32.AND P0, PT, R7, 0xfe, PT ;  /* 0x000000fe0700780c */ /* 0x000fda0003f06070 */
[----:B------:R-:W-:Y:S05]  /*2dd0*/  @!P0 BRA `(.L_x_50) ;  /* 0x0000000000808947 */ /* 0x000fea0003800000 */
[----:B------:R-:W-:-:S13]  /*2de0*/  ISETP.GT.AND P0, PT, R13, 0xfe, PT ;  /* 0x000000fe0d00780c */ /* 0x000fda0003f04270 */
[----:B------:R-:W-:Y:S05]  /*2df0*/  @P0 BRA `(.L_x_51) ;  /* 0x00000000006c0947 */ /* 0x000fea0003800000 */
[----:B------:R-:W-:-:S13]  /*2e00*/  ISETP.GE.AND P0, PT, R13, 0x1, PT ;  /* 0x000000010d00780c */ /* 0x000fda0003f06270 */
[----:B------:R-:W-:Y:S05]  /*2e10*/  @P0 BRA `(.L_x_52) ;  /* 0x0000000000980947 */ /* 0x000fea0003800000 */
[----:B------:R-:W-:Y:S02]  /*2e20*/  ISETP.GE.AND P0, PT, R13, -0x18, PT ;  /* 0xffffffe80d00780c */ /* 0x000fe40003f06270 */
[----:B------:R-:W-:-:S11]  /*2e30*/  LOP3.LUT R0, R0, 0x80000000, RZ, 0xc0, !PT ;  /* 0x8000000000007812 */ /* 0x000fd600078ec0ff */
[----:B------:R-:W-:Y:S05]  /*2e40*/  @!P0 BRA `(.L_x_52) ;  /* 0x00000000008c8947 */ /* 0x000fea0003800000 */
[-CC-:B------:R-:W-:Y:S01]  /*2e50*/  FFMA.RZ R7, R11, R15.reuse, R10.reuse ;  /* 0x0000000f0b077223 */ /* 0x180fe2000000c00a */
[C---:B------:R-:W-:Y:S02]  /*2e60*/  IADD3 R12, PT, PT, R13.reuse, 0x20, RZ ;  /* 0x000000200d0c7810 */ /* 0x040fe40007ffe0ff */
[----:B------:R-:W-:Y:S02]  /*2e70*/  ISETP.NE.AND P2, PT, R13, RZ, PT ;  /* 0x000000ff0d00720c */ /* 0x000fe40003f45270 */
[----:B------:R-:W-:Y:S01]  /*2e80*/  LOP3.LUT R9, R7, 0x7fffff, RZ, 0xc0, !PT ;  /* 0x007fffff07097812 */ /* 0x000fe200078ec0ff */
[CCC-:B------:R-:W-:Y:S01]  /*2e90*/  FFMA.RP R7, R11.reuse, R15.reuse, R10.reuse ;  /* 0x0000000f0b077223 */ /* 0x1c0fe2000000800a */
[----:B------:R-:W-:Y:S01]  /*2ea0*/  FFMA.RM R10, R11, R15, R10 ;  /* 0x0000000f0b0a7223 */ /* 0x000fe2000000400a */
[----:B------:R-:W-:Y:S02]  /*2eb0*/  ISETP.NE.AND P1, PT, R13, RZ, PT ;  /* 0x000000ff0d00720c */ /* 0x000fe40003f25270 */
[----:B------:R-:W-:-:S02]  /*2ec0*/  LOP3.LUT R9, R9, 0x800000, RZ, 0xfc, !PT ;  /* 0x0080000009097812 */ /* 0x000fc400078efcff */
[----:B------:R-:W-:Y:S02]  /*2ed0*/  IADD3 R11, PT, PT, -R13, RZ, RZ ;  /* 0x000000ff0d0b7210 */ /* 0x000fe40007ffe1ff */
[----:B------:R-:W-:Y:S02]  /*2ee0*/  SHF.L.U32 R12, R9, R12, RZ ;  /* 0x0000000c090c7219 */ /* 0x000fe400000006ff */
[----:B------:R-:W-:Y:S02]  /*2ef0*/  FSETP.NEU.FTZ.AND P0, PT, R7, R10, PT ;  /* 0x0000000a0700720b */ /* 0x000fe40003f1d000 */
[----:B------:R-:W-:Y:S02]  /*2f00*/  SEL R10, R11, RZ, P2 ;  /* 0x000000ff0b0a7207 */ /* 0x000fe40001000000 */
[----:B------:R-:W-:Y:S02]  /*2f10*/  ISETP.NE.AND P1, PT, R12, RZ, P1 ;  /* 0x000000ff0c00720c */ /* 0x000fe40000f25270 */
[----:B------:R-:W-:-:S02]  /*2f20*/  SHF.R.U32.HI R10, RZ, R10, R9 ;  /* 0x0000000aff0a7219 */ /* 0x000fc40000011609 */
[----:B------:R-:W-:Y:S02]  /*2f30*/  PLOP3.LUT P0, PT, P0, P1, PT, 0xf8, 0x8f ;  /* 0x00000000008f781c */ /* 0x000fe40000703f70 */
[----:B------:R-:W-:Y:S02]  /*2f40*/  SHF.R.U32.HI R12, RZ, 0x1, R10 ;  /* 0x00000001ff0c7819 */ /* 0x000fe4000001160a */
[----:B------:R-:W-:-:S04]  /*2f50*/  SEL R7, RZ, 0x1, !P0 ;  /* 0x00000001ff077807 */ /* 0x000fc80004000000 */
[----:B------:R-:W-:-:S04]  /*2f60*/  LOP3.LUT R7, R7, 0x1, R12, 0xf8, !PT ;  /* 0x0000000107077812 */ /* 0x000fc800078ef80c */
[----:B------:R-:W-:-:S04]  /*2f70*/  LOP3.LUT R7, R7, R10, RZ, 0xc0, !PT ;  /* 0x0000000a07077212 */ /* 0x000fc800078ec0ff */
[----:B------:R-:W-:-:S04]  /*2f80*/  IADD3 R7, PT, PT, R12, R7, RZ ;  /* 0x000000070c077210 */ /* 0x000fc80007ffe0ff */
[----:B------:R-:W-:Y:S01]  /*2f90*/  LOP3.LUT R0, R7, R0, RZ, 0xfc, !PT ;  /* 0x0000000007007212 */ /* 0x000fe200078efcff */
[----:B------:R-:W-:Y:S06]  /*2fa0*/  BRA `(.L_x_52) ;  /* 0x0000000000347947 */ /* 0x000fec0003800000 */
.L_x_51:
[----:B------:R-:W-:-:S04]  /*2fb0*/  LOP3.LUT R0, R0, 0x80000000, RZ, 0xc0, !PT ;  /* 0x8000000000007812 */ /* 0x000fc800078ec0ff */
[----:B------:R-:W-:Y:S01]  /*2fc0*/  LOP3.LUT R0, R0, 0x7f800000, RZ, 0xfc, !PT ;  /* 0x7f80000000007812 */ /* 0x000fe200078efcff */
[----:B------:R-:W-:Y:S06]  /*2fd0*/  BRA `(.L_x_52) ;  /* 0x0000000000287947 */ /* 0x000fec0003800000 */
.L_x_50:
[----:B------:R-:W-:Y:S01]  /*2fe0*/  LEA R0, R12, R0, 0x17 ;  /* 0x000000000c007211 */ /* 0x000fe200078eb8ff */
[----:B------:R-:W-:Y:S06]  /*2ff0*/  BRA `(.L_x_52) ;  /* 0x0000000000207947 */ /* 0x000fec0003800000 */
.L_x_49:
[----:B------:R-:W-:-:S04]  /*3000*/  LOP3.LUT R0, R11, 0x80000000, R0, 0x48, !PT ;  /* 0x800000000b007812 */ /* 0x000fc800078e4800 */
[----:B------:R-:W-:Y:S01]  /*3010*/  LOP3.LUT R0, R0, 0x7f800000, RZ, 0xfc, !PT ;  /* 0x7f80000000007812 */ /* 0x000fe200078efcff */
[----:B------:R-:W-:Y:S06]  /*3020*/  BRA `(.L_x_52) ;  /* 0x0000000000147947 */ /* 0x000fec0003800000 */
.L_x_48:
[----:B------:R-:W-:Y:S01]  /*3030*/  LOP3.LUT R0, R11, 0x80000000, R0, 0x48, !PT ;  /* 0x800000000b007812 */ /* 0x000fe200078e4800 */
[----:B------:R-:W-:Y:S06]  /*3040*/  BRA `(.L_x_52) ;  /* 0x00000000000c7947 */ /* 0x000fec0003800000 */
.L_x_47:
[----:B------:R-:W0:Y:S01]  /*3050*/  MUFU.RSQ R0, -QNAN ;  /* 0xffc0000000007908 */ /* 0x000e220000001400 */
[----:B------:R-:W-:Y:S05]  /*3060*/  BRA `(.L_x_52) ;  /* 0x0000000000047947 */ /* 0x000fea0003800000 */
.L_x_46:
[----:B------:R-:W-:-:S07]  /*3070*/  FADD.FTZ R0, R0, R3 ;  /* 0x0000000300007221 */ /* 0x000fce0000010000 */
.L_x_52:
[----:B------:R-:W-:Y:S01]  /*3080*/  HFMA2 R9, -RZ, RZ, 0, 0 ;  /* 0x00000000ff097431 */ /* 0x000fe200000001ff */
[----:B0-----:R-:W-:-:S03]  /*3090*/  MOV R7, R0 ;  /* 0x0000000000077202 */ /* 0x001fc60000000f00 */
[----:B------:R-:W-:Y:S05]  /*30a0*/  RET.REL.NODEC R8 `(init_cma_state) ;  /* 0xffffffcc08d47950 */ /* 0x000fea0003c3ffff */
.L_x_53:
[----:B------:R-:W-:-:S00]  /*30b0*/  BRA `(.L_x_53) ;  /* 0xfffffffc00fc7947 */ /* 0x000fc0000383ffff */
[----:B------:R-:W-:-:S00]  /*30c0*/  NOP ;  /* 0x0000000000007918 */ /* 0x000fc00000000000 */
        /* <DEDUP_REMOVED lines=11> */
.L_x_443:


//--------------------- .text.cma_es_step         --------------------------
	.section	.text.cma_es_step,"ax",@progbits
	.align	128
        .global         cma_es_step
        .type           cma_es_step,@function
        .size           cma_es_step,(.L_x_454 - cma_es_step)
        .other          cma_es_step,@"STO_CUDA_ENTRY STV_DEFAULT"
cma_es_step:
.text.cma_es_step:
[----:B------:R-:W0:Y:S01]  /*0000*/  LDC R1, c[0x0][0x37c] ;  /* 0x0000df00ff017b82 */ /* 0x000e220000000800 */
[----:B------:R-:W1:Y:S07]  /*0010*/  S2R R0, SR_TID.X ;  /* 0x0000000000007919 */ /* 0x000e6e0000002100 */
[----:B------:R-:W1:Y:S01]  /*0020*/  S2UR UR6, SR_CTAID.X ;  /* 0x00000000000679c3 */ /* 0x000e620000002500 */
[----:B------:R-:W2:Y:S01]  /*0030*/  LDCU UR4, c[0x0][0x2f8] ;  /* 0x00005f00ff0477ac */ /* 0x000ea20008000800 */
[----:B0-----:R-:W-:Y:S01]  /*0040*/  VIADD R1, R1, 0xffffffe8 ;  /* 0xffffffe801017836 */ /* 0x001fe20000000000 */
[----:B------:R-:W0:Y:S04]  /*0050*/  LDCU UR5, c[0x0][0x2fc] ;  /* 0x00005f80ff0577ac */ /* 0x000e280008000800 */
[----:B--2---:R-:W-:-:S05]  /*0060*/  IADD3 R6, P1, PT, R1, UR4, RZ ;  /* 0x0000000401067c10 */ /* 0x004fca000ff3e0ff */
[----:B0-----:R-:W-:Y:S01]  /*0070*/  IMAD.X R7, RZ, RZ, UR5, P1 ;  /* 0x00000005ff077e24 */ /* 0x001fe200088e06ff */
[----:B-1----:R-:W-:-:S13]  /*0080*/  LOP3.LUT P0, RZ, R0, UR6, RZ, 0xfc, !PT ;  /* 0x0000000600ff7c12 */ /* 0x002fda000f80fcff */
[----:B------:R-:W-:Y:S05]  /*0090*/  @P0 BRA `(.L_x_54) ;  /* 0x0000000000480947 */ /* 0x000fea0003800000 */
[----:B------:R-:W0:Y:S01]  /*00a0*/  LDC.64 R4, c[0x0][0x3e8] ;  /* 0x0000fa00ff047b82 */ /* 0x000e220000000a00 */
[----:B------:R-:W0:Y:S07]  /*00b0*/  LDCU.64 UR4, c[0x0][0x358] ;  /* 0x00006b00ff0477ac */ /* 0x000e2e0008000a00 */
[----:B------:R-:W1:Y:S08]  /*00c0*/  LDC.64 R8, c[0x0][0x3f0] ;  /* 0x0000fc00ff087b82 */ /* 0x000e700000000a00 */
[----:B------:R-:W2:Y:S01]  /*00d0*/  LDC R14, c[0x0][0x438] ;  /* 0x00010e00ff0e7b82 */ /* 0x000ea20000000800 */
[----:B0-----:R0:W3:Y:S04]  /*00e0*/  LDG.E R0, desc[UR4][R4.64] ;  /* 0x0000000404007981 */ /* 0x0010e8000c1e1900 */
[----:B-1----:R-:W4:Y:S01]  /*00f0*/  LDG.E R8, desc[UR4][R8.64] ;  /* 0x0000000408087981 */ /* 0x002f22000c1e1900 */
[----:B------:R-:W-:Y:S01]  /*0100*/  MOV R12, 0x48 ;  /* 0x00000048000c7802 */ /* 0x000fe20000000f00 */
[----:B------:R-:W0:Y:S05]  /*0110*/  LDCU.64 UR4, c[0x4][0x40] ;  /* 0x01000800ff0477ac */ /* 0x000e2a0008000a00 */
[----:B------:R-:W1:Y:S01]  /*0120*/  LDC.64 R12, c[0x4][R12] ;  /* 0x010000000c0c7b82 */ /* 0x000e620000000a00 */
[----:B--2---:R2:W-:Y:S01]  /*0130*/  STL [R1], R14 ;  /* 0x0000000e01007387 */ /* 0x0045e20000100800 */
[----:B0-----:R-:W-:-:S02]  /*0140*/  IMAD.U32 R4, RZ, RZ, UR4 ;  /* 0x00000004ff047e24 */ /* 0x001fc4000f8e00ff */
[----:B------:R-:W-:Y:S01]  /*0150*/  IMAD.U32 R5, RZ, RZ, UR5 ;  /* 0x00000005ff057e24 */ /* 0x000fe2000f8e00ff */
[----:B---3--:R-:W0:Y:S08]  /*0160*/  F2F.F64.F32 R2, R0 ;  /* 0x0000000000027310 */ /* 0x008e300000201800 */
[----:B----4-:R-:W3:Y:S01]  /*0170*/  F2F.F64.F32 R10, R8 ;  /* 0x00000008000a7310 */ /* 0x010ee20000201800 */
[----:B0-----:R2:W-:Y:S04]  /*0180*/  STL.64 [R1+0x8], R2 ;  /* 0x0000080201007387 */ /* 0x0015e80000100a00 */
[----:B-1-3--:R2:W-:Y:S02]  /*0190*/  STL.64 [R1+0x10], R10 ;  /* 0x0000100a01007387 */ /* 0x00a5e40000100a00 */
[----:B------:R-:W-:-:S07]  /*01a0*/  LEPC R20, `(.L_x_54) ;  /* 0x000000001014794e */ /* 0x000fce0000000000 */
[----:B--2---:R-:W-:Y:S05]  /*01b0*/  CALL.ABS.NOINC R12 ;  /* 0x000000000c007343 */ /* 0x004fea0003c00000 */
.L_x_54:
[----:B------:R-:W-:Y:S05]  /*01c0*/  WARPSYNC.ALL ;  /* 0x0000000000007948 */ /* 0x000fea0003800000 */
[----:B------:R-:W-:Y:S06]  /*01d0*/  BAR.SYNC.DEFER_BLOCKING 0x0 ;  /* 0x0000000000007b1d */ /* 0x000fec0000010000 */
[----:B------:R-:W-:Y:S05]  /*01e0*/  EXIT ;  /* 0x000000000000794d */ /* 0x000fea0003800000 */
.L_x_55:
        /* <DEDUP_REMOVED lines=9> */
.L_x_454:


//--------------------- .text.compute_condition_number --------------------------
	.section	.text.compute_condition_number,"ax",@progbits
	.align	128
        .global         compute_condition_number
        .type           compute_condition_number,@function
        .size           compute_condition_number,(.L_x_444 - compute_condition_number)
        .other          compute_condition_number,@"STO_CUDA_ENTRY STV_DEFAULT"
compute_condition_number:
.text.compute_condition_number:
[----:B------:R-:W-:Y:S01]  /*0000*/  LDC R1, c[0x0][0x37c] ;  /* 0x0000df00ff017b82 */ /* 0x000fe20000000800 */
[----:B------:R-:W0:Y:S07]  /*0010*/  S2R R0, SR_TID.X ;  /* 0x0000000000007919 */ /* 0x000e2e0000002100 */
[----:B------:R-:W0:Y:S02]  /*0020*/  S2UR UR4, SR_CTAID.X ;  /* 0x00000000000479c3 */ /* 0x000e240000002500 */
[----:B0-----:R-:W-:-:S13]  /*0030*/  LOP3.LUT P0, RZ, R0, UR4, RZ, 0xfc, !PT ;  /* 0x0000000400ff7c12 */ /* 0x001fda000f80fcff */
[----:B------:R-:W-:Y:S05]  /*0040*/  @P0 EXIT ;  /* 0x000000000000094d */ /* 0x000fea0003800000 */
[----:B------:R-:W0:Y:S01]  /*0050*/  LDC.64 R2, c[0x0][0x380] ;  /* 0x0000e000ff027b82 */ /* 0x000e220000000a00 */
[----:B------:R-:W0:Y:S01]  /*0060*/  LDCU.64 UR10, c[0x0][0x358] ;  /* 0x00006b00ff0a77ac */ /* 0x000e220008000a00 */
[----:B------:R-:W1:Y:S01]  /*0070*/  LDCU UR5, c[0x0][0x390] ;  /* 0x00007200ff0577ac */ /* 0x000e620008000800 */
[----:B0-----:R-:W2:Y:S01]  /*0080*/  LDG.E R3, desc[UR10][R2.64] ;  /* 0x0000000a02037981 */ /* 0x001ea2000c1e1900 */
[----:B-1----:R-:W-:Y:S01]  /*0090*/  UISETP.GE.AND UP0, UPT, UR5, 0x2, UPT ;  /* 0x000000020500788c */ /* 0x002fe2000bf06270 */
[----:B--2---:R-:W-:-:S08]  /*00a0*/  IMAD.MOV.U32 R0, RZ, RZ, R3 ;  /* 0x000000ffff007224 */ /* 0x004fd000078e0003 */
[----:B------:R-:W-:Y:S05]  /*00b0*/  BRA.U !UP0, `(.L_x_56) ;  /* 0x0000000508b87547 */ /* 0x000fea000b800000 */
[----:B------:R-:W-:Y:S01]  /*00c0*/  UIADD3 UR4, UPT, UPT, UR5, -0x1, URZ ;  /* 0xffffffff05047890 */ /* 0x000fe2000fffe0ff */
[----:B------:R-:W-:Y:S01]  /*00d0*/  IMAD.MOV.U32 R6, RZ, RZ, 0x1 ;  /* 0x00000001ff067424 */ /* 0x000fe200078e00ff */
[----:B------:R-:W-:Y:S01]  /*00e0*/  UIADD3 UR5, UPT, UPT, UR5, -0x2, URZ ;  /* 0xfffffffe05057890 */ /* 0x000fe2000fffe0ff */
[----:B------:R-:W-:Y:S01]  /*00f0*/  IMAD.MOV.U32 R0, RZ, RZ, R3 ;  /* 0x000000ffff007224 */ /* 0x000fe200078e0003 */
[----:B------:R-:W-:Y:S02]  /*0100*/  ULOP3.LUT UR8, UR4, 0xf, URZ, 0xc0, !UPT ;  /* 0x0000000f04087892 */ /* 0x000fe4000f8ec0ff */
[----:B------:R-:W-:-:S09]  /*0110*/  UISETP.GE.U32.AND UP0, UPT, UR5, 0xf, UPT ;  /* 0x0000000f0500788c */ /* 0x000fd2000bf06070 */
[----:B------:R-:W-:Y:S05]  /*0120*/  BRA.U !UP0, `(.L_x_57) ;  /* 0x0000000108c07547 */ /* 0x000fea000b800000 */
[----:B------:R-:W0:Y:S01]  /*0130*/  LDCU.64 UR6, c[0x0][0x380] ;  /* 0x00007000ff0677ac */ /* 0x000e220008000a00 */
[----:B------:R-:W-:Y:S02]  /*0140*/  IMAD.MOV.U32 R6, RZ, RZ, RZ ;  /* 0x000000ffff067224 */ /* 0x000fe400078e00ff */
[----:B------:R-:W-:Y:S01]  /*0150*/  IMAD.MOV.U32 R0, RZ, RZ, R3 ;  /* 0x000000ffff007224 */ /* 0x000fe200078e0003 */
[----:B------:R-:W-:-:S04]  /*0160*/  ULOP3.LUT UR5, UR4, 0xfffffff0, URZ, 0xc0, !UPT ;  /* 0xfffffff004057892 */ /* 0x000fc8000f8ec0ff */
[----:B------:R-:W-:Y:S02]  /*0170*/  UIADD3 UR5, UPT, UPT, -UR5, URZ, URZ ;  /* 0x000000ff05057290 */ /* 0x000fe4000fffe1ff */
[----:B0-----:R-:W-:-:S04]  /*0180*/  UIADD3 UR6, UP0, UPT, UR6, 0x20, URZ ;  /* 0x0000002006067890 */ /* 0x001fc8000ff1e0ff */
[----:B------:R-:W-:Y:S02]  /*0190*/  UIADD3.X UR7, UPT, UPT, URZ, UR7, URZ, UP0, !UPT ;  /* 0x00000007ff077290 */ /* 0x000fe400087fe4ff */
[----:B------:R-:W-:-:S04]  /*01a0*/  IMAD.U32 R4, RZ, RZ, UR6 ;  /* 0x00000006ff047e24 */ /* 0x000fc8000f8e00ff */
[----:B------:R-:W-:-:S07]  /*01b0*/  IMAD.U32 R5, RZ, RZ, UR7 ;  /* 0x00000007ff057e24 */ /* 0x000fce000f8e00ff */
.L_x_58:
[----:B------:R-:W2:Y:S04]  /*01c0*/  LDG.E R14, desc[UR10][R4.64+-0x1c] ;  /* 0xffffe40a040e7981 */ /* 0x000ea8000c1e1900 */
[----:B------:R-:W2:Y:S04]  /*01d0*/  LDG.E R15, desc[UR10][R4.64+-0x18] ;  /* 0xffffe80a040f7981 */ /* 0x000ea8000c1e1900 */
[----:B------:R-:W3:Y:S04]  /*01e0*/  LDG.E R16, desc[UR10][R4.64+-0x14] ;  /* 0xffffec0a04107981 */ /* 0x000ee8000c1e1900 */
[----:B------:R-:W3:Y:S04]  /*01f0*/  LDG.E R17, desc[UR10][R4.64+-0x10] ;  /* 0xfffff00a04117981 */ /* 0x000ee8000c1e1900 */
[----:B------:R-:W4:Y:S04]  /*0200*/  LDG.E R18, desc[UR10][R4.64+-0xc] ;  /* 0xfffff40a04127981 */ /* 0x000f28000c1e1900 */
        /* <DEDUP_REMOVED lines=11> */
[----:B------:R-:W-:Y:S01]  /*02c0*/  UIADD3 UR5, UPT, UPT, UR5, 0x10, URZ ;  /* 0x0000001005057890 */ /* 0x000fe2000fffe0ff */
[----:B------:R-:W-:-:S03]  /*02d0*/  VIADD R6, R6, 0x10 ;  /* 0x0000001006067836 */ /* 0x000fc60000000000 */
[----:B------:R-:W-:Y:S01]  /*02e0*/  UISETP.NE.AND UP0, UPT, UR5, URZ, UPT ;  /* 0x000000ff0500728c */ /* 0x000fe2000bf05270 */
[----:B0-----:R-:W-:-:S05]  /*02f0*/  IADD3 R4, P0, PT, R4, 0x40, RZ ;  /* 0x0000004004047810 */ /* 0x001fca0007f1e0ff */
[----:B------:R-:W-:Y:S01]  /*0300*/  IMAD.X R5, RZ, RZ, R5, P0 ;  /* 0x000000ffff057224 */ /* 0x000fe200000e0605 */
[-CC-:B--2---:R-:W-:Y:S02]  /*0310*/  FMNMX3 R3, R3, R14.reuse, R15.reuse, !PT ;  /* 0x0000000e03037276 */ /* 0x184fe4000780000f */
[----:B------:R-:W-:Y:S02]  /*0320*/  FMNMX3 R0, R0, R14, R15, PT ;  /* 0x0000000e00007276 */ /* 0x000fe4000380000f */
[-CC-:B---3--:R-:W-:Y:S02]  /*0330*/  FMNMX3 R3, R3, R16.reuse, R17.reuse, !PT ;  /* 0x0000001003037276 */ /* 0x188fe40007800011 */
[----:B------:R-:W-:Y:S02]  /*0340*/  FMNMX3 R0, R0, R16, R17, PT ;  /* 0x0000001000007276 */ /* 0x000fe40003800011 */
[-CC-:B----4-:R-:W-:Y:S02]  /*0350*/  FMNMX3 R3, R3, R18.reuse, R19.reuse, !PT ;  /* 0x0000001203037276 */ /* 0x190fe40007800013 */
[----:B------:R-:W-:-:S02]  /*0360*/  FMNMX3 R0, R0, R18, R19, PT ;  /* 0x0000001200007276 */ /* 0x000fc40003800013 */
[-CC-:B-----5:R-:W-:Y:S02]  /*0370*/  FMNMX3 R3, R3, R20.reuse, R21.reuse, !PT ;  /* 0x0000001403037276 */ /* 0x1a0fe40007800015 */
[----:B------:R-:W-:Y:S02]  /*0380*/  FMNMX3 R0, R0, R20, R21, PT ;  /* 0x0000001400007276 */ /* 0x000fe40003800015 */
[-CC-:B------:R-:W-:Y:S02]  /*0390*/  FMNMX3 R3, R3, R12.reuse, R13.reuse, !PT ;  /* 0x0000000c03037276 */ /* 0x180fe4000780000d */
[----:B------:R-:W-:Y:S02]  /*03a0*/  FMNMX3 R0, R0, R12, R13, PT ;  /* 0x0000000c00007276 */ /* 0x000fe4000380000d */
[-CC-:B------:R-:W-:Y:S02]  /*03b0*/  FMNMX3 R3, R3, R11.reuse, R8.reuse, !PT ;  /* 0x0000000b03037276 */ /* 0x180fe40007800008 */
[----:B------:R-:W-:-:S02]  /*03c0*/  FMNMX3 R0, R0, R11, R8, PT ;  /* 0x0000000b00007276 */ /* 0x000fc40003800008 */
[-CC-:B------:R-:W-:Y:S02]  /*03d0*/  FMNMX3 R3, R3, R10.reuse, R7.reuse, !PT ;  /* 0x0000000a03037276 */ /* 0x180fe40007800007 */
[----:B------:R-:W-:Y:S02]  /*03e0*/  FMNMX3 R0, R0, R10, R7, PT ;  /* 0x0000000a00007276 */ /* 0x000fe40003800007 */
[-CC-:B------:R-:W-:Y:S02]  /*03f0*/  FMNMX3 R3, R3, R9.reuse, R2.reuse, !PT ;  /* 0x0000000903037276 */ /* 0x180fe40007800002 */
[----:B------:R-:W-:Y:S01]  /*0400*/  FMNMX3 R0, R0, R9, R2, PT ;  /* 0x0000000900007276 */ /* 0x000fe20003800002 */
[----:B------:R-:W-:Y:S06]  /*0410*/  BRA.U UP0, `(.L_x_58) ;  /* 0xfffffffd00687547 */ /* 0x000fec000b83ffff */
[----:B------:R-:W-:-:S07]  /*0420*/  VIADD R6, R6, 0x1 ;  /* 0x0000000106067836 */ /* 0x000fce0000000000 */
.L_x_57:
[----:B------:R-:W-:-:S09]  /*0430*/  UISETP.NE.AND UP0, UPT, UR8, URZ, UPT ;  /* 0x000000ff0800728c */ /* 0x000fd2000bf05270 */
[----:B------:R-:W-:Y:S05]  /*0440*/  BRA.U !UP0, `(.L_x_56) ;  /* 0x0000000108d47547 */ /* 0x000fea000b800000 */
[----:B------:R-:W-:Y:S02]  /*0450*/  UISETP.GE.U32.AND UP0, UPT, UR8, 0x8, UPT ;  /* 0x000000080800788c */ /* 0x000fe4000bf06070 */
[----:B------:R-:W-:-:S04]  /*0460*/  ULOP3.LUT UR5, UR4, 0x7, URZ, 0xc0, !UPT ;  /* 0x0000000704057892 */ /* 0x000fc8000f8ec0ff */
[----:B------:R-:W-:-:S03]  /*0470*/  UISETP.NE.AND UP1, UPT, UR5, URZ, UPT ;  /* 0x000000ff0500728c */ /* 0x000fc6000bf25270 */
[----:B------:R-:W-:Y:S08]  /*0480*/  BRA.U !UP0, `(.L_x_59) ;  /* 0x00000001084c7547 */ /* 0x000ff0000b800000 */
[----:B------:R-:W0:Y:S02]  /*0490*/  LDC.64 R4, c[0x0][0x380] ;  /* 0x0000e000ff047b82 */ /* 0x000e240000000a00 */
[----:B0-----:R-:W-:-:S05]  /*04a0*/  IMAD.WIDE.U32 R4, R6, 0x4, R4 ;  /* 0x0000000406047825 */ /* 0x001fca00078e0004 */
[----:B------:R-:W2:Y:S04]  /*04b0*/  LDG.E R2, desc[UR10][R4.64] ;  /* 0x0000000a04027981 */ /* 0x000ea8000c1e1900 */
[----:B------:R-:W2:Y:S04]  /*04c0*/  LDG.E R7, desc[UR10][R4.64+0x4] ;  /* 0x0000040a04077981 */ /* 0x000ea8000c1e1900 */
[----:B------:R-:W3:Y:S04]  /*04d0*/  LDG.E R8, desc[UR10][R4.64+0x8] ;  /* 0x0000080a04087981 */ /* 0x000ee8000c1e1900 */
[----:B------:R-:W3:Y:S04]  /*04e0*/  LDG.E R9, desc[UR10][R4.64+0xc] ;  /* 0x00000c0a04097981 */ /* 0x000ee8000c1e1900 */
[----:B------:R-:W4:Y:S04]  /*04f0*/  LDG.E R10, desc[UR10][R4.64+0x10] ;  /* 0x0000100a040a7981 */ /* 0x000f28000c1e1900 */
[----:B------:R-:W4:Y:S04]  /*0500*/  LDG.E R11, desc[UR10][R4.64+0x14] ;  /* 0x0000140a040b7981 */ /* 0x000f28000c1e1900 */
[----:B------:R-:W5:Y:S04]  /*0510*/  LDG.E R12, desc[UR10][R4.64+0x18] ;  /* 0x0000180a040c7981 */ /* 0x000f68000c1e1900 */
[----:B------:R-:W5:Y:S01]  /*0520*/  LDG.E R13, desc[UR10][R4.64+0x1c] ;  /* 0x00001c0a040d7981 */ /* 0x000f62000c1e1900 */
[----:B------:R-:W-:Y:S01]  /*0530*/  VIADD R6, R6, 0x8 ;  /* 0x0000000806067836 */ /* 0x000fe20000000000 */
[----:B--2---:R-:W-:-:S02]  /*0540*/  FMNMX3 R3, R3, R2, R7, !PT ;  /* 0x0000000203037276 */ /* 0x004fc40007800007 */
[----:B------:R-:W-:Y:S02]  /*0550*/  FMNMX3 R0, R0, R2, R7, PT ;  /* 0x0000000200007276 */ /* 0x000fe40003800007 */
[-CC-:B---3--:R-:W-:Y:S02]  /*0560*/  FMNMX3 R3, R3, R8.reuse, R9.reuse, !PT ;  /* 0x0000000803037276 */ /* 0x188fe40007800009 */
[----:B------:R-:W-:Y:S02]  /*0570*/  FMNMX3 R0, R0, R8, R9, PT ;  /* 0x0000000800007276 */ /* 0x000fe40003800009 */
[-CC-:B----4-:R-:W-:Y:S02]  /*0580*/  FMNMX3 R3, R3, R10.reuse, R11.reuse, !PT ;  /* 0x0000000a03037276 */ /* 0x190fe4000780000b */
[----:B------:R-:W-:Y:S02]  /*0590*/  FMNMX3 R0, R0, R10, R11, PT ;  /* 0x0000000a00007276 */ /* 0x000fe4000380000b */
[----:B-----5:R-:W-:-:S02]  /*05a0*/  FMNMX3 R3, R3, R12, R13, !PT ;  /* 0x0000000c03037276 */ /* 0x020fc4000780000d */
[----:B------:R-:W-:-:S07]  /*05b0*/  FMNMX3 R0, R0, R12, R13, PT ;  /* 0x0000000c00007276 */ /* 0x000fce000380000d */
.L_x_59:
        /* <DEDUP_REMOVED lines=10> */
[----:B------:R-:W3:Y:S01]  /*0660*/  LDG.E R9, desc[UR10][R4.64+0xc] ;  /* 0x00000c0a04097981 */ /* 0x000ee2000c1e1900 */
[----:B------:R-:W-:Y:S01]  /*0670*/  VIADD R6, R6, 0x4 ;  /* 0x0000000406067836 */ /* 0x000fe20000000000 */
[----:B--2---:R-:W-:-:S02]  /*0680*/  FMNMX3 R3, R3, R2, R7, !PT ;  /* 0x0000000203037276 */ /* 0x004fc40007800007 */
[----:B------:R-:W-:Y:S02]  /*0690*/  FMNMX3 R0, R0, R2, R7, PT ;  /* 0x0000000200007276 */ /* 0x000fe40003800007 */
[-CC-:B---3--:R-:W-:Y:S02]  /*06a0*/  FMNMX3 R3, R3, R8.reuse, R9.reuse, !PT ;  /* 0x0000000803037276 */ /* 0x188fe40007800009 */
[----:B------:R-:W-:-:S07]  /*06b0*/  FMNMX3 R0, R0, R8, R9, PT ;  /* 0x0000000800007276 */ /* 0x000fce0003800009 */
.L_x_60:
[----:B------:R-:W-:Y:S05]  /*06c0*/  BRA.U !UP1, `(.L_x_56) ;  /* 0x0000000109347547 */ /* 0x000fea000b800000 */
[----:B------:R-:W0:Y:S01]  /*06d0*/  LDC.64 R4, c[0x0][0x380] ;  /* 0x0000e000ff047b82 */ /* 0x000e220000000a00 */
[----:B------:R-:W-:Y:S01]  /*06e0*/  UIADD3 UR4, UPT, UPT, -UR4, URZ, URZ ;  /* 0x000000ff04047290 */ /* 0x000fe2000fffe1ff */
[----:B0-----:R-:W-:-:S11]  /*06f0*/  IMAD.WIDE.U32 R6, R6, 0x4, R4 ;  /* 0x0000000406067825 */ /* 0x001fd600078e0004 */
.L_x_61:
[----:B------:R-:W-:Y:S02]  /*0700*/  IMAD.MOV.U32 R4, RZ, RZ, R6 ;  /* 0x000000ffff047224 */ /* 0x000fe400078e0006 */
[----:B------:R-:W-:-:S05]  /*0710*/  IMAD.MOV.U32 R5, RZ, RZ, R7 ;  /* 0x000000ffff057224 */ /* 0x000fca00078e0007 */
[----:B------:R-:W2:Y:S01]  /*0720*/  LDG.E R2, desc[UR10][R4.64] ;  /* 0x0000000a04027981 */ /* 0x000ea2000c1e1900 */
[----:B------:R-:W-:Y:S01]  /*0730*/  UIADD3 UR4, UPT, UPT, UR4, 0x1, URZ ;  /* 0x0000000104047890 */ /* 0x000fe2000fffe0ff */
[----:B------:R-:W-:-:S03]  /*0740*/  IADD3 R6, P0, PT, R6, 0x4, RZ ;  /* 0x0000000406067810 */ /* 0x000fc60007f1e0ff */
[----:B------:R-:W-:Y:S02]  /*0750*/  UISETP.NE.AND UP0, UPT, UR4, URZ, UPT ;  /* 0x000000ff0400728c */ /* 0x000fe4000bf05270 */
[----:B------:R-:W-:Y:S01]  /*0760*/  IMAD.X R7, RZ, RZ, R7, P0 ;  /* 0x000000ffff077224 */ /* 0x000fe200000e0607 */
[C---:B--2---:R-:W-:Y:S02]  /*0770*/  FMNMX R3, R2.reuse, R3, !PT ;  /* 0x0000000302037209 */ /* 0x044fe40007800000 */
[----:B------:R-:W-:-:S04]  /*0780*/  FMNMX R0, R2, R0, PT ;  /* 0x0000000002007209 */ /* 0x000fc80003800000 */
[----:B------:R-:W-:Y:S05]  /*0790*/  BRA.U UP0, `(.L_x_61) ;  /* 0xfffffffd00d87547 */ /* 0x000fea000b83ffff */
.L_x_56:
[----:B------:R-:W-:-:S04]  /*07a0*/  FADD R6, R0, 1.00000001335143196e-10 ;  /* 0x2edbe6ff00067421 */ /* 0x000fc80000000000 */
[----:B------:R-:W0:Y:S08]  /*07b0*/  MUFU.RCP R0, R6 ;  /* 0x0000000600007308 */ /* 0x000e300000001000 */
[----:B------:R-:W1:Y:S01]  /*07c0*/  FCHK P0, R3, R6 ;  /* 0x0000000603007302 */ /* 0x000e620000000000 */
[----:B0-----:R-:W-:-:S04]  /*07d0*/  FFMA R5, -R6, R0, 1 ;  /* 0x3f80000006057423 */ /* 0x001fc80000000100 */
[----:B------:R-:W-:-:S04]  /*07e0*/  FFMA R0, R0, R5, R0 ;  /* 0x0000000500007223 */ /* 0x000fc80000000000 */
[----:B------:R-:W-:-:S04]  /*07f0*/  FFMA R2, R0, R3, RZ ;  /* 0x0000000300027223 */ /* 0x000fc800000000ff */
[----:B------:R-:W-:-:S04]  /*0800*/  FFMA R5, -R6, R2, R3 ;  /* 0x0000000206057223 */ /* 0x000fc80000000103 */
[----:B------:R-:W-:Y:S01]  /*0810*/  FFMA R5, R0, R5, R2 ;  /* 0x0000000500057223 */ /* 0x000fe20000000002 */
[----:B-1----:R-:W-:Y:S06]  /*0820*/  @!P0 BRA `(.L_x_62) ;  /* 0x0000000000088947 */ /* 0x002fec0003800000 */
[----:B------:R-:W-:-:S07]  /*0830*/  MOV R2, 0x850 ;  /* 0x0000085000027802 */ /* 0x000fce0000000f00 */
[----:B------:R-:W-:Y:S05]  /*0840*/  CALL.REL.NOINC `($__internal_1_$__cuda_sm3x_div_rn_noftz_f32_slowpath) ;  /* 0x00000000000c7944 */ /* 0x000fea0003c00000 */
.L_x_62:
[----:B------:R-:W0:Y:S02]  /*0850*/  LDC.64 R2, c[0x0][0x388] ;  /* 0x0000e200ff027b82 */ /* 0x000e240000000a00 */
[----:B0-----:R-:W-:Y:S01]  /*0860*/  STG.E desc[UR10][R2.64], R5 ;  /* 0x0000000502007986 */ /* 0x001fe2000c10190a */
[----:B------:R-:W-:Y:S05]  /*0870*/  EXIT ;  /* 0x000000000000794d */ /* 0x000fea0003800000 */
        .weak           $__internal_1_$__cuda_sm3x_div_rn_noftz_f32_slowpath
        .type           $__internal_1_$__cuda_sm3x_div_rn_noftz_f32_slowpath,@function
        .size           $__internal_1_$__cuda_sm3x_div_rn_noftz_f32_slowpath,(.L_x_444 - $__internal_1_$__cuda_sm3x_div_rn_noftz_f32_slowpath)
$__internal_1_$__cuda_sm3x_div_rn_noftz_f32_slowpath:
[--C-:B------:R-:W-:Y:S02]  /*0880*/  SHF.R.U32.HI R4, RZ, 0x17, R6.reuse ;  /* 0x00000017ff047819 */ /* 0x100fe40000011606 */
[----:B------:R-:W-:Y:S02]  /*0890*/  SHF.R.U32.HI R0, RZ, 0x17, R3 ;  /* 0x00000017ff007819 */ /* 0x000fe40000011603 */
[----:B------:R-:W-:Y:S01]  /*08a0*/  LOP3.LUT R13, R4, 0xff, RZ, 0xc0, !PT ;  /* 0x000000ff040d7812 */ /* 0x000fe200078ec0ff */
[----:B------:R-:W-:Y:S01]  /*08b0*/  IMAD.MOV.U32 R4, RZ, RZ, R6 ;  /* 0x000000ffff047224 */ /* 0x000fe200078e0006 */
[----:B------:R-:W-:-:S03]  /*08c0*/  LOP3.LUT R8, R0, 0xff, RZ, 0xc0, !PT ;  /* 0x000000ff00087812 */ /* 0x000fc600078ec0ff */
[----:B------:R-:W-:Y:S02]  /*08d0*/  VIADD R9, R13, 0xffffffff ;  /* 0xffffffff0d097836 */ /* 0x000fe40000000000 */
[----:B------:R-:W-:-:S03]  /*08e0*/  VIADD R7, R8, 0xffffffff ;  /* 0xffffffff08077836 */ /* 0x000fc60000000000 */
[----:B------:R-:W-:-:S04]  /*08f0*/  ISETP.GT.U32.AND P0, PT, R9, 0xfd, PT ;  /* 0x000000fd0900780c */ /* 0x000fc80003f04070 */
[----:B------:R-:W-:-:S13]  /*0900*/  ISETP.GT.U32.OR P0, PT, R7, 0xfd, P0 ;  /* 0x000000fd0700780c */ /* 0x000fda0000704470 */
[----:B------:R-:W-:Y:S01]  /*0910*/  @!P0 IMAD.MOV.U32 R5, RZ, RZ, RZ ;  /* 0x000000ffff058224 */ /* 0x000fe200078e00ff */
[----:B------:R-:W-:Y:S06]  /*0920*/  @!P0 BRA `(.L_x_63) ;  /* 0x0000000000608947 */ /* 0x000fec0003800000 */
[----:B------:R-:W-:Y:S01]  /*0930*/  FSETP.GTU.FTZ.AND P0, PT, |R3|, +INF , PT ;  /* 0x7f8000000300780b */ /* 0x000fe20003f1c200 */
[----:B------:R-:W-:Y:S01]  /*0940*/  IMAD.MOV.U32 R0, RZ, RZ, R6 ;  /* 0x000000ffff007224 */ /* 0x000fe200078e0006 */
        /* <DEDUP_REMOVED lines=17> */
[----:B------:R-:W-:Y:S02]  /*0a60*/  @P0 IMAD.MOV.U32 R5, RZ, RZ, RZ ;  /* 0x000000ffff050224 */ /* 0x000fe400078e00ff */
[----:B------:R-:W-:Y:S01]  /*0a70*/  @!P0 FFMA R3, R3, 1.84467440737095516160e+19, RZ ;  /* 0x5f80000003038823 */ /* 0x000fe200000000ff */
[----:B------:R-:W-:Y:S02]  /*0a80*/  @!P0 IMAD.MOV.U32 R5, RZ, RZ, -0x40 ;  /* 0xffffffc0ff058424 */ /* 0x000fe400078e00ff */
[----:B------:R-:W-:Y:S02]  /*0a90*/  @!P1 FFMA R4, R0, 1.84467440737095516160e+19, RZ ;  /* 0x5f80000000049823 */ /* 0x000fe400000000ff */
[----:B------:R-:W-:-:S07]  /*0aa0*/  @!P1 VIADD R5, R5, 0x40 ;  /* 0x0000004005059836 */ /* 0x000fce0000000000 */
.L_x_63:
[----:B------:R-:W-:-:S05]  /*0ab0*/  LEA R7, R13, 0xc0800000, 0x17 ;  /* 0xc08000000d077811 */ /* 0x000fca00078eb8ff */
[----:B------:R-:W-:Y:S02]  /*0ac0*/  IMAD.IADD R7, R4, 0x1, -R7 ;  /* 0x0000000104077824 */ /* 0x000fe400078e0a07 */
[----:B------:R-:W-:Y:S02]  /*0ad0*/  VIADD R4, R8, 0xffffff81 ;  /* 0xffffff8108047836 */ /* 0x000fe40000000000 */
[----:B------:R-:W0:Y:S01]  /*0ae0*/  MUFU.RCP R6, R7 ;  /* 0x0000000700067308 */ /* 0x000e220000001000 */
[----:B------:R-:W-:Y:S01]  /*0af0*/  FADD.FTZ R9, -R7, -RZ ;  /* 0x800000ff07097221 */ /* 0x000fe20000010100 */
[C---:B------:R-:W-:Y:S01]  /*0b00*/  IMAD R0, R4.reuse, -0x800000, R3 ;  /* 0xff80000004007824 */ /* 0x040fe200078e0203 */
[----:B------:R-:W-:-:S05]  /*0b10*/  IADD3 R4, PT, PT, R4, 0x7f, -R13 ;  /* 0x0000007f04047810 */ /* 0x000fca0007ffe80d */
[----:B------:R-:W-:Y:S02]  /*0b20*/  IMAD.IADD R4, R4, 0x1, R5 ;  /* 0x0000000104047824 */ /* 0x000fe400078e0205 */
        /* <DEDUP_REMOVED lines=8> */
[----:B------:R-:W-:-:S05]  /*0bb0*/  LOP3.LUT R0, R0, 0xff, RZ, 0xc0, !PT ;  /* 0x000000ff00007812 */ /* 0x000fca00078ec0ff */
[----:B------:R-:W-:-:S04]  /*0bc0*/  IMAD.IADD R9, R0, 0x1, R4 ;  /* 0x0000000100097824 */ /* 0x000fc800078e0204 */
[----:B------:R-:W-:-:S05]  /*0bd0*/  VIADD R0, R9, 0xffffffff ;  /* 0xffffffff09007836 */ /* 0x000fca0000000000 */
        /* <DEDUP_REMOVED lines=9> */
[CCC-:B------:R-:W-:Y:S01]  /*0c70*/  FFMA.RZ R0, R8.reuse, R6.reuse, R11.reuse ;  /* 0x0000000608007223 */ /* 0x1c0fe2000000c00b */
[C---:B------:R-:W-:Y:S02]  /*0c80*/  VIADD R7, R9.reuse, 0x20 ;  /* 0x0000002009077836 */ /* 0x040fe40000000000 */
[-CC-:B------:R-:W-:Y:S01]  /*0c90*/  FFMA.RM R5, R8, R6.reuse, R11.reuse ;  /* 0x0000000608057223 */ /* 0x180fe2000000400b */
[C---:B------:R-:W-:Y:S02]  /*0ca0*/  ISETP.NE.AND P2, PT, R9.reuse, RZ, PT ;  /* 0x000000ff0900720c */ /* 0x040fe40003f45270 */
[----:B------:R-:W-:Y:S01]  /*0cb0*/  LOP3.LUT R4, R0, 0x7fffff, RZ, 0xc0, !PT ;  /* 0x007fffff00047812 */ /* 0x000fe200078ec0ff */
[----:B------:R-:W-:Y:S01]  /*0cc0*/  FFMA.RP R0, R8, R6, R11 ;  /* 0x0000000608007223 */ /* 0x000fe2000000800b */
[----:B------:R-:W-:Y:S01]  /*0cd0*/  IMAD.MOV R6, RZ, RZ, -R9 ;  /* 0x000000ffff067224 */ /* 0x000fe200078e0a09 */
[----:B------:R-:W-:Y:S02]  /*0ce0*/  ISETP.NE.AND P1, PT, R9, RZ, PT ;  /* 0x000000ff0900720c */ /* 0x000fe40003f25270 */
[----:B------:R-:W-:-:S02]  /*0cf0*/  LOP3.LUT R4, R4, 0x800000, RZ, 0xfc, !PT ;  /* 0x0080000004047812 */ /* 0x000fc400078efcff */
[----:B------:R-:W-:Y:S02]  /*0d00*/  FSETP.NEU.FTZ.AND P0, PT, R0, R5, PT ;  /* 0x000000050000720b */ /* 0x000fe40003f1d000 */
[----:B------:R-:W-:Y:S02]  /*0d10*/  SHF.L.U32 R7, R4, R7, RZ ;  /* 0x0000000704077219 */ /* 0x000fe400000006ff */
[----:B------:R-:W-:Y:S02]  /*0d20*/  SEL R5, R6, RZ, P2 ;  /* 0x000000ff06057207 */ /* 0x000fe40001000000 */
[----:B------:R-:W-:Y:S02]  /*0d30*/  ISETP.NE.AND P1, PT, R7, RZ, P1 ;  /* 0x000000ff0700720c */ /* 0x000fe40000f25270 */
[----:B------:R-:W-:Y:S02]  /*0d40*/  SHF.R.U32.HI R5, RZ, R5, R4 ;  /* 0x00000005ff057219 */ /* 0x000fe40000011604 */
[----:B------:R-:W-:-:S02]  /*0d50*/  PLOP3.LUT P0, PT, P0, P1, PT, 0xf8, 0x8f ;  /* 0x00000000008f781c */ /* 0x000fc40000703f70 */
[----:B------:R-:W-:Y:S02]  /*0d60*/  SHF.R.U32.HI R7, RZ, 0x1, R5 ;  /* 0x00000001ff077819 */ /* 0x000fe40000011605 */
[----:B------:R-:W-:-:S04]  /*0d70*/  SEL R0, RZ, 0x1, !P0 ;  /* 0x00000001ff007807 */ /* 0x000fc80004000000 */
[----:B------:R-:W-:-:S04]  /*0d80*/  LOP3.LUT R0, R0, 0x1, R7, 0xf8, !PT ;  /* 0x0000000100007812 */ /* 0x000fc800078ef807 */
[----:B------:R-:W-:-:S05]  /*0d90*/  LOP3.LUT R0, R0, R5, RZ, 0xc0, !PT ;  /* 0x0000000500007212 */ /* 0x000fca00078ec0ff */
[----:B------:R-:W-:-:S05]  /*0da0*/  IMAD.IADD R0, R7, 0x1, R0 ;  /* 0x0000000107007824 */ /* 0x000fca00078e0200 */
[----:B------:R-:W-:Y:S01]  /*0db0*/  LOP3.LUT R3, R0, R3, RZ, 0xfc, !PT ;  /* 0x0000000300037212 */ /* 0x000fe200078efcff */
[----:B------:R-:W-:Y:S06]  /*0dc0*/  BRA `(.L_x_70) ;  /* 0x0000000000347947 */ /* 0x000fec0003800000 */
.L_x_69:
[----:B------:R-:W-:-:S04]  /*0dd0*/  LOP3.LUT R3, R3, 0x80000000, RZ, 0xc0, !PT ;  /* 0x8000000003037812 */ /* 0x000fc800078ec0ff */
[----:B------:R-:W-:Y:S01]  /*0de0*/  LOP3.LUT R3, R3, 0x7f800000, RZ, 0xfc, !PT ;  /* 0x7f80000003037812 */ /* 0x000fe200078efcff */
[----:B------:R-:W-:Y:S06]  /*0df0*/  BRA `(.L_x_70) ;  /* 0x0000000000287947 */ /* 0x000fec0003800000 */
.L_x_68:
[----:B------:R-:W-:Y:S01]  /*0e00*/  IMAD R3, R4, 0x800000, R3 ;  /* 0x0080000004037824 */ /* 0x000fe200078e0203 */
[----:B------:R-:W-:Y:S06]  /*0e10*/  BRA `(.L_x_70) ;  /* 0x0000000000207947 */ /* 0x000fec0003800000 */
.L_x_67:
[----:B------:R-:W-:-:S04]  /*0e20*/  LOP3.LUT R3, R4, 0x80000000, R3, 0x48, !PT ;  /* 0x8000000004037812 */ /* 0x000fc800078e4803 */
[----:B------:R-:W-:Y:S01]  /*0e30*/  LOP3.LUT R3, R3, 0x7f800000, RZ, 0xfc, !PT ;  /* 0x7f80000003037812 */ /* 0x000fe200078efcff */
[----:B------:R-:W-:Y:S06]  /*0e40*/  BRA `(.L_x_70) ;  /* 0x0000000000147947 */ /* 0x000fec0003800000 */
.L_x_66:
[----:B------:R-:W-:Y:S01]  /*0e50*/  LOP3.LUT R3, R4, 0x80000000, R3, 0x48, !PT ;  /* 0x8000000004037812 */ /* 0x000fe200078e4803 */
[----:B------:R-:W-:Y:S06]  /*0e60*/  BRA `(.L_x_70) ;  /* 0x00000000000c7947 */ /* 0x000fec0003800000 */
.L_x_65:
[----:B------:R-:W0:Y:S01]  /*0e70*/  MUFU.RSQ R3, -QNAN ;  /* 0xffc0000000037908 */ /* 0x000e220000001400 */
[----:B------:R-:W-:Y:S05]  /*0e80*/  BRA `(.L_x_70) ;  /* 0x0000000000047947 */ /* 0x000fea0003800000 */
.L_x_64:
[----:B------:R-:W-:-:S07]  /*0e90*/  FADD.FTZ R3, R3, R0 ;  /* 0x0000000003037221 */ /* 0x000fce0000010000 */
.L_x_70:
[----:B0-----:R-:W-:Y:S02]  /*0ea0*/  IMAD.MOV.U32 R5, RZ, RZ, R3 ;  /* 0x000000ffff057224 */ /* 0x001fe400078e0003 */
[----:B------:R-:W-:-:S04]  /*0eb0*/  IMAD.MOV.U32 R3, RZ, RZ, 0x0 ;  /* 0x00000000ff037424 */ /* 0x000fc800078e00ff */
[----:B------:R-:W-:Y:S05]  /*0ec0*/  RET.REL.NODEC R2 `(compute_condition_number) ;  /* 0xfffffff0024c7950 */ /* 0x000fea0003c3ffff */
.L_x_71:
        /* <DEDUP_REMOVED lines=11> */
.L_x_444:


//--------------------- .text.eigendecompose_covariance --------------------------
	.section	.text.eigendecompose_covariance,"ax",@progbits
	.align	128
        .global         eigendecompose_covariance
        .type           eigendecompose_covariance,@function
        .size           eigendecompose_covariance,(.L_x_446 - eigendecompose_covariance)
        .other          eigendecompose_covariance,@"STO_CUDA_ENTRY STV_DEFAULT"
eigendecompose_covariance:
.text.eigendecompose_covariance:
[----:B------:R-:W-:Y:S01]  /*0000*/  LDC R1, c[0x0][0x37c] ;  /* 0x0000df00ff017b82 */ /* 0x000fe20000000800 */
[----:B------:R-:W0:Y:S07]  /*0010*/  S2R R0, SR_TID.X ;  /* 0x0000000000007919 */ /* 0x000e2e0000002100 */
[----:B------:R-:W0:Y:S08]  /*0020*/  S2UR UR4, SR_CTAID.X ;  /* 0x00000000000479c3 */ /* 0x000e300000002500 */
[----:B------:R-:W0:Y:S08]  /*0030*/  LDC R3, c[0x0][0x360] ;  /* 0x0000d800ff037b82 */ /* 0x000e300000000800 */
[----:B------:R-:W1:Y:S01]  /*0040*/  LDC R2, c[0x0][0x3a0] ;  /* 0x0000e800ff027b82 */ /* 0x000e620000000800 */
[----:B0-----:R-:W-:-:S05]  /*0050*/  IMAD R3, R3, UR4, R0 ;  /* 0x0000000403037c24 */ /* 0x001fca000f8e0200 */
[----:B-1----:R-:W-:-:S13]  /*0060*/  ISETP.GE.AND P0, PT, R3, R2, PT ;  /* 0x000000020300720c */ /* 0x002fda0003f06270 */
[----:B------:R-:W-:Y:S05]  /*0070*/  @P0 EXIT ;  /* 0x000000000000094d */ /* 0x000fea0003800000 */
[----:B------:R-:W0:Y:S01]  /*0080*/  LDC.64 R16, c[0x0][0x390] ;  /* 0x0000e400ff107b82 */ /* 0x000e220000000a00 */
[----:B------:R-:W1:Y:S01]  /*0090*/  LDCU.64 UR6, c[0x0][0x358] ;  /* 0x00006b00ff0677ac */ /* 0x000e620008000a00 */
[----:B------:R-:W-:-:S06]  /*00a0*/  IMAD R5, R3, R2, R3 ;  /* 0x0000000203057224 */ /* 0x000fcc00078e0203 */
[----:B------:R-:W2:Y:S01]  /*00b0*/  LDC R4, c[0x0][0x3a4] ;  /* 0x0000e900ff047b82 */ /* 0x000ea20000000800 */
[----:B0-----:R-:W-:-:S04]  /*00c0*/  IMAD.WIDE R16, R5, 0x4, R16 ;  /* 0x0000000405107825 */ /* 0x001fc800078e0210 */
[----:B------:R-:W-:-:S05]  /*00d0*/  HFMA2 R5, -RZ, RZ, 1.875, 0 ;  /* 0x3f800000ff057431 */ /* 0x000fca00000001ff */
[----:B-1----:R0:W-:Y:S01]  /*00e0*/  STG.E desc[UR6][R16.64], R5 ;  /* 0x0000000510007986 */ /* 0x0021e2000c101906 */
[----:B--2---:R-:W-:-:S13]  /*00f0*/  ISETP.GE.AND P0, PT, R4, 0x1, PT ;  /* 0x000000010400780c */ /* 0x004fda0003f06270 */
[----:B0-----:R-:W-:Y:S05]  /*0100*/  @!P0 BRA `(.L_x_72) ;  /* 0x0000003400188947 */ /* 0x001fea0003800000 */
[----:B------:R-:W-:-:S13]  /*0110*/  ISETP.GE.AND P0, PT, R2, 0x1, PT ;  /* 0x000000010200780c */ /* 0x000fda0003f06270 */
[----:B------:R-:W-:Y:S05]  /*0120*/  @!P0 BRA `(.L_x_73) ;  /* 0x0000003000f48947 */ /* 0x000fea0003800000 */
[C---:B------:R-:W-:Y:S01]  /*0130*/  LOP3.LUT R5, R2.reuse, 0x7, RZ, 0xc0, !PT ;  /* 0x0000000702057812 */ /* 0x040fe200078ec0ff */
[----:B------:R-:W-:Y:S01]  /*0140*/  UMOV UR4, URZ ;  /* 0x000000ff00047c82 */ /* 0x000fe20008000000 */
[C---:B------:R-:W-:Y:S02]  /*0150*/  IADD3 R4, PT, PT, R2.reuse, -0x1, RZ ;  /* 0xffffffff02047810 */ /* 0x040fe40007ffe0ff */
[C---:B------:R-:W-:Y:S02]  /*0160*/  LOP3.LUT R6, R2.reuse, 0x3, RZ, 0xc0, !PT ;  /* 0x0000000302067812 */ /* 0x040fe400078ec0ff */
[C---:B------:R-:W-:Y:S02]  /*0170*/  LOP3.LUT R7, R2.reuse, 0xf, RZ, 0xc0, !PT ;  /* 0x0000000f02077812 */ /* 0x040fe400078ec0ff */
[C---:B------:R-:W-:Y:S02]  /*0180*/  LOP3.LUT R8, R2.reuse, 0x7ffffff8, RZ, 0xc0, !PT ;  /* 0x7ffffff802087812 */ /* 0x040fe400078ec0ff */
[----:B------:R-:W-:-:S02]  /*0190*/  LOP3.LUT R9, R2, 0x7ffffff0, RZ, 0xc0, !PT ;  /* 0x7ffffff002097812 */ /* 0x000fc400078ec0ff */
[----:B------:R-:W-:-:S07]  /*01a0*/  IADD3 R10, PT, PT, R5, -0x1, RZ ;  /* 0xffffffff050a7810 */ /* 0x000fce0007ffe0ff */
.L_x_153:
[----:B------:R-:W-:Y:S01]  /*01b0*/  ISETP.GE.U32.AND P0, PT, R4, 0x7, PT ;  /* 0x000000070400780c */ /* 0x000fe20003f06070 */
[----:B------:R-:W-:Y:S01]  /*01c0*/  HFMA2 R27, -RZ, RZ, 0, 0 ;  /* 0x00000000ff1b7431 */ /* 0x000fe200000001ff */
[----:B01234-:R-:W-:-:S11]  /*01d0*/  MOV R0, RZ ;  /* 0x000000ff00007202 */ /* 0x01ffd60000000f00 */
[----:B------:R-:W-:Y:S05]  /*01e0*/  @!P0 BRA `(.L_x_74) ;  /* 0x0000000000b08947 */ /* 0x000fea0003800000 */
[----:B------:R-:W-:Y:S01]  /*01f0*/  MOV R27, RZ ;  /* 0x000000ff001b7202 */ /* 0x000fe20000000f00 */
[----:B------:R-:W-:-:S06]  /*0200*/  UMOV UR5, URZ ;  /* 0x000000ff00057c82 */ /* 0x000fcc0008000000 */
.L_x_75:
[----:B------:R-:W0:Y:S08]  /*0210*/  LDC R11, c[0x0][0x3a0] ;  /* 0x0000e800ff0b7b82 */ /* 0x000e300000000800 */
[----:B------:R-:W1:Y:S08]  /*0220*/  LDC.64 R12, c[0x0][0x380] ;  /* 0x0000e000ff0c7b82 */ /* 0x000e700000000a00 */
[----:B------:R-:W2:Y:S01]  /*0230*/  LDC.64 R24, c[0x0][0x390] ;  /* 0x0000e400ff187b82 */ /* 0x000ea20000000a00 */
[----:B0-----:R-:W-:-:S02]  /*0240*/  IMAD R15, R3, R11, UR5 ;  /* 0x00000005030f7e24 */ /* 0x001fc4000f8e020b */
[----:B------:R-:W-:Y:S02]  /*0250*/  IMAD R19, R11, UR5, R3 ;  /* 0x000000050b137c24 */ /* 0x000fe4000f8e0203 */
[----:B-1----:R-:W-:-:S05]  /*0260*/  IMAD.WIDE R12, R15, 0x4, R12 ;  /* 0x000000040f0c7825 */ /* 0x002fca00078e020c */
[----:B------:R-:W3:Y:S01]  /*0270*/  LDG.E R2, desc[UR6][R12.64] ;  /* 0x000000060c027981 */ /* 0x000ee2000c1e1900 */
[----:B--2---:R-:W-:-:S03]  /*0280*/  IMAD.WIDE R24, R19, 0x4, R24 ;  /* 0x0000000413187825 */ /* 0x004fc600078e0218 */
[----:B------:R-:W2:Y:S04]  /*0290*/  LDG.E R0, desc[UR6][R12.64+0x4] ;  /* 0x000004060c007981 */ /* 0x000ea8000c1e1900 */
[----:B------:R0:W3:Y:S01]  /*02a0*/  LDG.E R26, desc[UR6][R24.64] ;  /* 0x00000006181a7981 */ /* 0x0000e2000c1e1900 */
[----:B------:R-:W-:-:S03]  /*02b0*/  IMAD.WIDE.U32 R22, R11, 0x4, R24 ;  /* 0x000000040b167825 */ /* 0x000fc600078e0018 */
[----:B------:R-:W4:Y:S04]  /*02c0*/  LDG.E R28, desc[UR6][R12.64+0x8] ;  /* 0x000008060c1c7981 */ /* 0x000f28000c1e1900 */
[----:B------:R1:W2:Y:S01]  /*02d0*/  LDG.E R29, desc[UR6][R22.64] ;  /* 0x00000006161d7981 */ /* 0x0002a2000c1e1900 */
[----:B------:R-:W-:-:S04]  /*02e0*/  IMAD.WIDE.U32 R18, R11, 0x4, R22 ;  /* 0x000000040b127825 */ /* 0x000fc800078e0016 */
[C---:B------:R-:W-:Y:S02]  /*02f0*/  IMAD.WIDE.U32 R20, R11.reuse, 0x4, R18 ;  /* 0x000000040b147825 */ /* 0x040fe400078e0012 */
[----:B------:R-:W4:Y:S02]  /*0300*/  LDG.E R19, desc[UR6][R18.64] ;  /* 0x0000000612137981 */ /* 0x000f24000c1e1900 */
[C---:B------:R-:W-:Y:S02]  /*0310*/  IMAD.WIDE.U32 R14, R11.reuse, 0x4, R20 ;  /* 0x000000040b0e7825 */ /* 0x040fe400078e0014 */
[----:B------:R-:W5:Y:S02]  /*0320*/  LDG.E R20, desc[UR6][R20.64] ;  /* 0x0000000614147981 */ /* 0x000f64000c1e1900 */
[C---:B0-----:R-:W-:Y:S02]  /*0330*/  IMAD.WIDE.U32 R24, R11.reuse, 0x4, R14 ;  /* 0x000000040b187825 */ /* 0x041fe400078e000e */
[----:B------:R-:W5:Y:S04]  /*0340*/  LDG.E R18, desc[UR6][R12.64+0x14] ;  /* 0x000014060c127981 */ /* 0x000f68000c1e1900 */
[----:B------:R-:W5:Y:S01]  /*0350*/  LDG.E R15, desc[UR6][R14.64] ;  /* 0x000000060e0f7981 */ /* 0x000f62000c1e1900 */
[----:B-1----:R-:W-:-:S03]  /*0360*/  IMAD.WIDE.U32 R22, R11, 0x4, R24 ;  /* 0x000000040b167825 */ /* 0x002fc600078e0018 */
[----:B------:R-:W5:Y:S04]  /*0370*/  LDG.E R25, desc[UR6][R24.64] ;  /* 0x0000000618197981 */ /* 0x000f68000c1e1900 */
[----:B------:R-:W5:Y:S01]  /*0380*/  LDG.E R21, desc[UR6][R12.64+0x1c] ;  /* 0x00001c060c157981 */ /* 0x000f62000c1e1900 */
[----:B---3--:R-:W-:-:S03]  /*0390*/  FFMA R26, R2, R26, R27 ;  /* 0x0000001a021a7223 */ /* 0x008fc6000000001b */
[----:B------:R-:W5:Y:S04]  /*03a0*/  LDG.E R27, desc[UR6][R12.64+0xc] ;  /* 0x00000c060c1b7981 */ /* 0x000f68000c1e1900 */
[----:B------:R-:W3:Y:S01]  /*03b0*/  LDG.E R2, desc[UR6][R12.64+0x10] ;  /* 0x000010060c027981 */ /* 0x000ee2000c1e1900 */
[----:B--2---:R-:W-:-:S03]  /*03c0*/  FFMA R29, R0, R29, R26 ;  /* 0x0000001d001d7223 */ /* 0x004fc6000000001a */
[----:B------:R0:W2:Y:S02]  /*03d0*/  LDG.E R0, desc[UR6][R22.64] ;  /* 0x0000000616007981 */ /* 0x0000a4000c1e1900 */
[----:B0-----:R-:W-:Y:S02]  /*03e0*/  IMAD.WIDE.U32 R22, R11, 0x4, R22 ;  /* 0x000000040b167825 */ /* 0x001fe400078e0016 */
[----:B------:R-:W2:Y:S04]  /*03f0*/  LDG.E R11, desc[UR6][R12.64+0x18] ;  /* 0x000018060c0b7981 */ /* 0x000ea8000c1e1900 */
[----:B------:R-:W2:Y:S01]  /*0400*/  LDG.E R26, desc[UR6][R22.64] ;  /* 0x00000006161a7981 */ /* 0x000ea2000c1e1900 */
[----:B------:R-:W-:Y:S01]  /*0410*/  UIADD3 UR5, UPT, UPT, UR5, 0x8, URZ ;  /* 0x0000000805057890 */ /* 0x000fe2000fffe0ff */
[----:B----4-:R-:W-:-:S05]  /*0420*/  FFMA R28, R28, R19, R29 ;  /* 0x000000131c1c7223 */ /* 0x010fca000000001d */
[----:B------:R-:W-:Y:S01]  /*0430*/  ISETP.NE.AND P0, PT, R8, UR5, PT ;  /* 0x0000000508007c0c */ /* 0x000fe2000bf05270 */
[----:B-----5:R-:W-:-:S04]  /*0440*/  FFMA R27, R27, R20, R28 ;  /* 0x000000141b1b7223 */ /* 0x020fc8000000001c */
[----:B---3--:R-:W-:-:S04]  /*0450*/  FFMA R15, R2, R15, R27 ;  /* 0x0000000f020f7223 */ /* 0x008fc8000000001b */
[----:B------:R-:W-:-:S04]  /*0460*/  FFMA R18, R18, R25, R15 ;  /* 0x0000001912127223 */ /* 0x000fc8000000000f */
[----:B--2---:R-:W-:-:S04]  /*0470*/  FFMA R0, R11, R0, R18 ;  /* 0x000000000b007223 */ /* 0x004fc80000000012 */
[----:B------:R-:W-:Y:S01]  /*0480*/  FFMA R27, R21, R26, R0 ;  /* 0x0000001a151b7223 */ /* 0x000fe20000000000 */
[----:B------:R-:W-:Y:S06]  /*0490*/  @P0 BRA `(.L_x_75) ;  /* 0xfffffffc005c0947 */ /* 0x000fec000383ffff */
[----:B------:R-:W-:-:S07]  /*04a0*/  MOV R0, R8 ;  /* 0x0000000800007202 */ /* 0x000fce0000000f00 */
.L_x_74:
[----:B------:R-:W-:-:S13]  /*04b0*/  ISETP.NE.AND P0, PT, R5, RZ, PT ;  /* 0x000000ff0500720c */ /* 0x000fda0003f05270 */
[----:B------:R-:W-:Y:S05]  /*04c0*/  @!P0 BRA `(.L_x_76) ;  /* 0x0000000000d48947 */ /* 0x000fea0003800000 */
[----:B------:R-:W-:Y:S02]  /*04d0*/  ISETP.GE.U32.AND P1, PT, R10, 0x3, PT ;  /* 0x000000030a00780c */ /* 0x000fe40003f26070 */
[----:B------:R-:W-:-:S11]  /*04e0*/  ISETP.NE.AND P2, PT, R6, RZ, PT ;  /* 0x000000ff0600720c */ /* 0x000fd60003f45270 */
[----:B------:R-:W-:Y:S05]  /*04f0*/  @!P1 BRA `(.L_x_77) ;  /* 0x00000000005c9947 */ /* 0x000fea0003800000 */
[----:B------:R-:W0:Y:S08]  /*0500*/  LDC R23, c[0x0][0x3a0] ;  /* 0x0000e800ff177b82 */ /* 0x000e300000000800 */
[----:B------:R-:W1:Y:S08]  /*0510*/  LDC.64 R12, c[0x0][0x390] ;  /* 0x0000e400ff0c7b82 */ /* 0x000e700000000a00 */
[----:B------:R-:W2:Y:S01]  /*0520*/  LDC.64 R14, c[0x0][0x380] ;  /* 0x0000e000ff0e7b82 */ /* 0x000ea20000000a00 */
[----:B0-----:R-:W-:-:S04]  /*0530*/  IMAD R11, R0, R23, R3 ;  /* 0x00000017000b7224 */ /* 0x001fc800078e0203 */
[----:B-1----:R-:W-:-:S04]  /*0540*/  IMAD.WIDE R12, R11, 0x4, R12 ;  /* 0x000000040b0c7825 */ /* 0x002fc800078e020c */
[----:B------:R-:W-:Y:S02]  /*0550*/  IMAD R11, R3, R23, R0 ;  /* 0x00000017030b7224 */ /* 0x000fe400078e0200 */
[----:B------:R-:W-:Y:S02]  /*0560*/  IMAD.WIDE.U32 R18, R23, 0x4, R12 ;  /* 0x0000000417127825 */ /* 0x000fe400078e000c */
[----:B------:R-:W3:Y:S02]  /*0570*/  LDG.E R12, desc[UR6][R12.64] ;  /* 0x000000060c0c7981 */ /* 0x000ee4000c1e1900 */
[----:B--2---:R-:W-:-:S04]  /*0580*/  IMAD.WIDE R14, R11, 0x4, R14 ;  /* 0x000000040b0e7825 */ /* 0x004fc800078e020e */
[C---:B------:R-:W-:Y:S01]  /*0590*/  IMAD.WIDE.U32 R20, R23.reuse, 0x4, R18 ;  /* 0x0000000417147825 */ /* 0x040fe200078e0012 */
[----:B------:R-:W3:Y:S04]  /*05a0*/  LDG.E R2, desc[UR6][R14.64] ;  /* 0x000000060e027981 */ /* 0x000ee8000c1e1900 */
[----:B------:R-:W2:Y:S01]  /*05b0*/  LDG.E R18, desc[UR6][R18.64] ;  /* 0x0000000612127981 */ /* 0x000ea2000c1e1900 */
[----:B------:R-:W-:-:S03]  /*05c0*/  IMAD.WIDE.U32 R22, R23, 0x4, R20 ;  /* 0x0000000417167825 */ /* 0x000fc600078e0014 */
[----:B------:R-:W2:Y:S04]  /*05d0*/  LDG.E R11, desc[UR6][R14.64+0x4] ;  /* 0x000004060e0b7981 */ /* 0x000ea8000c1e1900 */
[----:B------:R-:W4:Y:S04]  /*05e0*/  LDG.E R24, desc[UR6][R20.64] ;  /* 0x0000000614187981 */ /* 0x000f28000c1e1900 */
[----:B------:R-:W4:Y:S04]  /*05f0*/  LDG.E R25, desc[UR6][R14.64+0x8] ;  /* 0x000008060e197981 */ /* 0x000f28000c1e1900 */
[----:B------:R-:W5:Y:S04]  /*0600*/  LDG.E R29, desc[UR6][R14.64+0xc] ;  /* 0x00000c060e1d7981 */ /* 0x000f68000c1e1900 */
[----:B------:R-:W5:Y:S01]  /*0610*/  LDG.E R22, desc[UR6][R22.64] ;  /* 0x0000000616167981 */ /* 0x000f62000c1e1900 */
[----:B------:R-:W-:Y:S01]  /*0620*/  IADD3 R0, PT, PT, R0, 0x4, RZ ;  /* 0x0000000400007810 */ /* 0x000fe20007ffe0ff */
[----:B---3--:R-:W-:-:S04]  /*0630*/  FFMA R2, R2, R12, R27 ;  /* 0x0000000c02027223 */ /* 0x008fc8000000001b */
[----:B--2---:R-:W-:-:S04]  /*0640*/  FFMA R2, R11, R18, R2 ;  /* 0x000000120b027223 */ /* 0x004fc80000000002 */
[----:B----4-:R-:W-:-:S04]  /*0650*/  FFMA R2, R25, R24, R2 ;  /* 0x0000001819027223 */ /* 0x010fc80000000002 */
[----:B-----5:R-:W-:-:S07]  /*0660*/  FFMA R27, R29, R22, R2 ;  /* 0x000000161d1b7223 */ /* 0x020fce0000000002 */
.L_x_77:
[----:B------:R-:W-:Y:S05]  /*0670*/  @!P2 BRA `(.L_x_76) ;  /* 0x000000000068a947 */ /* 0x000fea0003800000 */
[----:B------:R-:W0:Y:S01]  /*0680*/  LDC R23, c[0x0][0x3a0] ;  /* 0x0000e800ff177b82 */ /* 0x000e220000000800 */
[----:B------:R-:W-:-:S13]  /*0690*/  ISETP.NE.AND P1, PT, R6, 0x1, PT ;  /* 0x000000010600780c */ /* 0x000fda0003f25270 */
[----:B------:R-:W1:Y:S08]  /*06a0*/  @P1 LDC.64 R20, c[0x0][0x390] ;  /* 0x0000e400ff141b82 */ /* 0x000e700000000a00 */
[----:B------:R-:W2:Y:S01]  /*06b0*/  @P1 LDC.64 R12, c[0x0][0x380] ;  /* 0x0000e000ff0c1b82 */ /* 0x000ea20000000a00 */
[----:B0-----:R-:W-:Y:S01]  /*06c0*/  LOP3.LUT P2, RZ, R23, 0x1, RZ, 0xc0, !PT ;  /* 0x0000000117ff7812 */ /* 0x001fe2000784c0ff */
[----:B------:R-:W-:-:S02]  /*06d0*/  @P1 IMAD R25, R0, R23, R3 ;  /* 0x0000001700191224 */ /* 0x000fc400078e0203 */
[----:B------:R-:W-:Y:S01]  /*06e0*/  @P1 IMAD R11, R3, R23, R0 ;  /* 0x00000017030b1224 */ /* 0x000fe200078e0200 */
[----:B------:R-:W-:-:S09]  /*06f0*/  @P1 IADD3 R0, PT, PT, R0, 0x2, RZ ;  /* 0x0000000200001810 */ /* 0x000fd20007ffe0ff */
[----:B------:R-:W0:Y:S01]  /*0700*/  @P2 LDC.64 R14, c[0x0][0x380] ;  /* 0x0000e000ff0e2b82 */ /* 0x000e220000000a00 */
[----:B-1----:R-:W-:-:S04]  /*0710*/  @P1 IMAD.WIDE R20, R25, 0x4, R20 ;  /* 0x0000000419141825 */ /* 0x002fc800078e0214 */
[-C--:B------:R-:W-:Y:S02]  /*0720*/  @P2 IMAD R25, R3, R23.reuse, R0 ;  /* 0x0000001703192224 */ /* 0x080fe400078e0200 */
[----:B------:R-:W-:Y:S01]  /*0730*/  @P2 IMAD R29, R0, R23, R3 ;  /* 0x00000017001d2224 */ /* 0x000fe200078e0203 */
[----:B------:R-:W1:Y:S01]  /*0740*/  @P2 LDC.64 R18, c[0x0][0x390] ;  /* 0x0000e400ff122b82 */ /* 0x000e620000000a00 */
[----:B--2---:R-:W-:Y:S01]  /*0750*/  @P1 IMAD.WIDE R12, R11, 0x4, R12 ;  /* 0x000000040b0c1825 */ /* 0x004fe200078e020c */
[----:B------:R-:W2:Y:S03]  /*0760*/  @P1 LDG.E R0, desc[UR6][R20.64] ;  /* 0x0000000614001981 */ /* 0x000ea6000c1e1900 */
[----:B------:R-:W-:Y:S01]  /*0770*/  @P1 IMAD.WIDE.U32 R22, R23, 0x4, R20 ;  /* 0x0000000417161825 */ /* 0x000fe200078e0014 */
[----:B------:R-:W2:Y:S04]  /*0780*/  @P1 LDG.E R2, desc[UR6][R12.64] ;  /* 0x000000060c021981 */ /* 0x000ea8000c1e1900 */
[----:B------:R-:W3:Y:S04]  /*0790*/  @P1 LDG.E R11, desc[UR6][R12.64+0x4] ;  /* 0x000004060c0b1981 */ /* 0x000ee8000c1e1900 */
[----:B------:R-:W3:Y:S01]  /*07a0*/  @P1 LDG.E R22, desc[UR6][R22.64] ;  /* 0x0000000616161981 */ /* 0x000ee2000c1e1900 */
[----:B0-----:R-:W-:-:S06]  /*07b0*/  @P2 IMAD.WIDE R14, R25, 0x4, R14 ;  /* 0x00000004190e2825 */ /* 0x001fcc00078e020e */
[----:B------:R-:W4:Y:S01]  /*07c0*/  @P2 LDG.E R14, desc[UR6][R14.64] ;  /* 0x000000060e0e2981 */ /* 0x000f22000c1e1900 */
[----:B-1----:R-:W-:-:S06]  /*07d0*/  @P2 IMAD.WIDE R18, R29, 0x4, R18 ;  /* 0x000000041d122825 */ /* 0x002fcc00078e0212 */
[----:B------:R-:W4:Y:S01]  /*07e0*/  @P2 LDG.E R18, desc[UR6][R18.64] ;  /* 0x0000000612122981 */ /* 0x000f22000c1e1900 */
[----:B--2---:R-:W-:-:S04]  /*07f0*/  @P1 FFMA R0, R2, R0, R27 ;  /* 0x0000000002001223 */ /* 0x004fc8000000001b */
[----:B---3--:R-:W-:-:S04]  /*0800*/  @P1 FFMA R27, R11, R22, R0 ;  /* 0x000000160b1b1223 */ /* 0x008fc80000000000 */
[----:B----4-:R-:W-:-:S07]  /*0810*/  @P2 FFMA R27, R14, R18, R27 ;  /* 0x000000120e1b2223 */ /* 0x010fce000000001b */
.L_x_76:
[----:B------:R0:W-:Y:S01]  /*0820*/  STG.E desc[UR6][R16.64], R27 ;  /* 0x0000001b10007986 */ /* 0x0001e2000c101906 */
[----:B------:R-:W-:Y:S01]  /*0830*/  ISETP.GE.U32.AND P1, PT, R4, 0xf, PT ;  /* 0x0000000f0400780c */ /* 0x000fe20003f26070 */
[----:B------:R-:W-:Y:S01]  /*0840*/  HFMA2 R18, -RZ, RZ, 0, 0 ;  /* 0x00000000ff127431 */ /* 0x000fe200000001ff */
[----:B------:R-:W-:-:S11]  /*0850*/  MOV R0, RZ ;  /* 0x000000ff00007202 */ /* 0x000fd60000000f00 */
[----:B0-----:R-:W-:Y:S05]  /*0860*/  @!P1 BRA `(.L_x_78) ;  /* 0x0000000000e49947 */ /* 0x001fea0003800000 */
[----:B------:R-:W-:Y:S01]  /*0870*/  MOV R18, RZ ;  /* 0x000000ff00127202 */ /* 0x000fe20000000f00 */
[----:B------:R-:W-:-:S06]  /*0880*/  UMOV UR5, URZ ;  /* 0x000000ff00057c82 */ /* 0x000fcc0008000000 */
.L_x_79:
[----:B------:R-:W0:Y:S08]  /*0890*/  LDC R0, c[0x0][0x3a0] ;  /* 0x0000e800ff007b82 */ /* 0x000e300000000800 */
[----:B------:R-:W1:Y:S01]  /*08a0*/  LDC.64 R14, c[0x0][0x390] ;  /* 0x0000e400ff0e7b82 */ /* 0x000e620000000a00 */
[----:B0-----:R-:W-:-:S04]  /*08b0*/  IMAD R11, R0, UR5, R3 ;  /* 0x00000005000b7c24 */ /* 0x001fc8000f8e0203 */
[----:B-1----:R-:W-:-:S05]  /*08c0*/  IMAD.WIDE R14, R11, 0x4, R14 ;  /* 0x000000040b0e7825 */ /* 0x002fca00078e020e */
[----:B------:R0:W2:Y:S02]  /*08d0*/  LDG.E R29, desc[UR6][R14.64] ;  /* 0x000000060e1d7981 */ /* 0x0000a4000c1e1900 */
[----:B0-----:R-:W-:-:S05]  /*08e0*/  IMAD.WIDE.U32 R14, R0, 0x4, R14 ;  /* 0x00000004000e7825 */ /* 0x001fca00078e000e */
[----:B------:R-:W3:Y:S01]  /*08f0*/  LDG.E R11, desc[UR6][R14.64] ;  /* 0x000000060e0b7981 */ /* 0x000ee2000c1e1900 */
[----:B------:R-:W-:-:S05]  /*0900*/  IMAD.WIDE.U32 R12, R0, 0x4, R14 ;  /* 0x00000004000c7825 */ /* 0x000fca00078e000e */
[----:B------:R0:W4:Y:S01]  /*0910*/  LDG.E R2, desc[UR6][R12.64] ;  /* 0x000000060c027981 */ /* 0x000122000c1e1900 */
[----:B------:R-:W-:-:S04]  /*0920*/  IMAD.WIDE.U32 R26, R0, 0x4, R12 ;  /* 0x00000004001a7825 */ /* 0x000fc800078e000c */
[C---:B------:R-:W-:Y:S02]  /*0930*/  IMAD.WIDE.U32 R20, R0.reuse, 0x4, R26 ;  /* 0x0000000400147825 */ /* 0x040fe400078e001a */
[----:B------:R-:W5:Y:S02]  /*0940*/  LDG.E R27, desc[UR6][R26.64] ;  /* 0x000000061a1b7981 */ /* 0x000f64000c1e1900 */
[----:B------:R-:W-:-:S04]  /*0950*/  IMAD.WIDE.U32 R24, R0, 0x4, R20 ;  /* 0x0000000400187825 */ /* 0x000fc800078e0014 */
[C---:B0-----:R-:W-:Y:S01]  /*0960*/  IMAD.WIDE.U32 R12, R0.reuse, 0x4, R24 ;  /* 0x00000004000c7825 */ /* 0x041fe200078e0018 */
[----:B------:R0:W5:Y:S04]  /*0970*/  LDG.E R26, desc[UR6][R20.64] ;  /* 0x00000006141a7981 */ /* 0x000168000c1e1900 */
[----:B------:R-:W5:Y:S01]  /*0980*/  LDG.E R25, desc[UR6][R24.64] ;  /* 0x0000000618197981 */ /* 0x000f62000c1e1900 */
[----:B------:R-:W-:-:S04]  /*0990*/  IMAD.WIDE.U32 R22, R0, 0x4, R12 ;  /* 0x0000000400167825 */ /* 0x000fc800078e000c */
[C---:B0-----:R-:W-:Y:S02]  /*09a0*/  IMAD.WIDE.U32 R20, R0.reuse, 0x4, R22 ;  /* 0x0000000400147825 */ /* 0x041fe400078e0016 */
[----:B------:R-:W5:Y:S02]  /*09b0*/  LDG.E R23, desc[UR6][R22.64] ;  /* 0x0000000616177981 */ /* 0x000f64000c1e1900 */
[C---:B------:R-:W-:Y:S02]  /*09c0*/  IMAD.WIDE.U32 R14, R0.reuse, 0x4, R20 ;  /* 0x00000004000e7825 */ /* 0x040fe400078e0014 */
[----:B------:R0:W5:Y:S04]  /*09d0*/  LDG.E R24, desc[UR6][R12.64] ;  /* 0x000000060c187981 */ /* 0x000168000c1e1900 */
[----:B------:R1:W5:Y:S04]  /*09e0*/  LDG.E R19, desc[UR6][R14.64] ;  /* 0x000000060e137981 */ /* 0x000368000c1e1900 */
[----:B------:R1:W5:Y:S01]  /*09f0*/  LDG.E R22, desc[UR6][R20.64] ;  /* 0x0000000614167981 */ /* 0x000362000c1e1900 */
[----:B0-----:R-:W-:-:S04]  /*0a00*/  IMAD.WIDE.U32 R12, R0, 0x4, R14 ;  /* 0x00000004000c7825 */ /* 0x001fc800078e000e */
[C---:B-1----:R-:W-:Y:S02]  /*0a10*/  IMAD.WIDE.U32 R14, R0.reuse, 0x4, R12 ;  /* 0x00000004000e7825 */ /* 0x042fe400078e000c */
[----:B------:R-:W5:Y:S02]  /*0a20*/  LDG.E R12, desc[UR6][R12.64] ;  /* 0x000000060c0c7981 */ /* 0x000f64000c1e1900 */
[C---:B------:R-:W-:Y:S02]  /*0a30*/  IMAD.WIDE.U32 R20, R0.reuse, 0x4, R14 ;  /* 0x0000000400147825 */ /* 0x040fe400078e000e */
[----:B------:R-:W5:Y:S02]  /*0a40*/  LDG.E R28, desc[UR6][R14.64] ;  /* 0x000000060e1c7981 */ /* 0x000f64000c1e1900 */
[----:B--2---:R-:W-:Y:S02]  /*0a50*/  FFMA R29, R29, R29, R18 ;  /* 0x0000001d1d1d7223 */ /* 0x004fe40000000012 */
[----:B------:R0:W2:Y:S02]  /*0a60*/  LDG.E R18, desc[UR6][R20.64] ;  /* 0x0000000614127981 */ /* 0x0000a4000c1e1900 */
[----:B0-----:R-:W-:-:S04]  /*0a70*/  IMAD.WIDE.U32 R20, R0, 0x4, R20 ;  /* 0x0000000400147825 */ /* 0x001fc800078e0014 */
[----:B---3--:R-:W-:Y:S02]  /*0a80*/  FFMA R29, R11, R11, R29 ;  /* 0x0000000b0b1d7223 */ /* 0x008fe4000000001d */
[----:B------:R0:W3:Y:S02]  /*0a90*/  LDG.E R11, desc[UR6][R20.64] ;  /* 0x00000006140b7981 */ /* 0x0000e4000c1e1900 */
[----:B0-----:R-:W-:-:S04]  /*0aa0*/  IMAD.WIDE.U32 R20, R0, 0x4, R20 ;  /* 0x0000000400147825 */ /* 0x001fc800078e0014 */
[----:B------:R-:W-:Y:S02]  /*0ab0*/  IMAD.WIDE.U32 R14, R0, 0x4, R20 ;  /* 0x00000004000e7825 */ /* 0x000fe400078e0014 */
[----:B------:R-:W3:Y:S04]  /*0ac0*/  LDG.E R0, desc[UR6][R20.64] ;  /* 0x0000000614007981 */ /* 0x000ee8000c1e1900 */
[----:B------:R-:W3:Y:S01]  /*0ad0*/  LDG.E R14, desc[UR6][R14.64] ;  /* 0x000000060e0e7981 */ /* 0x000ee2000c1e1900 */
[----:B----4-:R-:W-:-:S04]  /*0ae0*/  FFMA R2, R2, R2, R29 ;  /* 0x0000000202027223 */ /* 0x010fc8000000001d */
[----:B-----5:R-:W-:-:S04]  /*0af0*/  FFMA R27, R27, R27, R2 ;  /* 0x0000001b1b1b7223 */ /* 0x020fc80000000002 */
[----:B------:R-:W-:-:S04]  /*0b00*/  FFMA R26, R26, R26, R27 ;  /* 0x0000001a1a1a7223 */ /* 0x000fc8000000001b */
[----:B------:R-:W-:-:S04]  /*0b10*/  FFMA R25, R25, R25, R26 ;  /* 0x0000001919197223 */ /* 0x000fc8000000001a */
[----:B------:R-:W-:-:S04]  /*0b20*/  FFMA R24, R24, R24, R25 ;  /* 0x0000001818187223 */ /* 0x000fc80000000019 */
[----:B------:R-:W-:-:S04]  /*0b30*/  FFMA R23, R23, R23, R24 ;  /* 0x0000001717177223 */ /* 0x000fc80000000018 */
[----:B------:R-:W-:Y:S01]  /*0b40*/  FFMA R22, R22, R22, R23 ;  /* 0x0000001616167223 */ /* 0x000fe20000000017 */
[----:B------:R-:W-:-:S03]  /*0b50*/  UIADD3 UR5, UPT, UPT, UR5, 0x10, URZ ;  /* 0x0000001005057890 */ /* 0x000fc6000fffe0ff */
[----:B------:R-:W-:-:S04]  /*0b60*/  FFMA R19, R19, R19, R22 ;  /* 0x0000001313137223 */ /* 0x000fc80000000016 */
[----:B------:R-:W-:Y:S01]  /*0b70*/  FFMA R19, R12, R12, R19 ;  /* 0x0000000c0c137223 */ /* 0x000fe20000000013 */
[----:B------:R-:W-:-:S03]  /*0b80*/  ISETP.NE.AND P2, PT, R9, UR5, PT ;  /* 0x0000000509007c0c */ /* 0x000fc6000bf45270 */
[----:B------:R-:W-:-:S04]  /*0b90*/  FFMA R19, R28, R28, R19 ;  /* 0x0000001c1c137223 */ /* 0x000fc80000000013 */
[----:B--2---:R-:W-:-:S04]  /*0ba0*/  FFMA R18, R18, R18, R19 ;  /* 0x0000001212127223 */ /* 0x004fc80000000013 */
[----:B---3--:R-:W-:-:S04]  /*0bb0*/  FFMA R11, R11, R11, R18 ;  /* 0x0000000b0b0b7223 */ /* 0x008fc80000000012 */
[----:B------:R-:W-:-:S04]  /*0bc0*/  FFMA R11, R0, R0, R11 ;  /* 0x00000000000b7223 */ /* 0x000fc8000000000b */
[----:B------:R-:W-:Y:S01]  /*0bd0*/  FFMA R18, R14, R14, R11 ;  /* 0x0000000e0e127223 */ /* 0x000fe2000000000b */
[----:B------:R-:W-:Y:S06]  /*0be0*/  @P2 BRA `(.L_x_79) ;  /* 0xfffffffc00282947 */ /* 0x000fec000383ffff */
[----:B------:R-:W-:-:S07]  /*0bf0*/  MOV R0, R9 ;  /* 0x0000000900007202 */ /* 0x000fce0000000f00 */
.L_x_78:
[----:B------:R-:W-:-:S13]  /*0c00*/  ISETP.NE.AND P2, PT, R7, RZ, PT ;  /* 0x000000ff0700720c */ /* 0x000fda0003f45270 */
[----:B------:R-:W-:Y:S05]  /*0c10*/  @!P2 BRA `(.L_x_80) ;  /* 0x00000004000ca947 */ /* 0x000fea0003800000 */
[----:B------:R-:W-:-:S04]  /*0c20*/  IADD3 R2, PT, PT, R7, -0x1, RZ ;  /* 0xffffffff07027810 */ /* 0x000fc80007ffe0ff */
[----:B------:R-:W-:-:S13]  /*0c30*/  ISETP.GE.U32.AND P2, PT, R2, 0x7, PT ;  /* 0x000000070200780c */ /* 0x000fda0003f46070 */
[----:B------:R-:W-:Y:S05]  /*0c40*/  @!P2 BRA `(.L_x_81) ;  /* 0x000000000070a947 */ /* 0x000fea0003800000 */
[----:B------:R-:W0:Y:S08]  /*0c50*/  LDC R11, c[0x0][0x3a0] ;  /* 0x0000e800ff0b7b82 */ /* 0x000e300000000800 */
[----:B------:R-:W1:Y:S01]  /*0c60*/  LDC.64 R20, c[0x0][0x390] ;  /* 0x0000e400ff147b82 */ /* 0x000e620000000a00 */
[----:B0-----:R-:W-:-:S04]  /*0c70*/  IMAD R13, R0, R11, R3 ;  /* 0x0000000b000d7224 */ /* 0x001fc800078e0203 */
[----:B-1----:R-:W-:-:S04]  /*0c80*/  IMAD.WIDE R20, R13, 0x4, R20 ;  /* 0x000000040d147825 */ /* 0x002fc800078e0214 */
[C---:B------:R-:W-:Y:S02]  /*0c90*/  IMAD.WIDE.U32 R22, R11.reuse, 0x4, R20 ;  /* 0x000000040b167825 */ /* 0x040fe400078e0014 */
[----:B------:R-:W2:Y:S02]  /*0ca0*/  LDG.E R21, desc[UR6][R20.64] ;  /* 0x0000000614157981 */ /* 0x000ea4000c1e1900 */
[C---:B------:R-:W-:Y:S02]  /*0cb0*/  IMAD.WIDE.U32 R14, R11.reuse, 0x4, R22 ;  /* 0x000000040b0e7825 */ /* 0x040fe400078e0016 */
[----:B------:R-:W3:Y:S02]  /*0cc0*/  LDG.E R22, desc[UR6][R22.64] ;  /* 0x0000000616167981 */ /* 0x000ee4000c1e1900 */
[C---:B------:R-:W-:Y:S02]  /*0cd0*/  IMAD.WIDE.U32 R12, R11.reuse, 0x4, R14 ;  /* 0x000000040b0c7825 */ /* 0x040fe400078e000e */
[----:B------:R-:W4:Y:S02]  /*0ce0*/  LDG.E R14, desc[UR6][R14.64] ;  /* 0x000000060e0e7981 */ /* 0x000f24000c1e1900 */
[----:B------:R-:W-:-:S02]  /*0cf0*/  IMAD.WIDE.U32 R24, R11, 0x4, R12 ;  /* 0x000000040b187825 */ /* 0x000fc400078e000c */
[----:B------:R0:W5:Y:S02]  /*0d00*/  LDG.E R2, desc[UR6][R12.64] ;  /* 0x000000060c027981 */ /* 0x000164000c1e1900 */
[C---:B------:R-:W-:Y:S02]  /*0d10*/  IMAD.WIDE.U32 R26, R11.reuse, 0x4, R24 ;  /* 0x000000040b1a7825 */ /* 0x040fe400078e0018 */
[----:B------:R-:W5:Y:S02]  /*0d20*/  LDG.E R24, desc[UR6][R24.64] ;  /* 0x0000000618187981 */ /* 0x000f64000c1e1900 */
[C---:B------:R-:W-:Y:S02]  /*0d30*/  IMAD.WIDE.U32 R28, R11.reuse, 0x4, R26 ;  /* 0x000000040b1c7825 */ /* 0x040fe400078e001a */
[----:B------:R-:W5:Y:S02]  /*0d40*/  LDG.E R26, desc[UR6][R26.64] ;  /* 0x000000061a1a7981 */ /* 0x000f64000c1e1900 */
[----:B0-----:R-:W-:-:S02]  /*0d50*/  IMAD.WIDE.U32 R12, R11, 0x4, R28 ;  /* 0x000000040b0c7825 */ /* 0x001fc400078e001c */
[----:B------:R-:W5:Y:S04]  /*0d60*/  LDG.E R28, desc[UR6][R28.64] ;  /* 0x000000061c1c7981 */ /* 0x000f68000c1e1900 */
[----:B------:R-:W5:Y:S01]  /*0d70*/  LDG.E R20, desc[UR6][R12.64] ;  /* 0x000000060c147981 */ /* 0x000f62000c1e1900 */
[----:B------:R-:W-:Y:S01]  /*0d80*/  IADD3 R0, PT, PT, R0, 0x8, RZ ;  /* 0x0000000800007810 */ /* 0x000fe20007ffe0ff */
[----:B--2---:R-:W-:-:S04]  /*0d90*/  FFMA R21, R21, R21, R18 ;  /* 0x0000001515157223 */ /* 0x004fc80000000012 */
[----:B---3--:R-:W-:-:S04]  /*0da0*/  FFMA R21, R22, R22, R21 ;  /* 0x0000001616157223 */ /* 0x008fc80000000015 */
[----:B----4-:R-:W-:-:S04]  /*0db0*/  FFMA R21, R14, R14, R21 ;  /* 0x0000000e0e157223 */ /* 0x010fc80000000015 */
[----:B-----5:R-:W-:-:S04]  /*0dc0*/  FFMA R21, R2, R2, R21 ;  /* 0x0000000202157223 */ /* 0x020fc80000000015 */
[----:B------:R-:W-:-:S04]  /*0dd0*/  FFMA R21, R24, R24, R21 ;  /* 0x0000001818157223 */ /* 0x000fc80000000015 */
[----:B------:R-:W-:-:S04]  /*0de0*/  FFMA R21, R26, R26, R21 ;  /* 0x0000001a1a157223 */ /* 0x000fc80000000015 */
[----:B------:R-:W-:-:S04]  /*0df0*/  FFMA R21, R28, R28, R21 ;  /* 0x0000001c1c157223 */ /* 0x000fc80000000015 */
[----:B------:R-:W-:-:S07]  /*0e00*/  FFMA R18, R20, R20, R21 ;  /* 0x0000001414127223 */ /* 0x000fce0000000015 */
.L_x_81:
[----:B------:R-:W-:Y:S05]  /*0e10*/  @!P0 BRA `(.L_x_80) ;  /* 0x00000000008c8947 */ /* 0x000fea0003800000 */
[----:B------:R-:W-:Y:S02]  /*0e20*/  ISETP.GE.U32.AND P0, PT, R10, 0x3, PT ;  /* 0x000000030a00780c */ /* 0x000fe40003f06070 */
[----:B------:R-:W-:-:S11]  /*0e30*/  ISETP.NE.AND P2, PT, R6, RZ, PT ;  /* 0x000000ff0600720c */ /* 0x000fd60003f45270 */
        /* <DEDUP_REMOVED lines=9> */
[----:B------:R-:W-:Y:S02]  /*0ed0*/  IMAD.WIDE.U32 R20, R21, 0x4, R14 ;  /* 0x0000000415147825 */ /* 0x000fe400078e000e */
[----:B------:R-:W4:Y:S04]  /*0ee0*/  LDG.E R15, desc[UR6][R14.64] ;  /* 0x000000060e0f7981 */ /* 0x000f28000c1e1900 */
[----:B------:R-:W5:Y:S01]  /*0ef0*/  LDG.E R21, desc[UR6][R20.64] ;  /* 0x0000000614157981 */ /* 0x000f62000c1e1900 */
[----:B------:R-:W-:Y:S01]  /*0f00*/  IADD3 R0, PT, PT, R0, 0x4, RZ ;  /* 0x0000000400007810 */ /* 0x000fe20007ffe0ff */
[----:B--2---:R-:W-:-:S04]  /*0f10*/  FFMA R18, R23, R23, R18 ;  /* 0x0000001717127223 */ /* 0x004fc80000000012 */
[----:B---3--:R-:W-:-:S04]  /*0f20*/  FFMA R18, R13, R13, R18 ;  /* 0x0000000d0d127223 */ /* 0x008fc80000000012 */
[----:B----4-:R-:W-:-:S04]  /*0f30*/  FFMA R18, R15, R15, R18 ;  /* 0x0000000f0f127223 */ /* 0x010fc80000000012 */
[----:B-----5:R-:W-:-:S07]  /*0f40*/  FFMA R18, R21, R21, R18 ;  /* 0x0000001515127223 */ /* 0x020fce0000000012 */
.L_x_82:
[----:B------:R-:W-:Y:S05]  /*0f50*/  @!P2 BRA `(.L_x_80) ;  /* 0x00000000003ca947 */ /* 0x000fea0003800000 */
[----:B------:R-:W0:Y:S08]  /*0f60*/  LDC R19, c[0x0][0x3a0] ;  /* 0x0000e800ff137b82 */ /* 0x000e300000000800 */
[----:B------:R-:W1:Y:S01]  /*0f70*/  LDC.64 R12, c[0x0][0x390] ;  /* 0x0000e400ff0c7b82 */ /* 0x000e620000000a00 */
[----:B0-----:R-:W-:-:S04]  /*0f80*/  IMAD R11, R0, R19, R3 ;  /* 0x00000013000b7224 */ /* 0x001fc800078e0203 */
[----:B-1----:R-:W-:-:S05]  /*0f90*/  IMAD.WIDE R12, R11, 0x4, R12 ;  /* 0x000000040b0c7825 */ /* 0x002fca00078e020c */
[----:B------:R-:W2:Y:S01]  /*0fa0*/  LDG.E R11, desc[UR6][R12.64] ;  /* 0x000000060c0b7981 */ /* 0x000ea2000c1e1900 */
[----:B------:R-:W-:Y:S01]  /*0fb0*/  ISETP.NE.AND P0, PT, R6, 0x1, PT ;  /* 0x000000010600780c */ /* 0x000fe20003f05270 */
[----:B--2---:R-:W-:-:S12]  /*0fc0*/  FFMA R18, R11, R11, R18 ;  /* 0x0000000b0b127223 */ /* 0x004fd80000000012 */
[----:B------:R-:W-:Y:S05]  /*0fd0*/  @!P0 BRA `(.L_x_80) ;  /* 0x00000000001c8947 */ /* 0x000fea0003800000 */
[----:B------:R-:W-:Y:S01]  /*0fe0*/  ISETP.NE.AND P0, PT, R6, 0x2, PT ;  /* 0x000000020600780c */ /* 0x000fe20003f05270 */
[----:B------:R-:W-:-:S12]  /*0ff0*/  IMAD.WIDE.U32 R14, R19, 0x4, R12 ;  /* 0x00000004130e7825 */ /* 0x000fd800078e000c */
[----:B------:R-:W-:Y:S02]  /*1000*/  @P0 IMAD.WIDE.U32 R12, R19, 0x4, R14 ;  /* 0x00000004130c0825 */ /* 0x000fe400078e000e */
[----:B------:R-:W2:Y:S04]  /*1010*/  LDG.E R15, desc[UR6][R14.64] ;  /* 0x000000060e0f7981 */ /* 0x000ea8000c1e1900 */
[----:B------:R-:W3:Y:S01]  /*1020*/  @P0 LDG.E R13, desc[UR6][R12.64] ;  /* 0x000000060c0d0981 */ /* 0x000ee2000c1e1900 */
[----:B--2---:R-:W-:-:S04]  /*1030*/  FFMA R18, R15, R15, R18 ;  /* 0x0000000f0f127223 */ /* 0x004fc80000000012 */
[----:B---3--:R-:W-:-:S07]  /*1040*/  @P0 FFMA R18, R13, R13, R18 ;  /* 0x0000000d0d120223 */ /* 0x008fce0000000012 */
.L_x_80:
[----:B------:R-:W-:Y:S01]  /*1050*/  FADD R0, R18, 1.00000001335143196e-10 ;  /* 0x2edbe6ff12007421 */ /* 0x000fe20000000000 */
[----:B------:R-:W-:Y:S03]  /*1060*/  BSSY.RECONVERGENT B0, `(.L_x_83) ;  /* 0x000000c000007945 */ /* 0x000fe60003800200 */
[----:B------:R0:W1:Y:S01]  /*1070*/  MUFU.RSQ R13, R0 ;  /* 0x00000000000d7308 */ /* 0x0000620000001400 */
[----:B------:R-:W-:-:S04]  /*1080*/  IADD3 R2, PT, PT, R0, -0xd000000, RZ ;  /* 0xf300000000027810 */ /* 0x000fc80007ffe0ff */
[----:B------:R-:W-:-:S13]  /*1090*/  ISETP.GT.U32.AND P0, PT, R2, 0x727fffff, PT ;  /* 0x727fffff0200780c */ /* 0x000fda0003f04070 */
[----:B01----:R-:W-:Y:S05]  /*10a0*/  @!P0 BRA `(.L_x_84) ;  /* 0x00000000000c8947 */ /* 0x003fea0003800000 */
[----:B------:R-:W-:-:S07]  /*10b0*/  MOV R2, 0x10d0 ;  /* 0x000010d000027802 */ /* 0x000fce0000000f00 */
[----:B------:R-:W-:Y:S05]  /*10c0*/  CALL.REL.NOINC `($__internal_2_$__cuda_sm20_sqrt_rn_f32_slowpath) ;  /* 0x0000004400147944 */ /* 0x000fea0003c00000 */
[----:B------:R-:W-:Y:S05]  /*10d0*/  BRA `(.L_x_85) ;  /* 0x0000000000107947 */ /* 0x000fea0003800000 */
.L_x_84:
[----:B------:R-:W-:Y:S01]  /*10e0*/  FMUL.FTZ R11, R0, R13 ;  /* 0x0000000d000b7220 */ /* 0x000fe20000410000 */
[----:B------:R-:W-:-:S03]  /*10f0*/  FMUL.FTZ R2, R13, 0.5 ;  /* 0x3f0000000d027820 */ /* 0x000fc60000410000 */
[----:B------:R-:W-:-:S04]  /*1100*/  FFMA R0, -R11, R11, R0 ;  /* 0x0000000b0b007223 */ /* 0x000fc80000000100 */
[----:B------:R-:W-:-:S07]  /*1110*/  FFMA R11, R0, R2, R11 ;  /* 0x00000002000b7223 */ /* 0x000fce000000000b */
.L_x_85:
[----:B------:R-:W-:Y:S05]  /*1120*/  BSYNC.RECONVERGENT B0 ;  /* 0x0000000000007941 */ /* 0x000fea0003800200 */
.L_x_83:
[----:B------:R-:W-:Y:S01]  /*1130*/  HFMA2 R12, -RZ, RZ, 0, 0 ;  /* 0x00000000ff0c7431 */ /* 0x000fe200000001ff */
[----:B------:R-:W-:Y:S06]  /*1140*/  @!P1 BRA `(.L_x_86) ;  /* 0x0000001000589947 */ /* 0x000fec0003800000 */
[----:B------:R-:W0:Y:S01]  /*1150*/  LDC R21, c[0x0][0x3a0] ;  /* 0x0000e800ff157b82 */ /* 0x000e220000000800 */
[----:B------:R-:W-:-:S07]  /*1160*/  UMOV UR5, URZ ;  /* 0x000000ff00057c82 */ /* 0x000fce0008000000 */
[----:B------:R-:W1:Y:S02]  /*1170*/  LDC.64 R14, c[0x0][0x390] ;  /* 0x0000e400ff0e7b82 */ /* 0x000e640000000a00 */
.L_x_119:
[----:B0-----:R-:W-:-:S04]  /*1180*/  IMAD R13, R21, UR5, R3 ;  /* 0x00000005150d7c24 */ /* 0x001fc8000f8e0203 */
[----:B-1----:R-:W-:-:S05]  /*1190*/  IMAD.WIDE R12, R13, 0x4, R14 ;  /* 0x000000040d0c7825 */ /* 0x002fca00078e020e */
[----:B--2---:R-:W2:Y:S01]  /*11a0*/  LDG.E R0, desc[UR6][R12.64] ;  /* 0x000000060c007981 */ /* 0x004ea2000c1e1900 */
[----:B------:R-:W0:Y:S01]  /*11b0*/  MUFU.RCP R2, R11 ;  /* 0x0000000b00027308 */ /* 0x000e220000001000 */
[----:B------:R-:W-:Y:S01]  /*11c0*/  UIADD3 UR5, UPT, UPT, UR5, 0x10, URZ ;  /* 0x0000001005057890 */ /* 0x000fe2000fffe0ff */
[----:B------:R-:W-:Y:S05]  /*11d0*/  BSSY.RECONVERGENT B2, `(.L_x_87) ;  /* 0x000000c000027945 */ /* 0x000fea0003800200 */
[----:B------:R-:W-:Y:S01]  /*11e0*/  ISETP.NE.AND P2, PT, R9, UR5, PT ;  /* 0x0000000509007c0c */ /* 0x000fe2000bf45270 */
        /* <DEDUP_REMOVED lines=8> */
[----:B------:R-:W-:Y:S05]  /*1270*/  CALL.REL.NOINC `($__internal_3_$__cuda_sm3x_div_rn_noftz_f32_slowpath) ;  /* 0x0000004400047944 */ /* 0x000fea0003c00000 */
[----:B------:R-:W-:-:S07]  /*1280*/  MOV R23, R0 ;  /* 0x0000000000177202 */ /* 0x000fce0000000f00 */
.L_x_88:
[----:B------:R-:W-:Y:S05]  /*1290*/  BSYNC.RECONVERGENT B2 ;  /* 0x0000000000027941 */ /* 0x000fea0003800200 */
.L_x_87:
[----:B------:R-:W-:Y:S01]  /*12a0*/  IMAD.WIDE.U32 R18, R21, 0x4, R12 ;  /* 0x0000000415127825 */ /* 0x000fe200078e000c */
[----:B------:R0:W-:Y:S04]  /*12b0*/  STG.E desc[UR6][R12.64], R23 ;  /* 0x000000170c007986 */ /* 0x0001e8000c101906 */
[----:B------:R-:W2:Y:S01]  /*12c0*/  LDG.E R27, desc[UR6][R18.64] ;  /* 0x00000006121b7981 */ /* 0x000ea2000c1e1900 */
[----:B------:R-:W1:Y:S01]  /*12d0*/  MUFU.RCP R0, R11 ;  /* 0x0000000b00007308 */ /* 0x000e620000001000 */
[----:B------:R-:W-:Y:S01]  /*12e0*/  BSSY.RECONVERGENT B2, `(.L_x_89) ;  /* 0x000000c000027945 */ /* 0x000fe20003800200 */
[----:B-1----:R-:W-:-:S04]  /*12f0*/  FFMA R25, R0, -R11, 1 ;  /* 0x3f80000000197423 */ /* 0x002fc8000000080b */
[----:B------:R-:W-:Y:S02]  /*1300*/  FFMA R0, R0, R25, R0 ;  /* 0x0000001900007223 */ /* 0x000fe40000000000 */
[----:B--2---:R-:W1:Y:S02]  /*1310*/  FCHK P0, R27, R11 ;  /* 0x0000000b1b007302 */ /* 0x004e640000000000 */
[----:B------:R-:W-:-:S04]  /*1320*/  FFMA R2, R0, R27, RZ ;  /* 0x0000001b00027223 */ /* 0x000fc800000000ff */
[----:B------:R-:W-:-:S04]  /*1330*/  FFMA R25, R2, -R11, R27 ;  /* 0x8000000b02197223 */ /* 0x000fc8000000001b */
[----:B------:R-:W-:Y:S01]  /*1340*/  FFMA R25, R0, R25, R2 ;  /* 0x0000001900197223 */ /* 0x000fe20000000002 */
[----:B01----:R-:W-:Y:S06]  /*1350*/  @!P0 BRA `(.L_x_90) ;  /* 0x0000000000108947 */ /* 0x003fec0003800000 */
[----:B------:R-:W-:Y:S02]  /*1360*/  MOV R0, R27 ;  /* 0x0000001b00007202 */ /* 0x000fe40000000f00 */
[----:B------:R-:W-:-:S07]  /*1370*/  MOV R2, 0x1390 ;  /* 0x0000139000027802 */ /* 0x000fce0000000f00 */
[----:B------:R-:W-:Y:S05]  /*1380*/  CALL.REL.NOINC `($__internal_3_$__cuda_sm3x_div_rn_noftz_f32_slowpath) ;  /* 0x0000004000c07944 */ /* 0x000fea0003c00000 */
[----:B------:R-:W-:-:S07]  /*1390*/  MOV R25, R0 ;  /* 0x0000000000197202 */ /* 0x000fce0000000f00 */
.L_x_90:
[----:B------:R-:W-:Y:S05]  /*13a0*/  BSYNC.RECONVERGENT B2 ;  /* 0x0000000000027941 */ /* 0x000fea0003800200 */
.L_x_89:
        /* <DEDUP_REMOVED lines=16> */
.L_x_92:
[----:B------:R-:W-:Y:S05]  /*14b0*/  BSYNC.RECONVERGENT B2 ;  /* 0x0000000000027941 */ /* 0x000fea0003800200 */
.L_x_91:
        /* <DEDUP_REMOVED lines=16> */
.L_x_94:
[----:B------:R-:W-:Y:S05]  /*15c0*/  BSYNC.RECONVERGENT B2 ;  /* 0x0000000000027941 */ /* 0x000fea0003800200 */
.L_x_93:
        /* <DEDUP_REMOVED lines=16> */
.L_x_96:
[----:B------:R-:W-:Y:S05]  /*16d0*/  BSYNC.RECONVERGENT B2 ;  /* 0x0000000000027941 */ /* 0x000fea0003800200 */
.L_x_95:
        /* <DEDUP_REMOVED lines=16> */
.L_x_98:
[----:B------:R-:W-:Y:S05]  /*17e0*/  BSYNC.RECONVERGENT B2 ;  /* 0x0000000000027941 */ /* 0x000fea0003800200 */
.L_x_97:
        /* <DEDUP_REMOVED lines=16> */
.L_x_100:
[----:B------:R-:W-:Y:S05]  /*18f0*/  BSYNC.RECONVERGENT B2 ;  /* 0x0000000000027941 */ /* 0x000fea0003800200 */
.L_x_99:
        /* <DEDUP_REMOVED lines=16> */
.L_x_102:
[----:B------:R-:W-:Y:S05]  /*1a00*/  BSYNC.RECONVERGENT B2 ;  /* 0x0000000000027941 */ /* 0x000fea0003800200 */
.L_x_101:
        /* <DEDUP_REMOVED lines=16> */
.L_x_104:
[----:B------:R-:W-:Y:S05]  /*1b10*/  BSYNC.RECONVERGENT B2 ;  /* 0x0000000000027941 */ /* 0x000fea0003800200 */
.L_x_103:
        /* <DEDUP_REMOVED lines=16> */
.L_x_106:
[----:B------:R-:W-:Y:S05]  /*1c20*/  BSYNC.RECONVERGENT B2 ;  /* 0x0000000000027941 */ /* 0x000fea0003800200 */
.L_x_105:
        /* <DEDUP_REMOVED lines=16> */
.L_x_108:
[----:B------:R-:W-:Y:S05]  /*1d30*/  BSYNC.RECONVERGENT B2 ;  /* 0x0000000000027941 */ /* 0x000fea0003800200 */
.L_x_107:
        /* <DEDUP_REMOVED lines=16> */
.L_x_110:
[----:B------:R-:W-:Y:S05]  /*1e40*/  BSYNC.RECONVERGENT B2 ;  /* 0x0000000000027941 */ /* 0x000fea0003800200 */
.L_x_109:
        /* <DEDUP_REMOVED lines=16> */
.L_x_112:
[----:B------:R-:W-:Y:S05]  /*1f50*/  BSYNC.RECONVERGENT B2 ;  /* 0x0000000000027941 */ /* 0x000fea0003800200 */
.L_x_111:
        /* <DEDUP_REMOVED lines=16> */
.L_x_114:
[----:B------:R-:W-:Y:S05]  /*2060*/  BSYNC.RECONVERGENT B2 ;  /* 0x0000000000027941 */ /* 0x000fea0003800200 */
.L_x_113:
        /* <DEDUP_REMOVED lines=16> */
.L_x_116:
[----:B------:R-:W-:Y:S05]  /*2170*/  BSYNC.RECONVERGENT B2 ;  /* 0x0000000000027941 */ /* 0x000fea0003800200 */
.L_x_115:
        /* <DEDUP_REMOVED lines=15> */
.L_x_118:
[----:B------:R-:W-:Y:S05]  /*2270*/  BSYNC.RECONVERGENT B2 ;  /* 0x0000000000027941 */ /* 0x000fea0003800200 */
.L_x_117:
[----:B------:R2:W-:Y:S01]  /*2280*/  STG.E desc[UR6][R18.64], R0 ;  /* 0x0000000012007986 */ /* 0x0005e2000c101906 */
[----:B------:R-:W-:Y:S05]  /*2290*/  @P2 BRA `(.L_x_119) ;  /* 0xffffffec00b82947 */ /* 0x000fea000383ffff */
[----:B------:R-:W-:-:S07]  /*22a0*/  MOV R12, R9 ;  /* 0x00000009000c7202 */ /* 0x000fce0000000f00 */
.L_x_86:
[----:B------:R-:W-:-:S13]  /*22b0*/  ISETP.NE.AND P0, PT, R7, RZ, PT ;  /* 0x000000ff0700720c */ /* 0x000fda0003f05270 */
[----:B------:R-:W-:Y:S05]  /*22c0*/  @!P0 BRA `(.L_x_120) ;  /* 0x0000001000788947 */ /* 0x000fea0003800000 */
[----:B--2---:R-:W-:-:S04]  /*22d0*/  IADD3 R0, PT, PT, R7, -0x1, RZ ;  /* 0xffffffff07007810 */ /* 0x004fc80007ffe0ff */
[----:B------:R-:W-:-:S13]  /*22e0*/  ISETP.GE.U32.AND P0, PT, R0, 0x7, PT ;  /* 0x000000070000780c */ /* 0x000fda0003f06070 */
[----:B------:R-:W-:Y:S05]  /*22f0*/  @!P0 BRA `(.L_x_121) ;  /* 0x0000000800488947 */ /* 0x000fea0003800000 */
[----:B------:R-:W0:Y:S01]  /*2300*/  LDC.64 R18, c[0x0][0x390] ;  /* 0x0000e400ff127b82 */ /* 0x000e220000000a00 */
[----:B------:R-:W1:Y:S02]  /*2310*/  LDCU UR5, c[0x0][0x3a0] ;  /* 0x00007400ff0577ac */ /* 0x000e640008000800 */
[----:B-1----:R-:W-:-:S04]  /*2320*/  IMAD R13, R12, UR5, R3 ;  /* 0x000000050c0d7c24 */ /* 0x002fc8000f8e0203 */
[----:B0-----:R-:W-:-:S05]  /*2330*/  IMAD.WIDE R18, R13, 0x4, R18 ;  /* 0x000000040d127825 */ /* 0x001fca00078e0212 */
[----:B------:R-:W2:Y:S01]  /*2340*/  LDG.E R15, desc[UR6][R18.64] ;  /* 0x00000006120f7981 */ /* 0x000ea2000c1e1900 */
[----:B------:R-:W0:Y:S01]  /*2350*/  MUFU.RCP R0, R11 ;  /* 0x0000000b00007308 */ /* 0x000e220000001000 */
[----:B------:R-:W-:Y:S01]  /*2360*/  BSSY.RECONVERGENT B2, `(.L_x_122) ;  /* 0x000000c000027945 */ /* 0x000fe20003800200 */
        /* <DEDUP_REMOVED lines=9> */
[----:B------:R-:W-:Y:S05]  /*2400*/  CALL.REL.NOINC `($__internal_3_$__cuda_sm3x_div_rn_noftz_f32_slowpath) ;  /* 0x0000003000a07944 */ /* 0x000fea0003c00000 */
[----:B------:R-:W-:-:S07]  /*2410*/  MOV R13, R0 ;  /* 0x00000000000d7202 */ /* 0x000fce0000000f00 */
.L_x_123:
[----:B------:R-:W-:Y:S05]  /*2420*/  BSYNC.RECONVERGENT B2 ;  /* 0x0000000000027941 */ /* 0x000fea0003800200 */
.L_x_122:
[----:B------:R-:W0:Y:S01]  /*2430*/  LDC R15, c[0x0][0x3a0] ;  /* 0x0000e800ff0f7b82 */ /* 0x000e220000000800 */
[----:B------:R1:W-:Y:S01]  /*2440*/  STG.E desc[UR6][R18.64], R13 ;  /* 0x0000000d12007986 */ /* 0x0003e2000c101906 */
[----:B0-----:R-:W-:-:S05]  /*2450*/  IMAD.WIDE.U32 R14, R15, 0x4, R18 ;  /* 0x000000040f0e7825 */ /* 0x001fca00078e0012 */
        /* <DEDUP_REMOVED lines=14> */
.L_x_125:
[----:B------:R-:W-:Y:S05]  /*2540*/  BSYNC.RECONVERGENT B2 ;  /* 0x0000000000027941 */ /* 0x000fea0003800200 */
.L_x_124:
        /* <DEDUP_REMOVED lines=17> */
.L_x_127:
[----:B------:R-:W-:Y:S05]  /*2660*/  BSYNC.RECONVERGENT B2 ;  /* 0x0000000000027941 */ /* 0x000fea0003800200 */
.L_x_126:
        /* <DEDUP_REMOVED lines=17> */
.L_x_129:
[----:B------:R-:W-:Y:S05]  /*2780*/  BSYNC.RECONVERGENT B2 ;  /* 0x0000000000027941 */ /* 0x000fea0003800200 */
.L_x_128:
        /* <DEDUP_REMOVED lines=17> */
.L_x_131:
[----:B------:R-:W-:Y:S05]  /*28a0*/  BSYNC.RECONVERGENT B2 ;  /* 0x0000000000027941 */ /* 0x000fea0003800200 */
.L_x_130:
        /* <DEDUP_REMOVED lines=17> */
.L_x_133:
[----:B------:R-:W-:Y:S05]  /*29c0*/  BSYNC.RECONVERGENT B2 ;  /* 0x0000000000027941 */ /* 0x000fea0003800200 */
.L_x_132:
        /* <DEDUP_REMOVED lines=17> */
.L_x_135:
[----:B------:R-:W-:Y:S05]  /*2ae0*/  BSYNC.RECONVERGENT B2 ;  /* 0x0000000000027941 */ /* 0x000fea0003800200 */
.L_x_134:
        /* <DEDUP_REMOVED lines=16> */
.L_x_137:
[----:B------:R-:W-:Y:S05]  /*2bf0*/  BSYNC.RECONVERGENT B2 ;  /* 0x0000000000027941 */ /* 0x000fea0003800200 */
.L_x_136:
[----:B------:R0:W-:Y:S01]  /*2c00*/  STG.E desc[UR6][R14.64], R0 ;  /* 0x000000000e007986 */ /* 0x0001e2000c101906 */
[----:B------:R-:W-:-:S07]  /*2c10*/  IADD3 R12, PT, PT, R12, 0x8, RZ ;  /* 0x000000080c0c7810 */ /* 0x000fce0007ffe0ff */
.L_x_121:
[----:B------:R-:W-:-:S13]  /*2c20*/  ISETP.NE.AND P0, PT, R5, RZ, PT ;  /* 0x000000ff0500720c */ /* 0x000fda0003f05270 */
[----:B------:R-:W-:Y:S05]  /*2c30*/  @!P0 BRA `(.L_x_120) ;  /* 0x00000008001c8947 */ /* 0x000fea0003800000 */
[----:B------:R-:W-:-:S13]  /*2c40*/  ISETP.GE.U32.AND P0, PT, R10, 0x3, PT ;  /* 0x000000030a00780c */ /* 0x000fda0003f06070 */
[----:B------:R-:W-:Y:S05]  /*2c50*/  @!P0 BRA `(.L_x_138) ;  /* 0x0000000400288947 */ /* 0x000fea0003800000 */
[----:B0-----:R-:W0:Y:S01]  /*2c60*/  LDC.64 R14, c[0x0][0x390] ;  /* 0x0000e400ff0e7b82 */ /* 0x001e220000000a00 */
        /* <DEDUP_REMOVED lines=17> */
.L_x_140:
[----:B------:R-:W-:Y:S05]  /*2d80*/  BSYNC.RECONVERGENT B2 ;  /* 0x0000000000027941 */ /* 0x000fea0003800200 */
.L_x_139:
        /* <DEDUP_REMOVED lines=17> */
.L_x_142:
[----:B------:R-:W-:Y:S05]  /*2ea0*/  BSYNC.RECONVERGENT B2 ;  /* 0x0000000000027941 */ /* 0x000fea0003800200 */
.L_x_141:
        /* <DEDUP_REMOVED lines=17> */
.L_x_144:
[----:B------:R-:W-:Y:S05]  /*2fc0*/  BSYNC.RECONVERGENT B2 ;  /* 0x0000000000027941 */ /* 0x000fea0003800200 */
.L_x_143:
        /* <DEDUP_REMOVED lines=16> */
.L_x_146:
[----:B------:R-:W-:Y:S05]  /*30d0*/  BSYNC.RECONVERGENT B2 ;  /* 0x0000000000027941 */ /* 0x000fea0003800200 */
.L_x_145:
[----:B------:R1:W-:Y:S01]  /*30e0*/  STG.E desc[UR6][R18.64], R0 ;  /* 0x0000000012007986 */ /* 0x0003e2000c101906 */
[----:B------:R-:W-:-:S07]  /*30f0*/  IADD3 R12, PT, PT, R12, 0x4, RZ ;  /* 0x000000040c0c7810 */ /* 0x000fce0007ffe0ff */
.L_x_138:
[----:B------:R-:W-:-:S13]  /*3100*/  ISETP.NE.AND P0, PT, R6, RZ, PT ;  /* 0x000000ff0600720c */ /* 0x000fda0003f05270 */
[----:B------:R-:W-:Y:S05]  /*3110*/  @!P0 BRA `(.L_x_120) ;  /* 0x0000000000e48947 */ /* 0x000fea0003800000 */
[----:B0-----:R-:W0:Y:S01]  /*3120*/  LDC.64 R14, c[0x0][0x390] ;  /* 0x0000e400ff0e7b82 */ /* 0x001e220000000a00 */
[----:B------:R-:W2:Y:S02]  /*3130*/  LDCU UR5, c[0x0][0x3a0] ;  /* 0x00007400ff0577ac */ /* 0x000ea40008000800 */
[----:B--2---:R-:W-:-:S04]  /*3140*/  IMAD R13, R12, UR5, R3 ;  /* 0x000000050c0d7c24 */ /* 0x004fc8000f8e0203 */
[----:B0-----:R-:W-:-:S05]  /*3150*/  IMAD.WIDE R12, R13, 0x4, R14 ;  /* 0x000000040d0c7825 */ /* 0x001fca00078e020e */
[----:B-1----:R-:W2:Y:S01]  /*3160*/  LDG.E R19, desc[UR6][R12.64] ;  /* 0x000000060c137981 */ /* 0x002ea2000c1e1900 */
[----:B------:R-:W0:Y:S01]  /*3170*/  MUFU.RCP R0, R11 ;  /* 0x0000000b00007308 */ /* 0x000e220000001000 */
[----:B------:R-:W-:Y:S01]  /*3180*/  BSSY.RECONVERGENT B2, `(.L_x_147) ;  /* 0x000000c000027945 */ /* 0x000fe20003800200 */
[----:B------:R-:W-:Y:S01]  /*3190*/  ISETP.NE.AND P2, PT, R6, 0x1, PT ;  /* 0x000000010600780c */ /* 0x000fe20003f45270 */
        /* <DEDUP_REMOVED lines=9> */
[----:B------:R-:W-:Y:S05]  /*3230*/  CALL.REL.NOINC `($__internal_3_$__cuda_sm3x_div_rn_noftz_f32_slowpath) ;  /* 0x0000002400147944 */ /* 0x000fea0003c00000 */
.L_x_148:
[----:B------:R-:W-:Y:S05]  /*3240*/  BSYNC.RECONVERGENT B2 ;  /* 0x0000000000027941 */ /* 0x000fea0003800200 */
.L_x_147:
[----:B------:R3:W-:Y:S01]  /*3250*/  STG.E desc[UR6][R12.64], R0 ;  /* 0x000000000c007986 */ /* 0x0007e2000c101906 */
[----:B------:R-:W-:Y:S05]  /*3260*/  @!P2 BRA `(.L_x_120) ;  /* 0x000000000090a947 */ /* 0x000fea0003800000 */
[----:B------:R-:W3:Y:S02]  /*3270*/  LDC R15, c[0x0][0x3a0] ;  /* 0x0000e800ff0f7b82 */ /* 0x000ee40000000800 */
[----:B---3--:R-:W-:-:S05]  /*3280*/  IMAD.WIDE.U32 R12, R15, 0x4, R12 ;  /* 0x000000040f0c7825 */ /* 0x008fca00078e000c */
[----:B------:R-:W2:Y:S01]  /*3290*/  LDG.E R19, desc[UR6][R12.64] ;  /* 0x000000060c137981 */ /* 0x000ea2000c1e1900 */
        /* <DEDUP_REMOVED lines=13> */
.L_x_150:
[----:B------:R-:W-:Y:S05]  /*3370*/  BSYNC.RECONVERGENT B2 ;  /* 0x0000000000027941 */ /* 0x000fea0003800200 */
.L_x_149:
[----:B------:R4:W-:Y:S01]  /*3380*/  STG.E desc[UR6][R12.64], R0 ;  /* 0x000000000c007986 */ /* 0x0009e2000c101906 */
[----:B------:R-:W-:Y:S05]  /*3390*/  @!P2 BRA `(.L_x_120) ;  /* 0x000000000044a947 */ /* 0x000fea0003800000 */
[----:B------:R-:W4:Y:S02]  /*33a0*/  LDC R15, c[0x0][0x3a0] ;  /* 0x0000e800ff0f7b82 */ /* 0x000f240000000800 */
[----:B----4-:R-:W-:-:S05]  /*33b0*/  IMAD.WIDE.U32 R12, R15, 0x4, R12 ;  /* 0x000000040f0c7825 */ /* 0x010fca00078e000c */
        /* <DEDUP_REMOVED lines=13> */
.L_x_152:
[----:B------:R-:W-:Y:S05]  /*3490*/  BSYNC.RECONVERGENT B2 ;  /* 0x0000000000027941 */ /* 0x000fea0003800200 */
.L_x_151:
[----:B------:R0:W-:Y:S02]  /*34a0*/  STG.E desc[UR6][R12.64], R0 ;  /* 0x000000000c007986 */ /* 0x0001e4000c101906 */
.L_x_120:
[----:B------:R-:W5:Y:S01]  /*34b0*/  LDCU UR5, c[0x0][0x3a4] ;  /* 0x00007480ff0577ac */ /* 0x000f620008000800 */
[----:B------:R-:W-:-:S04]  /*34c0*/  UIADD3 UR4, UPT, UPT, UR4, 0x1, URZ ;  /* 0x0000000104047890 */ /* 0x000fc8000fffe0ff */
[----:B-----5:R-:W-:-:S09]  /*34d0*/  UISETP.NE.AND UP0, UPT, UR4, UR5, UPT ;  /* 0x000000050400728c */ /* 0x020fd2000bf05270 */
[----:B------:R-:W-:Y:S05]  /*34e0*/  BRA.U !UP0, `(.L_x_72) ;  /* 0x0000000108207547 */ /* 0x000fea000b800000 */
[----:B------:R-:W-:Y:S05]  /*34f0*/  BRA `(.L_x_153) ;  /* 0xffffffcc002c7947 */ /* 0x000fea000383ffff */
.L_x_73:
[C---:B------:R-:W-:Y:S02]  /*3500*/  LOP3.LUT P0, RZ, R4.reuse, 0x3, RZ, 0xc0, !PT ;  /* 0x0000000304ff7812 */ /* 0x040fe4000780c0ff */
[C---:B------:R-:W-:Y:S02]  /*3510*/  LOP3.LUT R0, R4.reuse, 0x7, RZ, 0xc0, !PT ;  /* 0x0000000704007812 */ /* 0x040fe400078ec0ff */
[----:B------:R-:W-:Y:S02]  /*3520*/  ISETP.GE.U32.AND P1, PT, R4, 0x8, PT ;  /* 0x000000080400780c */ /* 0x000fe40003f26070 */
[----:B------:R-:W-:-:S04]  /*3530*/  ISETP.LT.U32.AND P0, PT, R0, 0x4, !P0 ;  /* 0x000000040000780c */ /* 0x000fc80004701070 */
[----:B------:R-:W-:-:S07]  /*3540*/  ISETP.EQ.OR P0, PT, R0, RZ, P0 ;  /* 0x000000ff0000720c */ /* 0x000fce0000702670 */
[----:B------:R0:W-:Y:S06]  /*3550*/  @P1 STG.E desc[UR6][R16.64], RZ ;  /* 0x000000ff10001986 */ /* 0x0001ec000c101906 */
[----:B------:R0:W-:Y:S02]  /*3560*/  @!P0 STG.E desc[UR6][R16.64], RZ ;  /* 0x000000ff10008986 */ /* 0x0001e4000c101906 */
.L_x_72:
[----:B------:R-:W5:Y:S01]  /*3570*/  LDC R6, c[0x0][0x3a0] ;  /* 0x0000e800ff067b82 */ /* 0x000f620000000800 */
[----:B------:R-:W-:Y:S02]  /*3580*/  MOV R5, RZ ;  /* 0x000000ff00057202 */ /* 0x000fe40000000f00 */
[----:B-----5:R-:W-:-:S13]  /*3590*/  ISETP.GE.AND P0, PT, R6, 0x1, PT ;  /* 0x000000010600780c */ /* 0x020fda0003f06270 */
[----:B------:R-:W-:Y:S05]  /*35a0*/  @!P0 BRA `(.L_x_154) ;  /* 0x0000000800488947 */ /* 0x000fea0003800000 */
[C---:B01234-:R-:W-:Y:S01]  /*35b0*/  IADD3 R0, PT, PT, R6.reuse, -0x1, RZ ;  /* 0xffffffff06007810 */ /* 0x05ffe20007ffe0ff */
[----:B------:R-:W-:Y:S01]  /*35c0*/  HFMA2 R5, -RZ, RZ, 0, 0 ;  /* 0x00000000ff057431 */ /* 0x000fe200000001ff */
[C---:B------:R-:W-:Y:S02]  /*35d0*/  LOP3.LUT R9, R6.reuse, 0x7, RZ, 0xc0, !PT ;  /* 0x0000000706097812 */ /* 0x040fe400078ec0ff */
[C---:B------:R-:W-:Y:S02]  /*35e0*/  LOP3.LUT R8, R6.reuse, 0x3, RZ, 0xc0, !PT ;  /* 0x0000000306087812 */ /* 0x040fe400078ec0ff */
[----:B------:R-:W-:Y:S02]  /*35f0*/  LOP3.LUT R6, R6, 0x7ffffff8, RZ, 0xc0, !PT ;  /* 0x7ffffff806067812 */ /* 0x000fe400078ec0ff */
[----:B------:R-:W-:Y:S01]  /*3600*/  ISETP.GE.U32.AND P0, PT, R0, 0x7, PT ;  /* 0x000000070000780c */ /* 0x000fe20003f06070 */
[----:B------:R-:W-:Y:S01]  /*3610*/  HFMA2 R0, -RZ, RZ, 0, 0 ;  /* 0x00000000ff007431 */ /* 0x000fe200000001ff */
[----:B------:R-:W-:-:S02]  /*3620*/  MOV R7, RZ ;  /* 0x000000ff00077202 */ /* 0x000fc40000000f00 */
[----:B------:R-:W-:-:S09]  /*3630*/  IADD3 R4, PT, PT, -R6, RZ, RZ ;  /* 0x000000ff06047210 */ /* 0x000fd20007ffe1ff */
.L_x_159:
[----:B------:R-:W0:Y:S01]  /*3640*/  LDC R2, c[0x0][0x3a0] ;  /* 0x0000e800ff027b82 */ /* 0x000e220000000800 */
[----:B------:R-:W-:Y:S02]  /*3650*/  MOV R15, RZ ;  /* 0x000000ff000f7202 */ /* 0x000fe40000000f00 */
[----:B------:R-:W-:Y:S01]  /*3660*/  MOV R11, RZ ;  /* 0x000000ff000b7202 */ /* 0x000fe20000000f00 */
[----:B0-----:R-:W-:Y:S01]  /*3670*/  IMAD R10, R7, R2, RZ ;  /* 0x00000002070a7224 */ /* 0x001fe200078e02ff */
[----:B------:R-:W-:Y:S06]  /*3680*/  @!P0 BRA `(.L_x_155) ;  /* 0x0000000000b48947 */ /* 0x000fec0003800000 */
[----:B------:R-:W-:Y:S02]  /*3690*/  MOV R15, RZ ;  /* 0x000000ff000f7202 */ /* 0x000fe40000000f00 */
[----:B------:R-:W-:Y:S02]  /*36a0*/  MOV R11, R10 ;  /* 0x0000000a000b7202 */ /* 0x000fe40000000f00 */
[----:B------:R-:W-:Y:S02]  /*36b0*/  MOV R21, R3 ;  /* 0x0000000300157202 */ /* 0x000fe40000000f00 */
[----:B------:R-:W-:-:S07]  /*36c0*/  MOV R20, R4 ;  /* 0x0000000400147202 */ /* 0x000fce0000000f00 */
.L_x_156:
[----:B------:R-:W0:Y:S08]  /*36d0*/  LDC.64 R12, c[0x0][0x380] ;  /* 0x0000e000ff0c7b82 */ /* 0x000e300000000a00 */
[----:B------:R-:W1:Y:S01]  /*36e0*/  LDC.64 R22, c[0x0][0x390] ;  /* 0x0000e400ff167b82 */ /* 0x000e620000000a00 */
[----:B0-----:R-:W-:-:S05]  /*36f0*/  IMAD.WIDE.U32 R12, R11, 0x4, R12 ;  /* 0x000000040b0c7825 */ /* 0x001fca00078e000c */
[----:B------:R-:W2:Y:S01]  /*3700*/  LDG.E R14, desc[UR6][R12.64] ;  /* 0x000000060c0e7981 */ /* 0x000ea2000c1e1900 */
[----:B-1----:R-:W-:-:S03]  /*3710*/  IMAD.WIDE R22, R21, 0x4, R22 ;  /* 0x0000000415167825 */ /* 0x002fc600078e0216 */
[----:B------:R-:W3:Y:S04]  /*3720*/  LDG.E R18, desc[UR6][R12.64+0x4] ;  /* 0x000004060c127981 */ /* 0x000ee8000c1e1900 */
[----:B------:R0:W2:Y:S04]  /*3730*/  LDG.E R28, desc[UR6][R22.64] ;  /* 0x00000006161c7981 */ /* 0x0000a8000c1e1900 */
[----:B------:R-:W4:Y:S01]  /*3740*/  LDG.E R26, desc[UR6][R12.64+0x8] ;  /* 0x000008060c1a7981 */ /* 0x000f22000c1e1900 */
[----:B0-----:R-:W-:-:S05]  /*3750*/  IMAD.WIDE.U32 R22, R2, 0x4, R22 ;  /* 0x0000000402167825 */ /* 0x001fca00078e0016 */
[----:B------:R-:W3:Y:S01]  /*3760*/  LDG.E R19, desc[UR6][R22.64] ;  /* 0x0000000616137981 */ /* 0x000ee2000c1e1900 */
[----:B------:R-:W-:-:S05]  /*3770*/  IMAD.WIDE.U32 R24, R2, 0x4, R22 ;  /* 0x0000000402187825 */ /* 0x000fca00078e0016 */
[----:B------:R-:W4:Y:S01]  /*3780*/  LDG.E R27, desc[UR6][R24.64] ;  /* 0x00000006181b7981 */ /* 0x000f22000c1e1900 */
[----:B------:R-:W-:-:S03]  /*3790*/  IMAD.WIDE.U32 R16, R2, 0x4, R24 ;  /* 0x0000000402107825 */ /* 0x000fc600078e0018 */
[----:B------:R-:W5:Y:S01]  /*37a0*/  LDG.E R25, desc[UR6][R12.64+0x14] ;  /* 0x000014060c197981 */ /* 0x000f62000c1e1900 */
[----:B--2---:R-:W-:Y:S01]  /*37b0*/  FFMA R29, R14, R28, R15 ;  /* 0x0000001c0e1d7223 */ /* 0x004fe2000000000f */
[----:B------:R-:W-:Y:S02]  /*37c0*/  IMAD.WIDE.U32 R14, R2, 0x4, R16 ;  /* 0x00000004020e7825 */ /* 0x000fe400078e0010 */
[----:B------:R3:W2:Y:S02]  /*37d0*/  LDG.E R28, desc[UR6][R16.64] ;  /* 0x00000006101c7981 */ /* 0x0006a4000c1e1900 */
[----:B---3--:R-:W-:Y:S01]  /*37e0*/  FFMA R17, R18, R19, R29 ;  /* 0x0000001312117223 */ /* 0x008fe2000000001d */
[----:B------:R-:W-:Y:S01]  /*37f0*/  IMAD.WIDE.U32 R18, R2, 0x4, R14 ;  /* 0x0000000402127825 */ /* 0x000fe200078e000e */
[----:B------:R-:W2:Y:S03]  /*3800*/  LDG.E R29, desc[UR6][R12.64+0xc] ;  /* 0x00000c060c1d7981 */ /* 0x000ea6000c1e1900 */
[----:B----4-:R-:W-:Y:S01]  /*3810*/  FFMA R26, R26, R27, R17 ;  /* 0x0000001b1a1a7223 */ /* 0x010fe20000000011 */
[----:B------:R-:W3:Y:S01]  /*3820*/  LDG.E R14, desc[UR6][R14.64] ;  /* 0x000000060e0e7981 */ /* 0x000ee2000c1e1900 */
[----:B------:R-:W-:-:S03]  /*3830*/  IMAD.WIDE.U32 R22, R2, 0x4, R18 ;  /* 0x0000000402167825 */ /* 0x000fc600078e0012 */
[----:B------:R-:W3:Y:S04]  /*3840*/  LDG.E R27, desc[UR6][R12.64+0x10] ;  /* 0x000010060c1b7981 */ /* 0x000ee8000c1e1900 */
[----:B------:R-:W5:Y:S01]  /*3850*/  LDG.E R18, desc[UR6][R18.64] ;  /* 0x0000000612127981 */ /* 0x000f62000c1e1900 */
[----:B------:R-:W-:-:S03]  /*3860*/  IMAD.WIDE.U32 R16, R2, 0x4, R22 ;  /* 0x0000000402107825 */ /* 0x000fc600078e0016 */
[----:B------:R-:W4:Y:S04]  /*3870*/  LDG.E R24, desc[UR6][R22.64] ;  /* 0x0000000616187981 */ /* 0x000f28000c1e1900 */
[----:B------:R-:W4:Y:S04]  /*3880*/  LDG.E R15, desc[UR6][R12.64+0x18] ;  /* 0x000018060c0f7981 */ /* 0x000f28000c1e1900 */
[----:B------:R-:W4:Y:S04]  /*3890*/  LDG.E R19, desc[UR6][R12.64+0x1c] ;  /* 0x00001c060c137981 */ /* 0x000f28000c1e1900 */
[----:B------:R-:W4:Y:S01]  /*38a0*/  LDG.E R16, desc[UR6][R16.64] ;  /* 0x0000000610107981 */ /* 0x000f22000c1e1900 */
[----:B------:R-:W-:-:S04]  /*38b0*/  IADD3 R20, PT, PT, R20, 0x8, RZ ;  /* 0x0000000814147810 */ /* 0x000fc80007ffe0ff */
[----:B------:R-:W-:Y:S02]  /*38c0*/  ISETP.NE.AND P1, PT, R20, RZ, PT ;  /* 0x000000ff1400720c */ /* 0x000fe40003f25270 */
[----:B------:R-:W-:Y:S02]  /*38d0*/  IADD3 R11, PT, PT, R11, 0x8, RZ ;  /* 0x000000080b0b7810 */ /* 0x000fe40007ffe0ff */
[----:B------:R-:W-:Y:S01]  /*38e0*/  LEA R21, R2, R21, 0x3 ;  /* 0x0000001502157211 */ /* 0x000fe200078e18ff */
[----:B--2---:R-:W-:-:S04]  /*38f0*/  FFMA R26, R29, R28, R26 ;  /* 0x0000001c1d1a7223 */ /* 0x004fc8000000001a */
[----:B---3--:R-:W-:-:S04]  /*3900*/  FFMA R14, R27, R14, R26 ;  /* 0x0000000e1b0e7223 */ /* 0x008fc8000000001a */
[----:B-----5:R-:W-:-:S04]  /*3910*/  FFMA R14, R25, R18, R14 ;  /* 0x00000012190e7223 */ /* 0x020fc8000000000e */
[----:B----4-:R-:W-:-:S04]  /*3920*/  FFMA R14, R15, R24, R14 ;  /* 0x000000180f0e7223 */ /* 0x010fc8000000000e */
[----:B------:R-:W-:Y:S01]  /*3930*/  FFMA R15, R19, R16, R14 ;  /* 0x00000010130f7223 */ /* 0x000fe2000000000e */
[----:B------:R-:W-:Y:S06]  /*3940*/  @P1 BRA `(.L_x_156) ;  /* 0xfffffffc00601947 */ /* 0x000fec000383ffff */
[----:B------:R-:W-:-:S07]  /*3950*/  MOV R11, R6 ;  /* 0x00000006000b7202 */ /* 0x000fce0000000f00 */
.L_x_155:
[----:B------:R-:W-:-:S13]  /*3960*/  ISETP.NE.AND P1, PT, R9, RZ, PT ;  /* 0x000000ff0900720c */ /* 0x000fda0003f25270 */
[----:B------:R-:W-:Y:S05]  /*3970*/  @!P1 BRA `(.L_x_157) ;  /* 0x0000000000f89947 */ /* 0x000fea0003800000 */
[----:B------:R-:W-:Y:S02]  /*3980*/  IADD3 R12, PT, PT, R9, -0x1, RZ ;  /* 0xffffffff090c7810 */ /* 0x000fe40007ffe0ff */
[----:B------:R-:W-:Y:S02]  /*3990*/  ISETP.NE.AND P2, PT, R8, RZ, PT ;  /* 0x000000ff0800720c */ /* 0x000fe40003f45270 */
[----:B------:R-:W-:-:S13]  /*39a0*/  ISETP.GE.U32.AND P1, PT, R12, 0x3, PT ;  /* 0x000000030c00780c */ /* 0x000fda0003f26070 */
[----:B------:R-:W-:Y:S05]  /*39b0*/  @!P1 BRA `(.L_x_158) ;  /* 0x00000000006c9947 */ /* 0x000fea0003800000 */
[----:B------:R-:W0:Y:S01]  /*39c0*/  LDC.64 R18, c[0x0][0x390] ;  /* 0x0000e400ff127b82 */ /* 0x000e220000000a00 */
[----:B------:R-:W-:Y:S01]  /*39d0*/  IMAD R23, R11, R2, R3 ;  /* 0x000000020b177224 */ /* 0x000fe200078e0203 */
[CC--:B------:R-:W-:Y:S02]  /*39e0*/  IADD3 R17, PT, PT, R10.reuse, R11.reuse, RZ ;  /* 0x0000000b0a117210 */ /* 0x0c0fe40007ffe0ff */
[----:B------:R-:W-:-:S04]  /*39f0*/  IADD3 R14, P1, PT, R10, R11, RZ ;  /* 0x0000000b0a0e7210 */ /* 0x000fc80007f3e0ff */
[----:B------:R-:W1:Y:S01]  /*3a00*/  LDC.64 R20, c[0x0][0x380] ;  /* 0x0000e000ff147b82 */ /* 0x000e620000000a00 */
[----:B------:R-:W-:-:S07]  /*3a10*/  IADD3.X R22, PT, PT, RZ, RZ, RZ, P1, !PT ;  /* 0x000000ffff167210 */ /* 0x000fce0000ffe4ff */
[----:B------:R-:W2:Y:S01]  /*3a20*/  LDC.64 R12, c[0x0][0x380] ;  /* 0x0000e000ff0c7b82 */ /* 0x000ea20000000a00 */
[----:B0-----:R-:W-:-:S04]  /*3a30*/  IMAD.WIDE R18, R23, 0x4, R18 ;  /* 0x0000000417127825 */ /* 0x001fc800078e0212 */
[----:B-1----:R-:W-:-:S04]  /*3a40*/  IMAD.WIDE.U32 R20, R17, 0x4, R20 ;  /* 0x0000000411147825 */ /* 0x002fc800078e0014 */
[----:B------:R-:W-:Y:S02]  /*3a50*/  IMAD.WIDE.U32 R16, R2, 0x4, R18 ;  /* 0x0000000402107825 */ /* 0x000fe400078e0012 */
[----:B------:R-:W3:Y:S01]  /*3a60*/  LDG.E R20, desc[UR6][R20.64] ;  /* 0x0000000614147981 */ /* 0x000ee2000c1e1900 */
[----:B--2---:R-:W-:-:S03]  /*3a70*/  LEA R12, P1, R14, R12, 0x2 ;  /* 0x0000000c0e0c7211 */ /* 0x004fc600078210ff */
[----:B------:R-:W3:Y:S01]  /*3a80*/  LDG.E R18, desc[UR6][R18.64] ;  /* 0x0000000612127981 */ /* 0x000ee2000c1e1900 */
[----:B------:R-:W-:Y:S01]  /*3a90*/  LEA.HI.X R13, R14, R13, R22, 0x2, P1 ;  /* 0x0000000d0e0d7211 */ /* 0x000fe200008f1416 */
[C---:B------:R-:W-:Y:S02]  /*3aa0*/  IMAD.WIDE.U32 R22, R2.reuse, 0x4, R16 ;  /* 0x0000000402167825 */ /* 0x040fe400078e0010 */
[----:B------:R-:W2:Y:S04]  /*3ab0*/  LDG.E R16, desc[UR6][R16.64] ;  /* 0x0000000610107981 */ /* 0x000ea8000c1e1900 */
[----:B------:R-:W2:Y:S01]  /*3ac0*/  LDG.E R27, desc[UR6][R12.64+0x4] ;  /* 0x000004060c1b7981 */ /* 0x000ea2000c1e1900 */
[----:B------:R-:W-:-:S03]  /*3ad0*/  IMAD.WIDE.U32 R24, R2, 0x4, R22 ;  /* 0x0000000402187825 */ /* 0x000fc600078e0016 */
        /* <DEDUP_REMOVED lines=9> */
.L_x_158:
[----:B------:R-:W-:Y:S05]  /*3b70*/  @!P2 BRA `(.L_x_157) ;  /* 0x000000000078a947 */ /* 0x000fea0003800000 */
[----:B------:R-:W-:Y:S02]  /*3b80*/  ISETP.NE.AND P1, PT, R8, 0x1, PT ;  /* 0x000000010800780c */ /* 0x000fe40003f25270 */
[----:B------:R-:W-:-:S11]  /*3b90*/  LOP3.LUT P4, RZ, R2, 0x1, RZ, 0xc0, !PT ;  /* 0x0000000102ff7812 */ /* 0x000fd6000788c0ff */
[----:B------:R-:W0:Y:S01]  /*3ba0*/  @P1 LDC.64 R22, c[0x0][0x380] ;  /* 0x0000e000ff161b82 */ /* 0x000e220000000a00 */
[CC--:B------:R-:W-:Y:S02]  /*3bb0*/  @P1 IADD3 R25, PT, PT, R10.reuse, R11.reuse, RZ ;  /* 0x0000000b0a191210 */ /* 0x0c0fe40007ffe0ff */
[----:B------:R-:W-:-:S04]  /*3bc0*/  @P1 IADD3 R14, P2, PT, R10, R11, RZ ;  /* 0x0000000b0a0e1210 */ /* 0x000fc80007f5e0ff */
[----:B------:R-:W-:Y:S01]  /*3bd0*/  @P1 IADD3.X R24, PT, PT, RZ, RZ, RZ, P2, !PT ;  /* 0x000000ffff181210 */ /* 0x000fe200017fe4ff */
[----:B------:R-:W1:Y:S08]  /*3be0*/  @P1 LDC.64 R20, c[0x0][0x390] ;  /* 0x0000e400ff141b82 */ /* 0x000e700000000a00 */
[----:B------:R-:W2:Y:S08]  /*3bf0*/  @P1 LDC.64 R18, c[0x0][0x380] ;  /* 0x0000e000ff121b82 */ /* 0x000eb00000000a00 */
[----:B------:R-:W3:Y:S01]  /*3c00*/  @P4 LDC.64 R12, c[0x0][0x380] ;  /* 0x0000e000ff0c4b82 */ /* 0x000ee20000000a00 */
[----:B0-----:R-:W-:-:S04]  /*3c10*/  @P1 IMAD.WIDE.U32 R22, R25, 0x4, R22 ;  /* 0x0000000419161825 */ /* 0x001fc800078e0016 */
[C---:B------:R-:W-:Y:S01]  /*3c20*/  @P1 IMAD R25, R11.reuse, R2, R3 ;  /* 0x000000020b191224 */ /* 0x040fe200078e0203 */
[----:B------:R-:W-:Y:S01]  /*3c30*/  @P1 IADD3 R11, PT, PT, R11, 0x2, RZ ;  /* 0x000000020b0b1810 */ /* 0x000fe20007ffe0ff */
[----:B------:R-:W4:Y:S01]  /*3c40*/  @P1 LDG.E R22, desc[UR6][R22.64] ;  /* 0x0000000616161981 */ /* 0x000f22000c1e1900 */
[----:B------:R-:W0:Y:S01]  /*3c50*/  @P4 LDC.64 R16, c[0x0][0x390] ;  /* 0x0000e400ff104b82 */ /* 0x000e220000000a00 */
[----:B-1----:R-:W-:Y:S01]  /*3c60*/  @P1 IMAD.WIDE R20, R25, 0x4, R20 ;  /* 0x0000000419141825 */ /* 0x002fe200078e0214 */
[----:B------:R-:W-:Y:S02]  /*3c70*/  @P4 IADD3 R27, PT, PT, R10, R11, RZ ;  /* 0x0000000b0a1b4210 */ /* 0x000fe40007ffe0ff */
[C---:B--2---:R-:W-:Y:S01]  /*3c80*/  @P1 LEA R18, P3, R14.reuse, R18, 0x2 ;  /* 0x000000120e121211 */ /* 0x044fe200078610ff */
[----:B------:R-:W-:Y:S02]  /*3c90*/  @P4 IMAD R29, R11, R2, R3 ;  /* 0x000000020b1d4224 */ /* 0x000fe400078e0203 */
[----:B------:R-:W4:Y:S01]  /*3ca0*/  @P1 LDG.E R11, desc[UR6][R20.64] ;  /* 0x00000006140b1981 */ /* 0x000f22000c1e1900 */
[----:B------:R-:W-:Y:S01]  /*3cb0*/  @P1 LEA.HI.X R19, R14, R19, R24, 0x2, P3 ;  /* 0x000000130e131211 */ /* 0x000fe200018f1418 */
[----:B------:R-:W-:-:S04]  /*3cc0*/  @P1 IMAD.WIDE.U32 R24, R2, 0x4, R20 ;  /* 0x0000000402181825 */ /* 0x000fc800078e0014 */
[----:B---3--:R-:W-:Y:S01]  /*3cd0*/  @P4 IMAD.WIDE.U32 R12, R27, 0x4, R12 ;  /* 0x000000041b0c4825 */ /* 0x008fe200078e000c */
[----:B------:R-:W2:Y:S04]  /*3ce0*/  @P1 LDG.E R18, desc[UR6][R18.64+0x4] ;  /* 0x0000040612121981 */ /* 0x000ea8000c1e1900 */
[----:B------:R-:W2:Y:S01]  /*3cf0*/  @P1 LDG.E R24, desc[UR6][R24.64] ;  /* 0x0000000618181981 */ /* 0x000ea2000c1e1900 */
[----:B0-----:R-:W-:-:S03]  /*3d00*/  @P4 IMAD.WIDE R16, R29, 0x4, R16 ;  /* 0x000000041d104825 */ /* 0x001fc600078e0210 */
[----:B------:R-:W3:Y:S04]  /*3d10*/  @P4 LDG.E R12, desc[UR6][R12.64] ;  /* 0x000000060c0c4981 */ /* 0x000ee8000c1e1900 */
[----:B------:R-:W3:Y:S01]  /*3d20*/  @P4 LDG.E R16, desc[UR6][R16.64] ;  /* 0x0000000610104981 */ /* 0x000ee2000c1e1900 */
[----:B----4-:R-:W-:-:S04]  /*3d30*/  @P1 FFMA R11, R22, R11, R15 ;  /* 0x0000000b160b1223 */ /* 0x010fc8000000000f */
[----:B--2---:R-:W-:-:S04]  /*3d40*/  @P1 FFMA R15, R18, R24, R11 ;  /* 0x00000018120f1223 */ /* 0x004fc8000000000b */
[----:B---3--:R-:W-:-:S07]  /*3d50*/  @P4 FFMA R15, R12, R16, R15 ;  /* 0x000000100c0f4223 */ /* 0x008fce000000000f */
.L_x_157:
[----:B------:R-:W0:Y:S01]  /*3d60*/  LDC.64 R12, c[0x0][0x390] ;  /* 0x0000e400ff0c7b82 */ /* 0x000e220000000a00 */
[----:B------:R-:W-:-:S05]  /*3d70*/  IADD3 R11, PT, PT, R3, R10, RZ ;  /* 0x0000000a030b7210 */ /* 0x000fca0007ffe0ff */
[----:B0-----:R-:W-:-:S06]  /*3d80*/  IMAD.WIDE R10, R11, 0x4, R12 ;  /* 0x000000040b0a7825 */ /* 0x001fcc00078e020c */
[----:B------:R-:W2:Y:S01]  /*3d90*/  LDG.E R10, desc[UR6][R10.64] ;  /* 0x000000060a0a7981 */ /* 0x000ea2000c1e1900 */
[----:B------:R-:W-:-:S04]  /*3da0*/  IADD3 R7, PT, PT, R7, 0x1, RZ ;  /* 0x0000000107077810 */ /* 0x000fc80007ffe0ff */
[----:B------:R-:W-:Y:S01]  /*3db0*/  ISETP.NE.AND P1, PT, R7, R2, PT ;  /* 0x000000020700720c */ /* 0x000fe20003f25270 */
[C---:B--2---:R-:W-:Y:S01]  /*3dc0*/  FFMA R0, R10.reuse, R15, R0 ;  /* 0x0000000f0a007223 */ /* 0x044fe20000000000 */
[----:B------:R-:W-:-:S11]  /*3dd0*/  FFMA R5, R10, R10, R5 ;  /* 0x0000000a0a057223 */ /* 0x000fd60000000005 */
[----:B------:R-:W-:Y:S05]  /*3de0*/  @P1 BRA `(.L_x_159) ;  /* 0xfffffff800141947 */ /* 0x000fea000383ffff */
[----:B------:R-:W-:Y:S01]  /*3df0*/  FADD R11, R5, 1.00000001335143196e-10 ;  /* 0x2edbe6ff050b7421 */ /* 0x000fe20000000000 */
[----:B------:R-:W-:Y:S03]  /*3e00*/  BSSY.RECONVERGENT B2, `(.L_x_154) ;  /* 0x000000c000027945 */ /* 0x000fe60003800200 */
        /* <DEDUP_REMOVED lines=9> */
[----:B------:R-:W-:Y:S05]  /*3ea0*/  CALL.REL.NOINC `($__internal_3_$__cuda_sm3x_div_rn_noftz_f32_slowpath) ;  /* 0x0000001400f87944 */ /* 0x000fea0003c00000 */
[----:B------:R-:W-:-:S07]  /*3eb0*/  MOV R5, R0 ;  /* 0x0000000000057202 */ /* 0x000fce0000000f00 */
.L_x_160:
[----:B------:R-:W-:Y:S05]  /*3ec0*/  BSYNC.RECONVERGENT B2 ;  /* 0x0000000000027941 */ /* 0x000fea0003800200 */
.L_x_154:
[----:B------:R-:W5:Y:S01]  /*3ed0*/  LDCU UR4, c[0x0][0x3a0] ;  /* 0x00007400ff0477ac */ /* 0x000f620008000800 */
[----:B-12---:R-:W1:Y:S01]  /*3ee0*/  LDC.64 R18, c[0x0][0x388] ;  /* 0x0000e200ff127b82 */ /* 0x006e620000000a00 */
[----:B-----5:R-:W-:-:S04]  /*3ef0*/  MOV R11, UR4 ;  /* 0x00000004000b7c02 */ /* 0x020fc80008000f00 */
[----:B------:R-:W-:Y:S01]  /*3f00*/  ISETP.GE.AND P0, PT, R11, 0x1, PT ;  /* 0x000000010b00780c */ /* 0x000fe20003f06270 */
[----:B-1----:R-:W-:-:S05]  /*3f10*/  IMAD.WIDE R18, R3, 0x4, R18 ;  /* 0x0000000403127825 */ /* 0x002fca00078e0212 */
[----:B------:R1:W-:Y:S07]  /*3f20*/  STG.E desc[UR6][R18.64], R5 ;  /* 0x0000000512007986 */ /* 0x0003ee000c101906 */
[----:B------:R-:W-:Y:S05]  /*3f30*/  @!P0 EXIT ;  /* 0x000000000000894d */ /* 0x000fea0003800000 */
[C---:B0--34-:R-:W-:Y:S01]  /*3f40*/  IADD3 R0, PT, PT, R11.reuse, -0x1, RZ ;  /* 0xffffffff0b007810 */ /* 0x059fe20007ffe0ff */
[----:B------:R-:W-:Y:S01]  /*3f50*/  HFMA2 R22, -RZ, RZ, 0, 0 ;  /* 0x00000000ff167431 */ /* 0x000fe200000001ff */
[----:B------:R-:W-:Y:S02]  /*3f60*/  LOP3.LUT R10, R11, 0x7, RZ, 0xc0, !PT ;  /* 0x000000070b0a7812 */ /* 0x000fe400078ec0ff */
[----:B------:R-:W-:-:S13]  /*3f70*/  ISETP.GE.U32.AND P0, PT, R0, 0x7, PT ;  /* 0x000000070000780c */ /* 0x000fda0003f06070 */
[----:B------:R-:W-:Y:S05]  /*3f80*/  @!P0 BRA `(.L_x_161) ;  /* 0x0000000800b08947 */ /* 0x000fea0003800000 */
[----:B------:R-:W0:Y:S01]  /*3f90*/  LDC R21, c[0x0][0x3a0] ;  /* 0x0000e800ff157b82 */ /* 0x000e220000000800 */
[----:B------:R-:W-:Y:S02]  /*3fa0*/  LOP3.LUT R22, R11, 0x7ffffff8, RZ, 0xc0, !PT ;  /* 0x7ffffff80b167812 */ /* 0x000fe400078ec0ff */
[----:B------:R-:W-:Y:S02]  /*3fb0*/  MOV R23, R3 ;  /* 0x0000000300177202 */ /* 0x000fe40000000f00 */
[----:B------:R-:W-:-:S03]  /*3fc0*/  IADD3 R24, PT, PT, -R22, RZ, RZ ;  /* 0x000000ff16187210 */ /* 0x000fc60007ffe1ff */
[----:B------:R-:W2:Y:S08]  /*3fd0*/  LDC.64 R16, c[0x0][0x390] ;  /* 0x0000e400ff107b82 */ /* 0x000eb00000000a00 */
[----:B------:R-:W3:Y:S02]  /*3fe0*/  LDC.64 R8, c[0x0][0x398] ;  /* 0x0000e600ff087b82 */ /* 0x000ee40000000a00 */
.L_x_186:
[----:B----4-:R-:W4:Y:S01]  /*3ff0*/  LDG.E R0, desc[UR6][R18.64] ;  /* 0x0000000612007981 */ /* 0x010f22000c1e1900 */
[----:B-12---:R-:W-:-:S05]  /*4000*/  IMAD.WIDE R4, R23, 0x4, R16 ;  /* 0x0000000417047825 */ /* 0x006fca00078e0210 */
[----:B------:R1:W5:Y:S01]  /*4010*/  LDG.E R6, desc[UR6][R4.64] ;  /* 0x0000000604067981 */ /* 0x000362000c1e1900 */
[----:B------:R-:W-:Y:S01]  /*4020*/  IADD3 R24, PT, PT, R24, 0x8, RZ ;  /* 0x0000000818187810 */ /* 0x000fe20007ffe0ff */
[----:B------:R-:W-:Y:S03]  /*4030*/  BSSY.RECONVERGENT B0, `(.L_x_162) ;  /* 0x000000e000007945 */ /* 0x000fe60003800200 */
[----:B------:R-:W-:Y:S02]  /*4040*/  ISETP.NE.AND P0, PT, R24, RZ, PT ;  /* 0x000000ff1800720c */ /* 0x000fe40003f05270 */
[----:B----4-:R-:W-:-:S04]  /*4050*/  FMNMX R0, RZ, R0, !PT ;  /* 0x00000000ff007209 */ /* 0x010fc80007800000 */
[----:B------:R-:W-:Y:S01]  /*4060*/  IADD3 R2, PT, PT, R0, -0xd000000, RZ ;  /* 0xf300000000027810 */ /* 0x000fe20007ffe0ff */
[----:B------:R1:W2:Y:S03]  /*4070*/  MUFU.RSQ R7, R0 ;  /* 0x0000000000077308 */ /* 0x0002a60000001400 */
[----:B------:R-:W-:-:S13]  /*4080*/  ISETP.GT.U32.AND P1, PT, R2, 0x727fffff, PT ;  /* 0x727fffff0200780c */ /* 0x000fda0003f24070 */
[----:B-1----:R-:W-:Y:S05]  /*4090*/  @!P1 BRA `(.L_x_163) ;  /* 0x00000000000c9947 */ /* 0x002fea0003800000 */
[----:B------:R-:W-:-:S07]  /*40a0*/  MOV R2, 0x40c0 ;  /* 0x000040c000027802 */ /* 0x000fce0000000f00 */
[----:B0-23-5:R-:W-:Y:S05]  /*40b0*/  CALL.REL.NOINC `($__internal_2_$__cuda_sm20_sqrt_rn_f32_slowpath) ;  /* 0x0000001400187944 */ /* 0x02dfea0003c00000 */
[----:B------:R-:W-:Y:S05]  /*40c0*/  BRA `(.L_x_164) ;  /* 0x0000000000107947 */ /* 0x000fea0003800000 */
.L_x_163:
[----:B--2---:R-:W-:Y:S01]  /*40d0*/  FMUL.FTZ R11, R0, R7 ;  /* 0x00000007000b7220 */ /* 0x004fe20000410000 */
[----:B------:R-:W-:-:S03]  /*40e0*/  FMUL.FTZ R7, R7, 0.5 ;  /* 0x3f00000007077820 */ /* 0x000fc60000410000 */
[----:B------:R-:W-:-:S04]  /*40f0*/  FFMA R0, -R11, R11, R0 ;  /* 0x0000000b0b007223 */ /* 0x000fc80000000100 */
[----:B------:R-:W-:-:S07]  /*4100*/  FFMA R11, R0, R7, R11 ;  /* 0x00000007000b7223 */ /* 0x000fce000000000b */
.L_x_164:
[----:B------:R-:W-:Y:S05]  /*4110*/  BSYNC.RECONVERGENT B0 ;  /* 0x0000000000007941 */ /* 0x000fea0003800200 */
.L_x_162:
[----:B-----5:R-:W-:Y:S01]  /*4120*/  FMUL R11, R6, R11 ;  /* 0x0000000b060b7220 */ /* 0x020fe20000400000 */
[----:B---3--:R-:W-:-:S05]  /*4130*/  IMAD.WIDE R26, R23, 0x4, R8 ;  /* 0x00000004171a7825 */ /* 0x008fca00078e0208 */
[----:B------:R1:W-:Y:S04]  /*4140*/  STG.E desc[UR6][R26.64], R11 ;  /* 0x0000000b1a007986 */ /* 0x0003e8000c101906 */
[----:B------:R-:W2:Y:S01]  /*4150*/  LDG.E R0, desc[UR6][R18.64] ;  /* 0x0000000612007981 */ /* 0x000ea2000c1e1900 */
[----:B0-----:R-:W-:-:S05]  /*4160*/  IMAD.WIDE.U32 R4, R21, 0x4, R4 ;  /* 0x0000000415047825 */ /* 0x001fca00078e0004 */
[----:B------:R1:W5:Y:S01]  /*4170*/  LDG.E R6, desc[UR6][R4.64] ;  /* 0x0000000604067981 */ /* 0x000362000c1e1900 */
[----:B------:R-:W-:Y:S01]  /*4180*/  BSSY.RECONVERGENT B0, `(.L_x_165) ;  /* 0x000000d000007945 */ /* 0x000fe20003800200 */
[----:B--2---:R-:W-:-:S04]  /*4190*/  FMNMX R0, RZ, R0, !PT ;  /* 0x00000000ff007209 */ /* 0x004fc80007800000 */
[----:B------:R-:W-:Y:S01]  /*41a0*/  IADD3 R2, PT, PT, R0, -0xd000000, RZ ;  /* 0xf300000000027810 */ /* 0x000fe20007ffe0ff */
[----:B------:R1:W0:Y:S03]  /*41b0*/  MUFU.RSQ R7, R0 ;  /* 0x0000000000077308 */ /* 0x0002260000001400 */
[----:B------:R-:W-:-:S13]  /*41c0*/  ISETP.GT.U32.AND P1, PT, R2, 0x727fffff, PT ;  /* 0x727fffff0200780c */ /* 0x000fda0003f24070 */
[----:B-1----:R-:W-:Y:S05]  /*41d0*/  @!P1 BRA `(.L_x_166) ;  /* 0x00000000000c9947 */ /* 0x002fea0003800000 */
[----:B------:R-:W-:-:S07]  /*41e0*/  MOV R2, 0x4200 ;  /* 0x0000420000027802 */ /* 0x000fce0000000f00 */
[----:B0----5:R-:W-:Y:S05]  /*41f0*/  CALL.REL.NOINC `($__internal_2_$__cuda_sm20_sqrt_rn_f32_slowpath) ;  /* 0x0000001000c87944 */ /* 0x021fea0003c00000 */
[----:B------:R-:W-:Y:S05]  /*4200*/  BRA `(.L_x_167) ;  /* 0x0000000000107947 */ /* 0x000fea0003800000 */
.L_x_166:
[----:B0-----:R-:W-:Y:S01]  /*4210*/  FMUL.FTZ R11, R0, R7 ;  /* 0x00000007000b7220 */ /* 0x001fe20000410000 */
[----:B------:R-:W-:-:S03]  /*4220*/  FMUL.FTZ R7, R7, 0.5 ;  /* 0x3f00000007077820 */ /* 0x000fc60000410000 */
[----:B------:R-:W-:-:S04]  /*4230*/  FFMA R0, -R11, R11, R0 ;  /* 0x0000000b0b007223 */ /* 0x000fc80000000100 */
[----:B------:R-:W-:-:S07]  /*4240*/  FFMA R11, R0, R7, R11 ;  /* 0x00000007000b7223 */ /* 0x000fce000000000b */
.L_x_167:
[----:B------:R-:W-:Y:S05]  /*4250*/  BSYNC.RECONVERGENT B0 ;  /* 0x0000000000007941 */ /* 0x000fea0003800200 */
.L_x_165:
[----:B-----5:R-:W-:Y:S01]  /*4260*/  FMUL R11, R6, R11 ;  /* 0x0000000b060b7220 */ /* 0x020fe20000400000 */
[----:B------:R-:W-:-:S05]  /*4270*/  IMAD.WIDE.U32 R26, R21, 0x4, R26 ;  /* 0x00000004151a7825 */ /* 0x000fca00078e001a */
[----:B------:R0:W-:Y:S04]  /*4280*/  STG.E desc[UR6][R26.64], R11 ;  /* 0x0000000b1a007986 */ /* 0x0001e8000c101906 */
[----:B------:R-:W2:Y:S01]  /*4290*/  LDG.E R0, desc[UR6][R18.64] ;  /* 0x0000000612007981 */ /* 0x000ea2000c1e1900 */
[----:B------:R-:W-:-:S05]  /*42a0*/  IMAD.WIDE.U32 R4, R21, 0x4, R4 ;  /* 0x0000000415047825 */ /* 0x000fca00078e0004 */
[----:B------:R0:W5:Y:S01]  /*42b0*/  LDG.E R6, desc[UR6][R4.64] ;  /* 0x0000000604067981 */ /* 0x000162000c1e1900 */
[----:B------:R-:W-:Y:S01]  /*42c0*/  BSSY.RECONVERGENT B0, `(.L_x_168) ;  /* 0x000000d000007945 */ /* 0x000fe20003800200 */
[----:B--2---:R-:W-:-:S04]  /*42d0*/  FMNMX R0, RZ, R0, !PT ;  /* 0x00000000ff007209 */ /* 0x004fc80007800000 */
[----:B------:R-:W-:Y:S01]  /*42e0*/  IADD3 R2, PT, PT, R0, -0xd000000, RZ ;  /* 0xf300000000027810 */ /* 0x000fe20007ffe0ff */
[----:B------:R0:W1:Y:S03]  /*42f0*/  MUFU.RSQ R7, R0 ;  /* 0x0000000000077308 */ /* 0x0000660000001400 */
[----:B------:R-:W-:-:S13]  /*4300*/  ISETP.GT.U32.AND P1, PT, R2, 0x727fffff, PT ;  /* 0x727fffff0200780c */ /* 0x000fda0003f24070 */
[----:B0-----:R-:W-:Y:S05]  /*4310*/  @!P1 BRA `(.L_x_169) ;  /* 0x00000000000c9947 */ /* 0x001fea0003800000 */
[----:B------:R-:W-:-:S07]  /*4320*/  MOV R2, 0x4340 ;  /* 0x0000434000027802 */ /* 0x000fce0000000f00 */
[----:B-1---5:R-:W-:Y:S05]  /*4330*/  CALL.REL.NOINC `($__internal_2_$__cuda_sm20_sqrt_rn_f32_slowpath) ;  /* 0x0000001000787944 */ /* 0x022fea0003c00000 */
[----:B------:R-:W-:Y:S05]  /*4340*/  BRA `(.L_x_170) ;  /* 0x0000000000107947 */ /* 0x000fea0003800000 */
.L_x_169:
[----:B-1----:R-:W-:Y:S01]  /*4350*/  FMUL.FTZ R11, R0, R7 ;  /* 0x00000007000b7220 */ /* 0x002fe20000410000 */
[----:B------:R-:W-:-:S03]  /*4360*/  FMUL.FTZ R7, R7, 0.5 ;  /* 0x3f00000007077820 */ /* 0x000fc60000410000 */
[----:B------:R-:W-:-:S04]  /*4370*/  FFMA R0, -R11, R11, R0 ;  /* 0x0000000b0b007223 */ /* 0x000fc80000000100 */
[----:B------:R-:W-:-:S07]  /*4380*/  FFMA R11, R0, R7, R11 ;  /* 0x00000007000b7223 */ /* 0x000fce000000000b */
.L_x_170:
[----:B------:R-:W-:Y:S05]  /*4390*/  BSYNC.RECONVERGENT B0 ;  /* 0x0000000000007941 */ /* 0x000fea0003800200 */
.L_x_168:
        /* <DEDUP_REMOVED lines=15> */
.L_x_172:
[----:B-1----:R-:W-:Y:S01]  /*4490*/  FMUL.FTZ R11, R0, R7 ;  /* 0x00000007000b7220 */ /* 0x002fe20000410000 */
[----:B------:R-:W-:-:S03]  /*44a0*/  FMUL.FTZ R7, R7, 0.5 ;  /* 0x3f00000007077820 */ /* 0x000fc60000410000 */
[----:B------:R-:W-:-:S04]  /*44b0*/  FFMA R0, -R11, R11, R0 ;  /* 0x0000000b0b007223 */ /* 0x000fc80000000100 */
[----:B------:R-:W-:-:S07]  /*44c0*/  FFMA R11, R0, R7, R11 ;  /* 0x00000007000b7223 */ /* 0x000fce000000000b */
.L_x_173:
[----:B------:R-:W-:Y:S05]  /*44d0*/  BSYNC.RECONVERGENT B0 ;  /* 0x0000000000007941 */ /* 0x000fea0003800200 */
.L_x_171:
        /* <DEDUP_REMOVED lines=15> */
.L_x_175:
[----:B-1----:R-:W-:Y:S01]  /*45d0*/  FMUL.FTZ R11, R0, R7 ;  /* 0x00000007000b7220 */ /* 0x002fe20000410000 */
[----:B------:R-:W-:-:S03]  /*45e0*/  FMUL.FTZ R7, R7, 0.5 ;  /* 0x3f00000007077820 */ /* 0x000fc60000410000 */
[----:B------:R-:W-:-:S04]  /*45f0*/  FFMA R0, -R11, R11, R0 ;  /* 0x0000000b0b007223 */ /* 0x000fc80000000100 */
[----:B------:R-:W-:-:S07]  /*4600*/  FFMA R11, R0, R7, R11 ;  /* 0x00000007000b7223 */ /* 0x000fce000000000b */
.L_x_176:
[----:B------:R-:W-:Y:S05]  /*4610*/  BSYNC.RECONVERGENT B0 ;  /* 0x0000000000007941 */ /* 0x000fea0003800200 */
.L_x_174:
        /* <DEDUP_REMOVED lines=15> */
.L_x_178:
[----:B-1----:R-:W-:Y:S01]  /*4710*/  FMUL.FTZ R11, R0, R7 ;  /* 0x00000007000b7220 */ /* 0x002fe20000410000 */
[----:B------:R-:W-:-:S03]  /*4720*/  FMUL.FTZ R7, R7, 0.5 ;  /* 0x3f00000007077820 */ /* 0x000fc60000410000 */
[----:B------:R-:W-:-:S04]  /*4730*/  FFMA R0, -R11, R11, R0 ;  /* 0x0000000b0b007223 */ /* 0x000fc80000000100 */
[----:B------:R-:W-:-:S07]  /*4740*/  FFMA R11, R0, R7, R11 ;  /* 0x00000007000b7223 */ /* 0x000fce000000000b */
.L_x_179:
[----:B------:R-:W-:Y:S05]  /*4750*/  BSYNC.RECONVERGENT B0 ;  /* 0x0000000000007941 */ /* 0x000fea0003800200 */
.L_x_177:
        /* <DEDUP_REMOVED lines=15> */
.L_x_181:
[----:B-1----:R-:W-:Y:S01]  /*4850*/  FMUL.FTZ R11, R0, R13 ;  /* 0x0000000d000b7220 */ /* 0x002fe20000410000 */
[----:B------:R-:W-:-:S03]  /*4860*/  FMUL.FTZ R13, R13, 0.5 ;  /* 0x3f0000000d0d7820 */ /* 0x000fc60000410000 */
[----:B------:R-:W-:-:S04]  /*4870*/  FFMA R0, -R11, R11, R0 ;  /* 0x0000000b0b007223 */ /* 0x000fc80000000100 */
[----:B------:R-:W-:-:S07]  /*4880*/  FFMA R11, R0, R13, R11 ;  /* 0x0000000d000b7223 */ /* 0x000fce000000000b */
.L_x_182:
[----:B------:R-:W-:Y:S05]  /*4890*/  BSYNC.RECONVERGENT B0 ;  /* 0x0000000000007941 */ /* 0x000fea0003800200 */
.L_x_180:
[----:B-----5:R-:W-:Y:S01]  /*48a0*/  FMUL R11, R25, R11 ;  /* 0x0000000b190b7220 */ /* 0x020fe20000400000 */
[----:B------:R-:W-:-:S05]  /*48b0*/  IMAD.WIDE.U32 R6, R21, 0x4, R6 ;  /* 0x0000000415067825 */ /* 0x000fca00078e0006 */
[----:B------:R0:W-:Y:S04]  /*48c0*/  STG.E desc[UR6][R6.64], R11 ;  /* 0x0000000b06007986 */ /* 0x0001e8000c101906 */
[----:B------:R-:W2:Y:S01]  /*48d0*/  LDG.E R0, desc[UR6][R18.64] ;  /* 0x0000000612007981 */ /* 0x000ea2000c1e1900 */
[----:B------:R-:W-:-:S06]  /*48e0*/  IMAD.WIDE.U32 R4, R21, 0x4, R4 ;  /* 0x0000000415047825 */ /* 0x000fcc00078e0004 */
        /* <DEDUP_REMOVED lines=9> */
[----:B------:R-:W-:Y:S01]  /*4980*/  MOV R5, R11 ;  /* 0x0000000b00057202 */ /* 0x000fe20000000f00 */
[----:B------:R-:W-:Y:S06]  /*4990*/  BRA `(.L_x_185) ;  /* 0x0000000000107947 */ /* 0x000fec0003800000 */
.L_x_184:
[----:B-1----:R-:W-:Y:S01]  /*49a0*/  FMUL.FTZ R5, R0, R13 ;  /* 0x0000000d00057220 */ /* 0x002fe20000410000 */
[----:B------:R-:W-:-:S03]  /*49b0*/  FMUL.FTZ R13, R13, 0.5 ;  /* 0x3f0000000d0d7820 */ /* 0x000fc60000410000 */
[----:B------:R-:W-:-:S04]  /*49c0*/  FFMA R0, -R5, R5, R0 ;  /* 0x0000000505007223 */ /* 0x000fc80000000100 */
[----:B------:R-:W-:-:S07]  /*49d0*/  FFMA R5, R0, R13, R5 ;  /* 0x0000000d00057223 */ /* 0x000fce0000000005 */
.L_x_185:
[----:B------:R-:W-:Y:S05]  /*49e0*/  BSYNC.RECONVERGENT B0 ;  /* 0x0000000000007941 */ /* 0x000fea0003800200 */
.L_x_183:
[----:B------:R-:W-:Y:S01]  /*49f0*/  MOV R11, R21 ;  /* 0x00000015000b7202 */ /* 0x000fe20000000f00 */
[----:B-----5:R-:W-:-:S03]  /*4a00*/  FMUL R5, R4, R5 ;  /* 0x0000000504057220 */ /* 0x020fc60000400000 */
[C---:B------:R-:W-:Y:S01]  /*4a10*/  LEA R23, R11.reuse, R23, 0x3 ;  /* 0x000000170b177211 */ /* 0x040fe200078e18ff */
[----:B------:R-:W-:-:S05]  /*4a20*/  IMAD.WIDE.U32 R6, R11, 0x4, R6 ;  /* 0x000000040b067825 */ /* 0x000fca00078e0006 */
[----:B------:R4:W-:Y:S01]  /*4a30*/  STG.E desc[UR6][R6.64], R5 ;  /* 0x0000000506007986 */ /* 0x0009e2000c101906 */
[----:B------:R-:W-:Y:S05]  /*4a40*/  @P0 BRA `(.L_x_186) ;  /* 0xfffffff400680947 */ /* 0x000fea000383ffff */
.L_x_161:
[----:B------:R-:W-:-:S13]  /*4a50*/  ISETP.NE.AND P0, PT, R10, RZ, PT ;  /* 0x000000ff0a00720c */ /* 0x000fda0003f05270 */
[----:B------:R-:W-:Y:S05]  /*4a60*/  @!P0 EXIT ;  /* 0x000000000000894d */ /* 0x000fea0003800000 */
[----:B------:R-:W-:Y:S02]  /*4a70*/  ISETP.GE.U32.AND P0, PT, R10, 0x4, PT ;  /* 0x000000040a00780c */ /* 0x000fe40003f06070 */
[----:B------:R-:W-:-:S11]  /*4a80*/  LOP3.LUT R8, R11, 0x3, RZ, 0xc0, !PT ;  /* 0x000000030b087812 */ /* 0x000fd600078ec0ff */
[----:B------:R-:W-:Y:S05]  /*4a90*/  @!P0 BRA `(.L_x_187) ;  /* 0x0000000400688947 */ /* 0x000fea0003800000 */
[----:B----4-:R-:W0:Y:S01]  /*4aa0*/  LDC.64 R6, c[0x0][0x390] ;  /* 0x0000e400ff067b82 */ /* 0x010e220000000a00 */
[----:B------:R-:W2:Y:S01]  /*4ab0*/  LDG.E R0, desc[UR6][R18.64] ;  /* 0x0000000612007981 */ /* 0x000ea2000c1e1900 */
[----:B------:R-:W-:-:S04]  /*4ac0*/  IMAD R4, R22, R11, R3 ;  /* 0x0000000b16047224 */ /* 0x000fc800078e0203 */
[----:B0-----:R-:W-:-:S05]  /*4ad0*/  IMAD.WIDE R6, R4, 0x4, R6 ;  /* 0x0000000404067825 */ /* 0x001fca00078e0206 */
[----:B-1----:R0:W5:Y:S01]  /*4ae0*/  LDG.E R5, desc[UR6][R6.64] ;  /* 0x0000000606057981 */ /* 0x002162000c1e1900 */
        /* <DEDUP_REMOVED lines=10> */
.L_x_189:
[----:B-1----:R-:W-:Y:S01]  /*4b90*/  FMUL.FTZ R11, R0, R9 ;  /* 0x00000009000b7220 */ /* 0x002fe20000410000 */
[----:B------:R-:W-:-:S03]  /*4ba0*/  FMUL.FTZ R9, R9, 0.5 ;  /* 0x3f00000009097820 */ /* 0x000fc60000410000 */
[----:B------:R-:W-:-:S04]  /*4bb0*/  FFMA R0, -R11, R11, R0 ;  /* 0x0000000b0b007223 */ /* 0x000fc80000000100 */
[----:B------:R-:W-:-:S07]  /*4bc0*/  FFMA R0, R0, R9, R11 ;  /* 0x0000000900007223 */ /* 0x000fce000000000b */
.L_x_190:
[----:B------:R-:W-:Y:S05]  /*4bd0*/  BSYNC.RECONVERGENT B0 ;  /* 0x0000000000007941 */ /* 0x000fea0003800200 */
.L_x_188:
[----:B------:R-:W0:Y:S01]  /*4be0*/  LDC.64 R10, c[0x0][0x398] ;  /* 0x0000e600ff0a7b82 */ /* 0x000e220000000a00 */
[----:B-----5:R-:W-:-:S07]  /*4bf0*/  FMUL R13, R5, R0 ;  /* 0x00000000050d7220 */ /* 0x020fce0000400000 */
[----:B------:R-:W1:Y:S01]  /*4c00*/  LDC R9, c[0x0][0x3a0] ;  /* 0x0000e800ff097b82 */ /* 0x000e620000000800 */
[----:B0-----:R-:W-:-:S05]  /*4c10*/  IMAD.WIDE R4, R4, 0x4, R10 ;  /* 0x0000000404047825 */ /* 0x001fca00078e020a */
[----:B------:R0:W-:Y:S04]  /*4c20*/  STG.E desc[UR6][R4.64], R13 ;  /* 0x0000000d04007986 */ /* 0x0001e8000c101906 */
[----:B------:R-:W2:Y:S01]  /*4c30*/  LDG.E R0, desc[UR6][R18.64] ;  /* 0x0000000612007981 */ /* 0x000ea2000c1e1900 */
[----:B-1----:R-:W-:-:S05]  /*4c40*/  IMAD.WIDE.U32 R6, R9, 0x4, R6 ;  /* 0x0000000409067825 */ /* 0x002fca00078e0006 */
        /* <DEDUP_REMOVED lines=10> */
.L_x_192:
[----:B-1----:R-:W-:Y:S01]  /*4cf0*/  FMUL.FTZ R13, R0, R11 ;  /* 0x0000000b000d7220 */ /* 0x002fe20000410000 */
[----:B------:R-:W-:-:S03]  /*4d00*/  FMUL.FTZ R11, R11, 0.5 ;  /* 0x3f0000000b0b7820 */ /* 0x000fc60000410000 */
[----:B------:R-:W-:-:S04]  /*4d10*/  FFMA R0, -R13, R13, R0 ;  /* 0x0000000d0d007223 */ /* 0x000fc80000000100 */
[----:B------:R-:W-:-:S07]  /*4d20*/  FFMA R11, R0, R11, R13 ;  /* 0x0000000b000b7223 */ /* 0x000fce000000000d */
.L_x_193:
[----:B------:R-:W-:Y:S05]  /*4d30*/  BSYNC.RECONVERGENT B0 ;  /* 0x0000000000007941 */ /* 0x000fea0003800200 */
.L_x_191:
[----:B------:R-:W0:Y:S01]  /*4d40*/  LDC R13, c[0x0][0x3a0] ;  /* 0x0000e800ff0d7b82 */ /* 0x000e220000000800 */
[----:B-----5:R-:W-:Y:S01]  /*4d50*/  FMUL R11, R9, R11 ;  /* 0x0000000b090b7220 */ /* 0x020fe20000400000 */
[----:B0-----:R-:W-:-:S05]  /*4d60*/  IMAD.WIDE.U32 R4, R13, 0x4, R4 ;  /* 0x000000040d047825 */ /* 0x001fca00078e0004 */
        /* <DEDUP_REMOVED lines=13> */
.L_x_195:
[----:B-1----:R-:W-:Y:S01]  /*4e40*/  FMUL.FTZ R11, R0, R13 ;  /* 0x0000000d000b7220 */ /* 0x002fe20000410000 */
[----:B------:R-:W-:-:S03]  /*4e50*/  FMUL.FTZ R13, R13, 0.5 ;  /* 0x3f0000000d0d7820 */ /* 0x000fc60000410000 */
[----:B------:R-:W-:-:S04]  /*4e60*/  FFMA R0, -R11, R11, R0 ;  /* 0x0000000b0b007223 */ /* 0x000fc80000000100 */
[----:B------:R-:W-:-:S07]  /*4e70*/  FFMA R11, R0, R13, R11 ;  /* 0x0000000d000b7223 */ /* 0x000fce000000000b */
.L_x_196:
[----:B------:R-:W-:Y:S05]  /*4e80*/  BSYNC.RECONVERGENT B0 ;  /* 0x0000000000007941 */ /* 0x000fea0003800200 */
.L_x_194:
[----:B------:R-:W0:Y:S01]  /*4e90*/  LDC R13, c[0x0][0x3a0] ;  /* 0x0000e800ff0d7b82 */ /* 0x000e220000000800 */
[----:B-----5:R-:W-:Y:S01]  /*4ea0*/  FMUL R9, R9, R11 ;  /* 0x0000000b09097220 */ /* 0x020fe20000400000 */
[----:B0-----:R-:W-:-:S05]  /*4eb0*/  IMAD.WIDE.U32 R4, R13, 0x4, R4 ;  /* 0x000000040d047825 */ /* 0x001fca00078e0004 */
        /* <DEDUP_REMOVED lines=14> */
.L_x_198:
[----:B-1----:R-:W-:Y:S01]  /*4fa0*/  FMUL.FTZ R7, R0, R11 ;  /* 0x0000000b00077220 */ /* 0x002fe20000410000 */
[----:B------:R-:W-:-:S03]  /*4fb0*/  FMUL.FTZ R11, R11, 0.5 ;  /* 0x3f0000000b0b7820 */ /* 0x000fc60000410000 */
[----:B------:R-:W-:-:S04]  /*4fc0*/  FFMA R0, -R7, R7, R0 ;  /* 0x0000000707007223 */ /* 0x000fc80000000100 */
[----:B------:R-:W-:-:S07]  /*4fd0*/  FFMA R7, R0, R11, R7 ;  /* 0x0000000b00077223 */ /* 0x000fce0000000007 */
.L_x_199:
[----:B------:R-:W-:Y:S05]  /*4fe0*/  BSYNC.RECONVERGENT B0 ;  /* 0x0000000000007941 */ /* 0x000fea0003800200 */
.L_x_197:
[----:B------:R-:W0:Y:S01]  /*4ff0*/  LDC R11, c[0x0][0x3a0] ;  /* 0x0000e800ff0b7b82 */ /* 0x000e220000000800 */
[----:B-----5:R-:W-:Y:S01]  /*5000*/  FMUL R7, R6, R7 ;  /* 0x0000000706077220 */ /* 0x020fe20000400000 */
[----:B------:R-:W-:Y:S01]  /*5010*/  IADD3 R22, PT, PT, R22, 0x4, RZ ;  /* 0x0000000416167810 */ /* 0x000fe20007ffe0ff */
[----:B0-----:R-:W-:-:S05]  /*5020*/  IMAD.WIDE.U32 R4, R11, 0x4, R4 ;  /* 0x000000040b047825 */ /* 0x001fca00078e0004 */
[----:B------:R0:W-:Y:S02]  /*5030*/  STG.E desc[UR6][R4.64], R7 ;  /* 0x0000000704007986 */ /* 0x0001e4000c101906 */
.L_x_187:
[----:B------:R-:W-:-:S13]  /*5040*/  ISETP.NE.AND P0, PT, R8, RZ, PT ;  /* 0x000000ff0800720c */ /* 0x000fda0003f05270 */
[----:B------:R-:W-:Y:S05]  /*5050*/  @!P0 EXIT ;  /* 0x000000000000894d */ /* 0x000fea0003800000 */
[----:B------:R-:W-:-:S13]  /*5060*/  ISETP.NE.AND P0, PT, R8, 0x1, PT ;  /* 0x000000010800780c */ /* 0x000fda0003f05270 */
[----:B------:R-:W-:Y:S05]  /*5070*/  @!P0 BRA `(.L_x_200) ;  /* 0x0000000000bc8947 */ /* 0x000fea0003800000 */
[----:B0---4-:R-:W0:Y:S01]  /*5080*/  LDC.64 R6, c[0x0][0x390] ;  /* 0x0000e400ff067b82 */ /* 0x011e220000000a00 */
        /* <DEDUP_REMOVED lines=13> */
.L_x_202:
[----:B-1----:R-:W-:Y:S01]  /*5160*/  FMUL.FTZ R11, R0, R9 ;  /* 0x00000009000b7220 */ /* 0x002fe20000410000 */
[----:B------:R-:W-:-:S03]  /*5170*/  FMUL.FTZ R9, R9, 0.5 ;  /* 0x3f00000009097820 */ /* 0x000fc60000410000 */
[----:B------:R-:W-:-:S04]  /*5180*/  FFMA R0, -R11, R11, R0 ;  /* 0x0000000b0b007223 */ /* 0x000fc80000000100 */
[----:B------:R-:W-:-:S07]  /*5190*/  FFMA R11, R0, R9, R11 ;  /* 0x00000009000b7223 */ /* 0x000fce000000000b */
.L_x_203:
[----:B------:R-:W-:Y:S05]  /*51a0*/  BSYNC.RECONVERGENT B0 ;  /* 0x0000000000007941 */ /* 0x000fea0003800200 */
.L_x_201:
        /* <DEDUP_REMOVED lines=18> */
.L_x_205:
[----:B-1----:R-:W-:Y:S01]  /*52d0*/  FMUL.FTZ R7, R0, R9 ;  /* 0x0000000900077220 */ /* 0x002fe20000410000 */
[----:B------:R-:W-:-:S03]  /*52e0*/  FMUL.FTZ R9, R9, 0.5 ;  /* 0x3f00000009097820 */ /* 0x000fc60000410000 */
[----:B------:R-:W-:-:S04]  /*52f0*/  FFMA R0, -R7, R7, R0 ;  /* 0x0000000707007223 */ /* 0x000fc80000000100 */
[----:B------:R-:W-:-:S07]  /*5300*/  FFMA R0, R0, R9, R7 ;  /* 0x0000000900007223 */ /* 0x000fce0000000007 */
.L_x_206:
[----:B------:R-:W-:Y:S05]  /*5310*/  BSYNC.RECONVERGENT B0 ;  /* 0x0000000000007941 */ /* 0x000fea0003800200 */
.L_x_204:
[----:B------:R-:W0:Y:S01]  /*5320*/  LDC R11, c[0x0][0x3a0] ;  /* 0x0000e800ff0b7b82 */ /* 0x000e220000000800 */
[----:B-----5:R-:W-:Y:S01]  /*5330*/  FMUL R7, R17, R0 ;  /* 0x0000000011077220 */ /* 0x020fe20000400000 */
[----:B------:R-:W-:Y:S01]  /*5340*/  IADD3 R22, PT, PT, R22, 0x2, RZ ;  /* 0x0000000216167810 */ /* 0x000fe20007ffe0ff */
[----:B0-----:R-:W-:-:S05]  /*5350*/  IMAD.WIDE.U32 R4, R11, 0x4, R4 ;  /* 0x000000040b047825 */ /* 0x001fca00078e0004 */
[----:B------:R2:W-:Y:S02]  /*5360*/  STG.E desc[UR6][R4.64], R7 ;  /* 0x0000000704007986 */ /* 0x0005e4000c101906 */
.L_x_200:
[----:B------:R-:W-:-:S04]  /*5370*/  LOP3.LUT R0, R11, 0x1, RZ, 0xc0, !PT ;  /* 0x000000010b007812 */ /* 0x000fc800078ec0ff */
[----:B------:R-:W-:-:S13]  /*5380*/  ISETP.NE.U32.AND P0, PT, R0, 0x1, PT ;  /* 0x000000010000780c */ /* 0x000fda0003f05070 */
[----:B------:R-:W-:Y:S05]  /*5390*/  @P0 EXIT ;  /* 0x000000000000094d */ /* 0x000fea0003800000 */
[----:B012-4-:R-:W0:Y:S01]  /*53a0*/  LDC.64 R4, c[0x0][0x390] ;  /* 0x0000e400ff047b82 */ /* 0x017e220000000a00 */
[----:B------:R-:W2:Y:S01]  /*53b0*/  LDG.E R18, desc[UR6][R18.64] ;  /* 0x0000000612127981 */ /* 0x000ea2000c1e1900 */
[----:B------:R-:W-:-:S04]  /*53c0*/  IMAD R3, R22, R11, R3 ;  /* 0x0000000b16037224 */ /* 0x000fc800078e0203 */
[----:B0-----:R-:W-:-:S05]  /*53d0*/  IMAD.WIDE R4, R3, 0x4, R4 ;  /* 0x0000000403047825 */ /* 0x001fca00078e0204 */
        /* <DEDUP_REMOVED lines=10> */
.L_x_208:
[----:B-1----:R-:W-:Y:S01]  /*5480*/  FMUL.FTZ R11, R0, R7 ;  /* 0x00000007000b7220 */ /* 0x002fe20000410000 */
[----:B------:R-:W-:-:S03]  /*5490*/  FMUL.FTZ R7, R7, 0.5 ;  /* 0x3f00000007077820 */ /* 0x000fc60000410000 */
[----:B------:R-:W-:-:S04]  /*54a0*/  FFMA R0, -R11, R11, R0 ;  /* 0x0000000b0b007223 */ /* 0x000fc80000000100 */
[----:B------:R-:W-:-:S07]  /*54b0*/  FFMA R11, R0, R7, R11 ;  /* 0x00000007000b7223 */ /* 0x000fce000000000b */
.L_x_209:
[----:B------:R-:W-:Y:S05]  /*54c0*/  BSYNC.RECONVERGENT B0 ;  /* 0x0000000000007941 */ /* 0x000fea0003800200 */
.L_x_207:
[----:B------:R-:W0:Y:S01]  /*54d0*/  LDC.64 R4, c[0x0][0x398] ;  /* 0x0000e600ff047b82 */ /* 0x000e220000000a00 */
[----:B-----5:R-:W-:Y:S01]  /*54e0*/  FMUL R11, R6, R11 ;  /* 0x0000000b060b7220 */ /* 0x020fe20000400000 */
[----:B0-----:R-:W-:-:S05]  /*54f0*/  IMAD.WIDE R2, R3, 0x4, R4 ;  /* 0x0000000403027825 */ /* 0x001fca00078e0204 */
[----:B------:R-:W-:Y:S01]  /*5500*/  STG.E desc[UR6][R2.64], R11 ;  /* 0x0000000b02007986 */ /* 0x000fe2000c101906 */
[----:B------:R-:W-:Y:S05]  /*5510*/  EXIT ;  /* 0x000000000000794d */ /* 0x000fea0003800000 */
        .weak           $__internal_2_$__cuda_sm20_sqrt_rn_f32_slowpath
        .type           $__internal_2_$__cuda_sm20_sqrt_rn_f32_slowpath,@function
        .size           $__internal_2_$__cuda_sm20_sqrt_rn_f32_slowpath,($__internal_3_$__cuda_sm3x_div_rn_noftz_f32_slowpath - $__internal_2_$__cuda_sm20_sqrt_rn_f32_slowpath)
$__internal_2_$__cuda_sm20_sqrt_rn_f32_slowpath:
[----:B------:R-:W-:-:S13]  /*5520*/  LOP3.LUT P2, RZ, R0, 0x7fffffff, RZ, 0xc0, !PT ;  /* 0x7fffffff00ff7812 */ /* 0x000fda000784c0ff */
[----:B------:R-:W-:Y:S01]  /*5530*/  @!P2 MOV R13, R0 ;  /* 0x00000000000da202 */ /* 0x000fe20000000f00 */
[----:B------:R-:W-:Y:S06]  /*5540*/  @!P2 BRA `(.L_x_210) ;  /* 0x000000000040a947 */ /* 0x000fec0003800000 */
[----:B------:R-:W-:-:S13]  /*5550*/  FSETP.GEU.FTZ.AND P2, PT, R0, RZ, PT ;  /* 0x000000ff0000720b */ /* 0x000fda0003f5e000 */
[----:B------:R-:W-:Y:S01]  /*5560*/  @!P2 MOV R13, 0x7fffffff ;  /* 0x7fffffff000da802 */ /* 0x000fe20000000f00 */
[----:B------:R-:W-:Y:S06]  /*5570*/  @!P2 BRA `(.L_x_210) ;  /* 0x000000000034a947 */ /* 0x000fec0003800000 */
[----:B------:R-:W-:-:S13]  /*5580*/  FSETP.GTU.FTZ.AND P2, PT, |R0|, +INF , PT ;  /* 0x7f8000000000780b */ /* 0x000fda0003f5c200 */
[----:B------:R-:W-:Y:S01]  /*5590*/  @P2 FADD.FTZ R13, R0, 1 ;  /* 0x3f800000000d2421 */ /* 0x000fe20000010000 */
[----:B------:R-:W-:Y:S06]  /*55a0*/  @P2 BRA `(.L_x_210) ;  /* 0x0000000000282947 */ /* 0x000fec0003800000 */
[----:B------:R-:W-:-:S13]  /*55b0*/  FSETP.NEU.FTZ.AND P2, PT, |R0|, +INF , PT ;  /* 0x7f8000000000780b */ /* 0x000fda0003f5d200 */
[----:B------:R-:W-:-:S04]  /*55c0*/  @P2 FFMA R14, R0, 1.84467440737095516160e+19, RZ ;  /* 0x5f800000000e2823 */ /* 0x000fc800000000ff */
[----:B------:R-:W0:Y:S02]  /*55d0*/  @P2 MUFU.RSQ R15, R14 ;  /* 0x0000000e000f2308 */ /* 0x000e240000001400 */
[----:B0-----:R-:W-:Y:S01]  /*55e0*/  @P2 FMUL.FTZ R11, R14, R15 ;  /* 0x0000000f0e0b2220 */ /* 0x001fe20000410000 */
[----:B------:R-:W-:-:S03]  /*55f0*/  @P2 FMUL.FTZ R12, R15, 0.5 ;  /* 0x3f0000000f0c2820 */ /* 0x000fc60000410000 */
[----:B------:R-:W-:-:S04]  /*5600*/  @P2 FADD.FTZ R13, -R11, -RZ ;  /* 0x800000ff0b0d2221 */ /* 0x000fc80000010100 */
[----:B------:R-:W-:Y:S01]  /*5610*/  @P2 FFMA R20, R11, R13, R14 ;  /* 0x0000000d0b142223 */ /* 0x000fe2000000000e */
[----:B------:R-:W-:-:S03]  /*5620*/  @!P2 MOV R13, R0 ;  /* 0x00000000000da202 */ /* 0x000fc60000000f00 */
[----:B------:R-:W-:-:S04]  /*5630*/  @P2 FFMA R12, R20, R12, R11 ;  /* 0x0000000c140c2223 */ /* 0x000fc8000000000b */
[----:B------:R-:W-:-:S07]  /*5640*/  @P2 FMUL.FTZ R13, R12, 2.3283064365386962891e-10 ;  /* 0x2f8000000c0d2820 */ /* 0x000fce0000410000 */
.L_x_210:
[----:B------:R-:W-:Y:S01]  /*5650*/  MOV R11, R13 ;  /* 0x0000000d000b7202 */ /* 0x000fe20000000f00 */
[----:B------:R-:W-:Y:S01]  /*5660*/  HFMA2 R13, -RZ, RZ, 0, 0 ;  /* 0x00000000ff0d7431 */ /* 0x000fe200000001ff */
[----:B------:R-:W-:-:S04]  /*5670*/  MOV R12, R2 ;  /* 0x00000002000c7202 */ /* 0x000fc80000000f00 */
[----:B------:R-:W-:Y:S05]  /*5680*/  RET.REL.NODEC R12 `(eigendecompose_covariance) ;  /* 0xffffffa80c5c7950 */ /* 0x000fea0003c3ffff */
        .weak           $__internal_3_$__cuda_sm3x_div_rn_noftz_f32_slowpath
        .type           $__internal_3_$__cuda_sm3x_div_rn_noftz_f32_slowpath,@function
        .size           $__internal_3_$__cuda_sm3x_div_rn_noftz_f32_slowpath,(.L_x_446 - $__internal_3_$__cuda_sm3x_div_rn_noftz_f32_slowpath)
$__internal_3_$__cuda_sm3x_div_rn_noftz_f32_slowpath:
[----:B------:R-:W-:Y:S01]  /*5690*/  SHF.R.U32.HI R20, RZ, 0x17, R11 ;  /* 0x00000017ff147819 */ /* 0x000fe2000001160b */
[----:B------:R-:W-:Y:S01]  /*56a0*/  BSSY.RECONVERGENT B0, `(.L_x_211) ;  /* 0x0000063000007945 */ /* 0x000fe20003800200 */
        /* <DEDUP_REMOVED lines=33> */
.L_x_212:
[----:B------:R-:W-:Y:S01]  /*58c0*/  LEA R28, R20, 0xc0800000, 0x17 ;  /* 0xc0800000141c7811 */ /* 0x000fe200078eb8ff */
[----:B------:R-:W-:Y:S01]  /*58d0*/  BSSY.RECONVERGENT B1, `(.L_x_217) ;  /* 0x0000036000017945 */ /* 0x000fe20003800200 */
        /* <DEDUP_REMOVED lines=28> */
[CCC-:B------:R-:W-:Y:S01]  /*5aa0*/  FFMA.RP R24, R27.reuse, R23.reuse, R26.reuse ;  /* 0x000000171b187223 */ /* 0x1c0fe2000000801a */
[----:B------:R-:W-:Y:S01]  /*5ab0*/  FFMA.RM R27, R27, R23, R26 ;  /* 0x000000171b1b7223 */ /* 0x000fe2000000401a */
[----:B------:R-:W-:Y:S02]  /*5ac0*/  IADD3 R23, PT, PT, R20, 0x20, RZ ;  /* 0x0000002014177810 */ /* 0x000fe40007ffe0ff */
[----:B------:R-:W-:Y:S02]  /*5ad0*/  LOP3.LUT R22, R22, 0x7fffff, RZ, 0xc0, !PT ;  /* 0x007fffff16167812 */ /* 0x000fe400078ec0ff */
[----:B------:R-:W-:Y:S02]  /*5ae0*/  ISETP.NE.AND P3, PT, R20, RZ, PT ;  /* 0x000000ff1400720c */ /* 0x000fe40003f65270 */
[----:B------:R-:W-:Y:S02]  /*5af0*/  LOP3.LUT R22, R22, 0x800000, RZ, 0xfc, !PT ;  /* 0x0080000016167812 */ /* 0x000fe400078efcff */
[----:B------:R-:W-:-:S02]  /*5b00*/  ISETP.NE.AND P1, PT, R20, RZ, PT ;  /* 0x000000ff1400720c */ /* 0x000fc40003f25270 */
        /* <DEDUP_REMOVED lines=14> */
.L_x_219:
[----:B------:R-:W-:-:S04]  /*5bf0*/  LOP3.LUT R0, R0, 0x80000000, RZ, 0xc0, !PT ;  /* 0x8000000000007812 */ /* 0x000fc800078ec0ff */
[----:B------:R-:W-:Y:S01]  /*5c00*/  LOP3.LUT R0, R0, 0x7f800000, RZ, 0xfc, !PT ;  /* 0x7f80000000007812 */ /* 0x000fe200078efcff */
[----:B------:R-:W-:Y:S06]  /*5c10*/  BRA `(.L_x_220) ;  /* 0x0000000000047947 */ /* 0x000fec0003800000 */
.L_x_218:
[----:B------:R-:W-:-:S07]  /*5c20*/  LEA R0, R25, R0, 0x17 ;  /* 0x0000000019007211 */ /* 0x000fce00078eb8ff */
.L_x_220:
[----:B------:R-:W-:Y:S05]  /*5c30*/  BSYNC.RECONVERGENT B1 ;  /* 0x0000000000017941 */ /* 0x000fea0003800200 */
.L_x_217:
[----:B------:R-:W-:Y:S05]  /*5c40*/  BRA `(.L_x_221) ;  /* 0x0000000000207947 */ /* 0x000fea0003800000 */
.L_x_216:
[----:B------:R-:W-:-:S04]  /*5c50*/  LOP3.LUT R0, R27, 0x80000000, R0, 0x48, !PT ;  /* 0x800000001b007812 */ /* 0x000fc800078e4800 */
[----:B------:R-:W-:Y:S01]  /*5c60*/  LOP3.LUT R0, R0, 0x7f800000, RZ, 0xfc, !PT ;  /* 0x7f80000000007812 */ /* 0x000fe200078efcff */
[----:B------:R-:W-:Y:S06]  /*5c70*/  BRA `(.L_x_221) ;  /* 0x0000000000147947 */ /* 0x000fec0003800000 */
.L_x_215:
[----:B------:R-:W-:Y:S01]  /*5c80*/  LOP3.LUT R0, R27, 0x80000000, R0, 0x48, !PT ;  /* 0x800000001b007812 */ /* 0x000fe200078e4800 */
[----:B------:R-:W-:Y:S06]  /*5c90*/  BRA `(.L_x_221) ;  /* 0x00000000000c7947 */ /* 0x000fec0003800000 */
.L_x_214:
[----:B------:R-:W0:Y:S01]  /*5ca0*/  MUFU.RSQ R0, -QNAN ;  /* 0xffc0000000007908 */ /* 0x000e220000001400 */
[----:B------:R-:W-:Y:S05]  /*5cb0*/  BRA `(.L_x_221) ;  /* 0x0000000000047947 */ /* 0x000fea0003800000 */
.L_x_213:
[----:B------:R-:W-:-:S07]  /*5cc0*/  FADD.FTZ R0, R0, R11 ;  /* 0x0000000b00007221 */ /* 0x000fce0000010000 */
.L_x_221:
[----:B------:R-:W-:Y:S05]  /*5cd0*/  BSYNC.RECONVERGENT B0 ;  /* 0x0000000000007941 */ /* 0x000fea0003800200 */
.L_x_211:
[----:B------:R-:W-:Y:S01]  /*5ce0*/  HFMA2 R23, -RZ, RZ, 0, 0 ;  /* 0x00000000ff177431 */ /* 0x000fe200000001ff */
[----:B------:R-:W-:-:S04]  /*5cf0*/  MOV R22, R2 ;  /* 0x0000000200167202 */ /* 0x000fc80000000f00 */
[----:B0-----:R-:W-:Y:S05]  /*5d00*/  RET.REL.NODEC R22 `(eigendecompose_covariance) ;  /* 0xffffffa016bc7950 */ /* 0x001fea0003c3ffff */
.L_x_222:
        /* <DEDUP_REMOVED lines=15> */
.L_x_446:


//--------------------- .text.update_sigma        --------------------------
	.section	.text.update_sigma,"ax",@progbits
	.align	128
        .global         update_sigma
        .type           update_sigma,@function
        .size           update_sigma,(.L_x_448 - update_sigma)
        .other          update_sigma,@"STO_CUDA_ENTRY STV_DEFAULT"
update_sigma:
.text.update_sigma:
[----:B------:R-:W-:Y:S01]  /*0000*/  LDC R1, c[0x0][0x37c] ;  /* 0x0000df00ff017b82 */ /* 0x000fe20000000800 */
[----:B------:R-:W0:Y:S07]  /*0010*/  S2R R0, SR_TID.X ;  /* 0x0000000000007919 */ /* 0x000e2e0000002100 */
[----:B------:R-:W0:Y:S02]  /*0020*/  S2UR UR4, SR_CTAID.X ;  /* 0x00000000000479c3 */ /* 0x000e240000002500 */
[----:B0-----:R-:W-:-:S13]  /*0030*/  LOP3.LUT P0, RZ, R0, UR4, RZ, 0xfc, !PT ;  /* 0x0000000400ff7c12 */ /* 0x001fda000f80fcff */
[----:B------:R-:W-:Y:S05]  /*0040*/  @P0 EXIT ;  /* 0x000000000000094d */ /* 0x000fea0003800000 */
[----:B------:R-:W0:Y:S01]  /*0050*/  LDCU UR6, c[0x0][0x39c] ;  /* 0x00007380ff0677ac */ /* 0x000e220008000800 */
[----:B------:R-:W-:Y:S01]  /*0060*/  HFMA2 R4, -RZ, RZ, 0, 0 ;  /* 0x00000000ff047431 */ /* 0x000fe200000001ff */
[----:B------:R-:W1:Y:S01]  /*0070*/  LDCU.64 UR10, c[0x0][0x358] ;  /* 0x00006b00ff0a77ac */ /* 0x000e620008000a00 */
[----:B0-----:R-:W-:-:S09]  /*0080*/  UISETP.GE.AND UP0, UPT, UR6, 0x1, UPT ;  /* 0x000000010600788c */ /* 0x001fd2000bf06270 */
[----:B-1----:R-:W-:Y:S05]  /*0090*/  BRA.U !UP0, `(.L_x_223) ;  /* 0x0000000508a47547 */ /* 0x002fea000b800000 */
[----:B------:R-:W-:Y:S01]  /*00a0*/  UISETP.GE.U32.AND UP1, UPT, UR6, 0x10, UPT ;  /* 0x000000100600788c */ /* 0x000fe2000bf26070 */
[----:B------:R-:W-:Y:S01]  /*00b0*/  MOV R4, RZ ;  /* 0x000000ff00047202 */ /* 0x000fe20000000f00 */
[----:B------:R-:W-:Y:S01]  /*00c0*/  ULOP3.LUT UR7, UR6, 0xf, URZ, 0xc0, !UPT ;  /* 0x0000000f06077892 */ /* 0x000fe2000f8ec0ff */
[----:B------:R-:W-:-:S03]  /*00d0*/  IMAD.MOV.U32 R0, RZ, RZ, RZ ;  /* 0x000000ffff007224 */ /* 0x000fc600078e00ff */
[----:B------:R-:W-:-:S03]  /*00e0*/  UISETP.NE.AND UP0, UPT, UR7, URZ, UPT ;  /* 0x000000ff0700728c */ /* 0x000fc6000bf05270 */
[----:B------:R-:W-:Y:S08]  /*00f0*/  BRA.U !UP1, `(.L_x_224) ;  /* 0x0000000109b87547 */ /* 0x000ff0000b800000 */
[----:B------:R-:W0:Y:S01]  /*0100*/  LDCU.64 UR4, c[0x0][0x388] ;  /* 0x00007100ff0477ac */ /* 0x000e220008000a00 */
[----:B------:R-:W-:Y:S01]  /*0110*/  MOV R4, RZ ;  /* 0x000000ff00047202 */ /* 0x000fe20000000f00 */
[----:B------:R-:W-:-:S04]  /*0120*/  ULOP3.LUT UR8, UR6, 0x7ffffff0, URZ, 0xc0, !UPT ;  /* 0x7ffffff006087892 */ /* 0x000fc8000f8ec0ff */
[----:B------:R-:W-:Y:S02]  /*0130*/  UIADD3 UR9, UPT, UPT, -UR8, URZ, URZ ;  /* 0x000000ff08097290 */ /* 0x000fe4000fffe1ff */
[----:B------:R-:W-:Y:S01]  /*0140*/  MOV R0, UR8 ;  /* 0x0000000800007c02 */ /* 0x000fe20008000f00 */
[----:B0-----:R-:W-:-:S04]  /*0150*/  UIADD3 UR4, UP1, UPT, UR4, 0x20, URZ ;  /* 0x0000002004047890 */ /* 0x001fc8000ff3e0ff */
[----:B------:R-:W-:Y:S02]  /*0160*/  UIADD3.X UR5, UPT, UPT, URZ, UR5, URZ, UP1, !UPT ;  /* 0x00000005ff057290 */ /* 0x000fe40008ffe4ff */
[----:B------:R-:W-:-:S04]  /*0170*/  IMAD.U32 R2, RZ, RZ, UR4 ;  /* 0x00000004ff027e24 */ /* 0x000fc8000f8e00ff */
[----:B------:R-:W-:-:S07]  /*0180*/  MOV R3, UR5 ;  /* 0x0000000500037c02 */ /* 0x000fce0008000f00 */
.L_x_225:
        /* <DEDUP_REMOVED lines=20> */
[----:B--2---:R-:W-:-:S04]  /*02d0*/  FFMA R4, R11, R11, R4 ;  /* 0x0000000b0b047223 */ /* 0x004fc80000000004 */
[----:B---3--:R-:W-:-:S04]  /*02e0*/  FFMA R4, R13, R13, R4 ;  /* 0x0000000d0d047223 */ /* 0x008fc80000000004 */
[----:B----4-:R-:W-:-:S04]  /*02f0*/  FFMA R4, R15, R15, R4 ;  /* 0x0000000f0f047223 */ /* 0x010fc80000000004 */
[----:B-----5:R-:W-:-:S04]  /*0300*/  FFMA R4, R17, R17, R4 ;  /* 0x0000001111047223 */ /* 0x020fc80000000004 */
[----:B------:R-:W-:-:S04]  /*0310*/  FFMA R4, R19, R19, R4 ;  /* 0x0000001313047223 */ /* 0x000fc80000000004 */
        /* <DEDUP_REMOVED lines=10> */
[----:B------:R-:W-:Y:S01]  /*03c0*/  FFMA R4, R6, R6, R5 ;  /* 0x0000000606047223 */ /* 0x000fe20000000005 */
[----:B------:R-:W-:Y:S06]  /*03d0*/  BRA.U UP1, `(.L_x_225) ;  /* 0xfffffffd016c7547 */ /* 0x000fec000b83ffff */
.L_x_224:
        /* <DEDUP_REMOVED lines=15> */
[----:B------:R-:W-:-:S02]  /*04d0*/  VIADD R0, R0, 0x8 ;  /* 0x0000000800007836 */ /* 0x000fc40000000000 */
        /* <DEDUP_REMOVED lines=8> */
.L_x_226:
        /* <DEDUP_REMOVED lines=10> */
[----:B------:R-:W5:Y:S01]  /*0600*/  LDG.E R11, desc[UR10][R2.64+0xc] ;  /* 0x00000c0a020b7981 */ /* 0x000f62000c1e1900 */
[----:B------:R-:W-:Y:S01]  /*0610*/  IADD3 R0, PT, PT, R0, 0x4, RZ ;  /* 0x0000000400007810 */ /* 0x000fe20007ffe0ff */
[----:B--2---:R-:W-:-:S04]  /*0620*/  FFMA R4, R5, R5, R4 ;  /* 0x0000000505047223 */ /* 0x004fc80000000004 */
[----:B---3--:R-:W-:-:S04]  /*0630*/  FFMA R4, R7, R7, R4 ;  /* 0x0000000707047223 */ /* 0x008fc80000000004 */
[----:B----4-:R-:W-:-:S04]  /*0640*/  FFMA R4, R9, R9, R4 ;  /* 0x0000000909047223 */ /* 0x010fc80000000004 */
[----:B-----5:R-:W-:-:S07]  /*0650*/  FFMA R4, R11, R11, R4 ;  /* 0x0000000b0b047223 */ /* 0x020fce0000000004 */
.L_x_227:
[----:B------:R-:W-:Y:S05]  /*0660*/  BRA.U !UP1, `(.L_x_223) ;  /* 0x0000000109307547 */ /* 0x000fea000b800000 */
[----:B------:R-:W0:Y:S01]  /*0670*/  LDC.64 R2, c[0x0][0x388] ;  /* 0x0000e200ff027b82 */ /* 0x000e220000000a00 */
[----:B------:R-:W-:Y:S01]  /*0680*/  UIADD3 UR4, UPT, UPT, -UR4, URZ, URZ ;  /* 0x000000ff04047290 */ /* 0x000fe2000fffe1ff */
[----:B0-----:R-:W-:-:S05]  /*0690*/  IMAD.WIDE.U32 R2, R0, 0x4, R2 ;  /* 0x0000000400027825 */ /* 0x001fca00078e0002 */
[----:B------:R-:W-:-:S07]  /*06a0*/  MOV R5, R3 ;  /* 0x0000000300057202 */ /* 0x000fce0000000f00 */
.L_x_228:
[----:B------:R-:W-:-:S06]  /*06b0*/  IMAD.MOV.U32 R3, RZ, RZ, R5 ;  /* 0x000000ffff037224 */ /* 0x000fcc00078e0005 */
[----:B------:R0:W2:Y:S01]  /*06c0*/  LDG.E R3, desc[UR10][R2.64] ;  /* 0x0000000a02037981 */ /* 0x0000a2000c1e1900 */
[----:B------:R-:W-:-:S04]  /*06d0*/  UIADD3 UR4, UPT, UPT, UR4, 0x1, URZ ;  /* 0x0000000104047890 */ /* 0x000fc8000fffe0ff */
[----:B------:R-:W-:Y:S01]  /*06e0*/  UISETP.NE.AND UP0, UPT, UR4, URZ, UPT ;  /* 0x000000ff0400728c */ /* 0x000fe2000bf05270 */
[----:B0-----:R-:W-:-:S04]  /*06f0*/  IADD3 R2, P0, PT, R2, 0x4, RZ ;  /* 0x0000000402027810 */ /* 0x001fc80007f1e0ff */
[----:B------:R-:W-:Y:S01]  /*0700*/  IADD3.X R5, PT, PT, RZ, R5, RZ, P0, !PT ;  /* 0x00000005ff057210 */ /* 0x000fe200007fe4ff */
[----:B--2---:R-:W-:-:S03]  /*0710*/  FFMA R4, R3, R3, R4 ;  /* 0x0000000303047223 */ /* 0x004fc60000000004 */
[----:B------:R-:W-:Y:S05]  /*0720*/  BRA.U UP0, `(.L_x_228) ;  /* 0xfffffffd00e07547 */ /* 0x000fea000b83ffff */
.L_x_223:
[----:B------:R-:W-:Y:S01]  /*0730*/  IADD3 R0, PT, PT, R4, -0xd000000, RZ ;  /* 0xf300000004007810 */ /* 0x000fe20007ffe0ff */
[----:B------:R0:W1:Y:S03]  /*0740*/  MUFU.RSQ R3, R4 ;  /* 0x0000000400037308 */ /* 0x0000660000001400 */
[----:B------:R-:W-:-:S13]  /*0750*/  ISETP.GT.U32.AND P0, PT, R0, 0x727fffff, PT ;  /* 0x727fffff0000780c */ /* 0x000fda0003f04070 */
[----:B0-----:R-:W-:Y:S05]  /*0760*/  @!P0 BRA `(.L_x_229) ;  /* 0x0000000000108947 */ /* 0x001fea0003800000 */
[----:B------:R-:W-:Y:S01]  /*0770*/  IMAD.MOV.U32 R0, RZ, RZ, R4 ;  /* 0x000000ffff007224 */ /* 0x000fe200078e0004 */
[----:B------:R-:W-:-:S07]  /*0780*/  MOV R4, 0x7a0 ;  /* 0x000007a000047802 */ /* 0x000fce0000000f00 */
[----:B-1----:R-:W-:Y:S05]  /*0790*/  CALL.REL.NOINC `($__internal_4_$__cuda_sm20_sqrt_rn_f32_slowpath) ;  /* 0x0000000000d07944 */ /* 0x002fea0003c00000 */
[----:B------:R-:W-:Y:S05]  /*07a0*/  BRA `(.L_x_230) ;  /* 0x0000000000107947 */ /* 0x000fea0003800000 */
.L_x_229:
[C---:B-1----:R-:W-:Y:S01]  /*07b0*/  FMUL.FTZ R5, R3.reuse, R4 ;  /* 0x0000000403057220 */ /* 0x042fe20000410000 */
[----:B------:R-:W-:-:S03]  /*07c0*/  FMUL.FTZ R0, R3, 0.5 ;  /* 0x3f00000003007820 */ /* 0x000fc60000410000 */
[----:B------:R-:W-:-:S04]  /*07d0*/  FFMA R4, -R5, R5, R4 ;  /* 0x0000000505047223 */ /* 0x000fc80000000104 */
[----:B------:R-:W-:-:S07]  /*07e0*/  FFMA R5, R4, R0, R5 ;  /* 0x0000000004057223 */ /* 0x000fce0000000005 */
.L_x_230:
[----:B------:R-:W0:Y:S08]  /*07f0*/  LDC.64 R6, c[0x0][0x380] ;  /* 0x0000e000ff067b82 */ /* 0x000e300000000a00 */
[----:B------:R-:W1:Y:S01]  /*0800*/  LDC.64 R10, c[0x0][0x390] ;  /* 0x0000e400ff0a7b82 */ /* 0x000e620000000a00 */
[----:B0-----:R0:W5:Y:S01]  /*0810*/  LDG.E R2, desc[UR10][R6.64] ;  /* 0x0000000a06027981 */ /* 0x001162000c1e1900 */
[----:B-1----:R-:W1:Y:S08]  /*0820*/  MUFU.RCP R0, R11 ;  /* 0x0000000b00007308 */ /* 0x002e700000001000 */
[----:B------:R-:W2:Y:S01]  /*0830*/  FCHK P0, R10, R11 ;  /* 0x0000000b0a007302 */ /* 0x000ea20000000000 */
[----:B-1----:R-:W-:-:S04]  /*0840*/  FFMA R3, R0, -R11, 1 ;  /* 0x3f80000000037423 */ /* 0x002fc8000000080b */
[----:B------:R-:W-:-:S04]  /*0850*/  FFMA R3, R0, R3, R0 ;  /* 0x0000000300037223 */ /* 0x000fc80000000000 */
[----:B------:R-:W-:-:S04]  /*0860*/  FFMA R9, R3, R10, RZ ;  /* 0x0000000a03097223 */ /* 0x000fc800000000ff */
[----:B------:R-:W-:-:S04]  /*0870*/  FFMA R4, R9, -R11, R10 ;  /* 0x8000000b09047223 */ /* 0x000fc8000000000a */
[----:B------:R-:W-:Y:S01]  /*0880*/  FFMA R4, R3, R4, R9 ;  /* 0x0000000403047223 */ /* 0x000fe20000000009 */
[----:B0-2---:R-:W-:Y:S06]  /*0890*/  @!P0 BRA `(.L_x_231) ;  /* 0x0000000000148947 */ /* 0x005fec0003800000 */
[----:B------:R-:W0:Y:S01]  /*08a0*/  LDC R0, c[0x0][0x390] ;  /* 0x0000e400ff007b82 */ /* 0x000e220000000800 */
[----:B------:R-:W-:-:S07]  /*08b0*/  MOV R6, 0x8e0 ;  /* 0x000008e000067802 */ /* 0x000fce0000000f00 */
[----:B------:R-:W1:Y:S02]  /*08c0*/  LDC R3, c[0x0][0x394] ;  /* 0x0000e500ff037b82 */ /* 0x000e640000000800 */
[----:B01---5:R-:W-:Y:S05]  /*08d0*/  CALL.REL.NOINC `($__internal_5_$__cuda_sm3x_div_rn_noftz_f32_slowpath) ;  /* 0x0000000000e07944 */ /* 0x023fea0003c00000 */
[----:B------:R-:W-:-:S07]  /*08e0*/  MOV R4, R0 ;  /* 0x0000000000047202 */ /* 0x000fce0000000f00 */
.L_x_231:
[----:B------:R-:W0:Y:S02]  /*08f0*/  LDC R7, c[0x0][0x398] ;  /* 0x0000e600ff077b82 */ /* 0x000e240000000800 */
[----:B0-----:R-:W0:Y:S08]  /*0900*/  MUFU.RCP R0, R7 ;  /* 0x0000000700007308 */ /* 0x001e300000001000 */
[----:B------:R-:W1:Y:S01]  /*0910*/  FCHK P0, R5, R7 ;  /* 0x0000000705007302 */ /* 0x000e620000000000 */
[----:B0-----:R-:W-:-:S04]  /*0920*/  FFMA R3, R0, -R7, 1 ;  /* 0x3f80000000037423 */ /* 0x001fc80000000807 */
[----:B------:R-:W-:-:S04]  /*0930*/  FFMA R0, R0, R3, R0 ;  /* 0x0000000300007223 */ /* 0x000fc80000000000 */
[----:B------:R-:W-:-:S04]  /*0940*/  FFMA R6, R0, R5, RZ ;  /* 0x0000000500067223 */ /* 0x000fc800000000ff */
[----:B------:R-:W-:-:S04]  /*0950*/  FFMA R3, R6, -R7, R5 ;  /* 0x8000000706037223 */ /* 0x000fc80000000005 */
[----:B------:R-:W-:Y:S01]  /*0960*/  FFMA R0, R0, R3, R6 ;  /* 0x0000000300007223 */ /* 0x000fe20000000006 */
[----:B-1----:R-:W-:Y:S06]  /*0970*/  @!P0 BRA `(.L_x_232) ;  /* 0x0000000000108947 */ /* 0x002fec0003800000 */
[----:B------:R-:W0:Y:S01]  /*0980*/  LDC R3, c[0x0][0x398] ;  /* 0x0000e600ff037b82 */ /* 0x000e220000000800 */
[----:B------:R-:W-:Y:S02]  /*0990*/  MOV R0, R5 ;  /* 0x0000000500007202 */ /* 0x000fe40000000f00 */
[----:B------:R-:W-:-:S07]  /*09a0*/  MOV R6, 0x9c0 ;  /* 0x000009c000067802 */ /* 0x000fce0000000f00 */
[----:B0----5:R-:W-:Y:S05]  /*09b0*/  CALL.REL.NOINC `($__internal_5_$__cuda_sm3x_div_rn_noftz_f32_slowpath) ;  /* 0x0000000000a87944 */ /* 0x021fea0003c00000 */
.L_x_232:
[----:B------:R-:W-:Y:S01]  /*09c0*/  FADD R3, R0, -1 ;  /* 0xbf80000000037421 */ /* 0x000fe20000000000 */
[----:B------:R-:W-:Y:S02]  /*09d0*/  HFMA2 R5, -RZ, RZ, 3.7421875, 0 ;  /* 0x437c0000ff057431 */ /* 0x000fe400000001ff */
[----:B------:R-:W-:Y:S02]  /*09e0*/  IMAD.MOV.U32 R0, RZ, RZ, 0x3bbb989d ;  /* 0x3bbb989dff007424 */ /* 0x000fe400078e00ff */
[----:B------:R-:W-:-:S04]  /*09f0*/  FMUL R3, R3, R4 ;  /* 0x0000000403037220 */ /* 0x000fc80000400000 */
[----:B------:R-:W-:-:S04]  /*0a00*/  FFMA.SAT R0, R3, R0, 0.5 ;  /* 0x3f00000003007423 */ /* 0x000fc80000002000 */
[----:B------:R-:W-:-:S04]  /*0a10*/  FFMA.RM R0, R0, R5, 12582913 ;  /* 0x4b40000100007423 */ /* 0x000fc80000004005 */
[C---:B------:R-:W-:Y:S01]  /*0a20*/  FADD R4, R0.reuse, -12583039 ;  /* 0xcb40007f00047421 */ /* 0x040fe20000000000 */
[----:B------:R-:W-:-:S03]  /*0a30*/  SHF.L.U32 R0, R0, 0x17, RZ ;  /* 0x0000001700007819 */ /* 0x000fc600000006ff */
[----:B------:R-:W-:-:S04]  /*0a40*/  FFMA R4, R3, 1.4426950216293334961, -R4 ;  /* 0x3fb8aa3b03047823 */ /* 0x000fc80000000804 */
[----:B------:R-:W-:Y:S02]  /*0a50*/  FFMA R3, R3, 1.925963033500011079e-08, R4 ;  /* 0x32a5706003037823 */ /* 0x000fe40000000004 */
[----:B------:R-:W0:Y:S04]  /*0a60*/  LDC.64 R4, c[0x0][0x380] ;  /* 0x0000e000ff047b82 */ /* 0x000e280000000a00 */
[----:B------:R-:W1:Y:S02]  /*0a70*/  MUFU.EX2 R3, R3 ;  /* 0x0000000300037308 */ /* 0x000e640000000800 */
[----:B-1----:R-:W-:-:S04]  /*0a80*/  FMUL R7, R0, R3 ;  /* 0x0000000300077220 */ /* 0x002fc80000400000 */
[----:B-----5:R-:W-:-:S05]  /*0a90*/  FMUL R2, R2, R7 ;  /* 0x0000000702027220 */ /* 0x020fca0000400000 */
[----:B------:R-:W-:-:S04]  /*0aa0*/  FMNMX R2, R2, 1.00000000000000000000e+10, PT ;  /* 0x501502f902027809 */ /* 0x000fc80003800000 */
[----:B------:R-:W-:-:S05]  /*0ab0*/  FMNMX R7, R2, 1.00000001335143196e-10, !PT ;  /* 0x2edbe6ff02077809 */ /* 0x000fca0007800000 */
[----:B0-----:R-:W-:Y:S01]  /*0ac0*/  STG.E desc[UR10][R4.64], R7 ;  /* 0x0000000704007986 */ /* 0x001fe2000c10190a */
[----:B------:R-:W-:Y:S05]  /*0ad0*/  EXIT ;  /* 0x000000000000794d */ /* 0x000fea0003800000 */
        .weak           $__internal_4_$__cuda_sm20_sqrt_rn_f32_slowpath
        .type           $__internal_4_$__cuda_sm20_sqrt_rn_f32_slowpath,@function
        .size           $__internal_4_$__cuda_sm20_sqrt_rn_f32_slowpath,($__internal_5_$__cuda_sm3x_div_rn_noftz_f32_slowpath - $__internal_4_$__cuda_sm20_sqrt_rn_f32_slowpath)
$__internal_4_$__cuda_sm20_sqrt_rn_f32_slowpath:
[----:B------:R-:W-:-:S13]  /*0ae0*/  LOP3.LUT P0, RZ, R0, 0x7fffffff, RZ, 0xc0, !PT ;  /* 0x7fffffff00ff7812 */ /* 0x000fda000780c0ff */
[----:B------:R-:W-:Y:S01]  /*0af0*/  @!P0 IMAD.MOV.U32 R2, RZ, RZ, R0 ;  /* 0x000000ffff028224 */ /* 0x000fe200078e0000 */
        /* <DEDUP_REMOVED lines=8> */
[----:B------:R-:W-:Y:S01]  /*0b80*/  @!P0 MOV R2, R0 ;  /* 0x0000000000028202 */ /* 0x000fe20000000f00 */
[----:B------:R-:W-:Y:S06]  /*0b90*/  @!P0 BRA `(.L_x_233) ;  /* 0x0000000000208947 */ /* 0x000fec0003800000 */
[----:B------:R-:W-:-:S04]  /*0ba0*/  FFMA R0, R0, 1.84467440737095516160e+19, RZ ;  /* 0x5f80000000007823 */ /* 0x000fc800000000ff */
[----:B------:R-:W0:Y:S02]  /*0bb0*/  MUFU.RSQ R3, R0 ;  /* 0x0000000000037308 */ /* 0x000e240000001400 */
[----:B0-----:R-:W-:Y:S01]  /*0bc0*/  FMUL.FTZ R5, R0, R3 ;  /* 0x0000000300057220 */ /* 0x001fe20000410000 */
[----:B------:R-:W-:-:S03]  /*0bd0*/  FMUL.FTZ R3, R3, 0.5 ;  /* 0x3f00000003037820 */ /* 0x000fc60000410000 */
[----:B------:R-:W-:-:S04]  /*0be0*/  FADD.FTZ R2, -R5, -RZ ;  /* 0x800000ff05027221 */ /* 0x000fc80000010100 */
[----:B------:R-:W-:-:S04]  /*0bf0*/  FFMA R2, R5, R2, R0 ;  /* 0x0000000205027223 */ /* 0x000fc80000000000 */
[----:B------:R-:W-:-:S04]  /*0c00*/  FFMA R2, R2, R3, R5 ;  /* 0x0000000302027223 */ /* 0x000fc80000000005 */
[----:B------:R-:W-:-:S07]  /*0c10*/  FMUL.FTZ R2, R2, 2.3283064365386962891e-10 ;  /* 0x2f80000002027820 */ /* 0x000fce0000410000 */
.L_x_233:
[----:B------:R-:W-:Y:S02]  /*0c20*/  HFMA2 R3, -RZ, RZ, 0, 0 ;  /* 0x00000000ff037431 */ /* 0x000fe400000001ff */
[----:B------:R-:W-:Y:S01]  /*0c30*/  IMAD.MOV.U32 R5, RZ, RZ, R2 ;  /* 0x000000ffff057224 */ /* 0x000fe200078e0002 */
[----:B------:R-:W-:-:S04]  /*0c40*/  MOV R2, R4 ;  /* 0x0000000400027202 */ /* 0x000fc80000000f00 */
[----:B------:R-:W-:Y:S05]  /*0c50*/  RET.REL.NODEC R2 `(update_sigma) ;  /* 0xfffffff002e87950 */ /* 0x000fea0003c3ffff */
        .weak           $__internal_5_$__cuda_sm3x_div_rn_noftz_f32_slowpath
        .type           $__internal_5_$__cuda_sm3x_div_rn_noftz_f32_slowpath,@function
        .size           $__internal_5_$__cuda_sm3x_div_rn_noftz_f32_slowpath,(.L_x_448 - $__internal_5_$__cuda_sm3x_div_rn_noftz_f32_slowpath)
$__internal_5_$__cuda_sm3x_div_rn_noftz_f32_slowpath:
[----:B------:R-:W-:Y:S02]  /*0c60*/  SHF.R.U32.HI R8, RZ, 0x17, R3 ;  /* 0x00000017ff087819 */ /* 0x000fe40000011603 */
[----:B------:R-:W-:Y:S02]  /*0c70*/  SHF.R.U32.HI R7, RZ, 0x17, R0 ;  /* 0x00000017ff077819 */ /* 0x000fe40000011600 */
[----:B------:R-:W-:Y:S02]  /*0c80*/  LOP3.LUT R12, R8, 0xff, RZ, 0xc0, !PT ;  /* 0x000000ff080c7812 */ /* 0x000fe400078ec0ff */
[----:B------:R-:W-:-:S03]  /*0c90*/  LOP3.LUT R10, R7, 0xff, RZ, 0xc0, !PT ;  /* 0x000000ff070a7812 */ /* 0x000fc600078ec0ff */
[----:B------:R-:W-:Y:S01]  /*0ca0*/  VIADD R9, R12, 0xffffffff ;  /* 0xffffffff0c097836 */ /* 0x000fe20000000000 */
[----:B------:R-:W-:-:S04]  /*0cb0*/  IADD3 R8, PT, PT, R10, -0x1, RZ ;  /* 0xffffffff0a087810 */ /* 0x000fc80007ffe0ff */
[----:B------:R-:W-:-:S04]  /*0cc0*/  ISETP.GT.U32.AND P0, PT, R9, 0xfd, PT ;  /* 0x000000fd0900780c */ /* 0x000fc80003f04070 */
        /* <DEDUP_REMOVED lines=22> */
[----:B------:R-:W-:Y:S02]  /*0e30*/  @!P0 IMAD.MOV.U32 R7, RZ, RZ, -0x40 ;  /* 0xffffffc0ff078424 */ /* 0x000fe400078e00ff */
[----:B------:R-:W-:Y:S01]  /*0e40*/  @!P0 FFMA R0, R0, 1.84467440737095516160e+19, RZ ;  /* 0x5f80000000008823 */ /* 0x000fe200000000ff */
[----:B------:R-:W-:Y:S02]  /*0e50*/  @!P1 FFMA R3, R3, 1.84467440737095516160e+19, RZ ;  /* 0x5f80000003039823 */ /* 0x000fe400000000ff */
[----:B------:R-:W-:-:S07]  /*0e60*/  @!P1 IADD3 R7, PT, PT, R7, 0x40, RZ ;  /* 0x0000004007079810 */ /* 0x000fce0007ffe0ff */
.L_x_234:
[----:B------:R-:W-:-:S04]  /*0e70*/  LEA R8, R12, 0xc0800000, 0x17 ;  /* 0xc08000000c087811 */ /* 0x000fc800078eb8ff */
[----:B------:R-:W-:Y:S02]  /*0e80*/  IADD3 R8, PT, PT, -R8, R3, RZ ;  /* 0x0000000308087210 */ /* 0x000fe40007ffe1ff */
[----:B------:R-:W-:Y:S02]  /*0e90*/  IADD3 R3, PT, PT, R10, -0x7f, RZ ;  /* 0xffffff810a037810 */ /* 0x000fe40007ffe0ff */
[----:B------:R0:W1:Y:S01]  /*0ea0*/  MUFU.RCP R9, R8 ;  /* 0x0000000800097308 */ /* 0x0000620000001000 */
[----:B------:R-:W-:Y:S02]  /*0eb0*/  FADD.FTZ R11, -R8, -RZ ;  /* 0x800000ff080b7221 */ /* 0x000fe40000010100 */
[C---:B------:R-:W-:Y:S01]  /*0ec0*/  IMAD R0, R3.reuse, -0x800000, R0 ;  /* 0xff80000003007824 */ /* 0x040fe200078e0200 */
[----:B0-----:R-:W-:-:S05]  /*0ed0*/  IADD3 R8, PT, PT, R3, 0x7f, -R12 ;  /* 0x0000007f03087810 */ /* 0x001fca0007ffe80c */
[----:B------:R-:W-:Y:S02]  /*0ee0*/  IMAD.IADD R8, R8, 0x1, R7 ;  /* 0x0000000108087824 */ /* 0x000fe400078e0207 */
[----:B-1----:R-:W-:-:S04]  /*0ef0*/  FFMA R10, R9, R11, 1 ;  /* 0x3f800000090a7423 */ /* 0x002fc8000000000b */
        /* <DEDUP_REMOVED lines=20> */
[CCC-:B------:R-:W-:Y:S01]  /*1040*/  FFMA.RM R8, R14.reuse, R10.reuse, R9.reuse ;  /* 0x0000000a0e087223 */ /* 0x1c0fe20000004009 */
[C---:B------:R-:W-:Y:S02]  /*1050*/  ISETP.NE.AND P2, PT, R11.reuse, RZ, PT ;  /* 0x000000ff0b00720c */ /* 0x040fe40003f45270 */
[----:B------:R-:W-:Y:S02]  /*1060*/  ISETP.NE.AND P1, PT, R11, RZ, PT ;  /* 0x000000ff0b00720c */ /* 0x000fe40003f25270 */
[----:B------:R-:W-:Y:S01]  /*1070*/  LOP3.LUT R7, R3, 0x7fffff, RZ, 0xc0, !PT ;  /* 0x007fffff03077812 */ /* 0x000fe200078ec0ff */
[----:B------:R-:W-:Y:S01]  /*1080*/  FFMA.RP R3, R14, R10, R9 ;  /* 0x0000000a0e037223 */ /* 0x000fe20000008009 */
[----:B------:R-:W-:Y:S01]  /*1090*/  IADD3 R10, PT, PT, R11, 0x20, RZ ;  /* 0x000000200b0a7810 */ /* 0x000fe20007ffe0ff */
[----:B------:R-:W-:Y:S01]  /*10a0*/  IMAD.MOV R9, RZ, RZ, -R11 ;  /* 0x000000ffff097224 */ /* 0x000fe200078e0a0b */
        /* <DEDUP_REMOVED lines=10> */
[----:B------:R-:W-:-:S04]  /*1150*/  LOP3.LUT R3, R3, R8, RZ, 0xc0, !PT ;  /* 0x0000000803037212 */ /* 0x000fc800078ec0ff */
[----:B------:R-:W-:-:S04]  /*1160*/  IADD3 R3, PT, PT, R10, R3, RZ ;  /* 0x000000030a037210 */ /* 0x000fc80007ffe0ff */
[----:B------:R-:W-:Y:S01]  /*1170*/  LOP3.LUT R0, R3, R0, RZ, 0xfc, !PT ;  /* 0x0000000003007212 */ /* 0x000fe200078efcff */
[----:B------:R-:W-:Y:S06]  /*1180*/  BRA `(.L_x_241) ;  /* 0x0000000000347947 */ /* 0x000fec0003800000 */
.L_x_240:
[----:B------:R-:W-:-:S04]  /*1190*/  LOP3.LUT R0, R0, 0x80000000, RZ, 0xc0, !PT ;  /* 0x8000000000007812 */ /* 0x000fc800078ec0ff */
[----:B------:R-:W-:Y:S01]  /*11a0*/  LOP3.LUT R0, R0, 0x7f800000, RZ, 0xfc, !PT ;  /* 0x7f80000000007812 */ /* 0x000fe200078efcff */
[----:B------:R-:W-:Y:S06]  /*11b0*/  BRA `(.L_x_241) ;  /* 0x0000000000287947 */ /* 0x000fec0003800000 */
.L_x_239:
[----:B------:R-:W-:Y:S01]  /*11c0*/  LEA R0, R8, R0, 0x17 ;  /* 0x0000000008007211 */ /* 0x000fe200078eb8ff */
[----:B------:R-:W-:Y:S06]  /*11d0*/  BRA `(.L_x_241) ;  /* 0x0000000000207947 */ /* 0x000fec0003800000 */
.L_x_238:
[----:B------:R-:W-:-:S04]  /*11e0*/  LOP3.LUT R0, R3, 0x80000000, R0, 0x48, !PT ;  /* 0x8000000003007812 */ /* 0x000fc800078e4800 */
[----:B------:R-:W-:Y:S01]  /*11f0*/  LOP3.LUT R0, R0, 0x7f800000, RZ, 0xfc, !PT ;  /* 0x7f80000000007812 */ /* 0x000fe200078efcff */
[----:B------:R-:W-:Y:S06]  /*1200*/  BRA `(.L_x_241) ;  /* 0x0000000000147947 */ /* 0x000fec0003800000 */
.L_x_237:
[----:B------:R-:W-:Y:S01]  /*1210*/  LOP3.LUT R0, R3, 0x80000000, R0, 0x48, !PT ;  /* 0x8000000003007812 */ /* 0x000fe200078e4800 */
[----:B------:R-:W-:Y:S06]  /*1220*/  BRA `(.L_x_241) ;  /* 0x00000000000c7947 */ /* 0x000fec0003800000 */
.L_x_236:
[----:B------:R-:W0:Y:S01]  /*1230*/  MUFU.RSQ R0, -QNAN ;  /* 0xffc0000000007908 */ /* 0x000e220000001400 */
[----:B------:R-:W-:Y:S05]  /*1240*/  BRA `(.L_x_241) ;  /* 0x0000000000047947 */ /* 0x000fea0003800000 */
.L_x_235:
[----:B------:R-:W-:-:S07]  /*1250*/  FADD.FTZ R0, R0, R3 ;  /* 0x0000000300007221 */ /* 0x000fce0000010000 */
.L_x_241:
[----:B------:R-:W-:-:S04]  /*1260*/  HFMA2 R7, -RZ, RZ, 0, 0 ;  /* 0x00000000ff077431 */ /* 0x000fc800000001ff */
[----:B0-----:R-:W-:Y:S05]  /*1270*/  RET.REL.NODEC R6 `(update_sigma) ;  /* 0xffffffec06607950 */ /* 0x001fea0003c3ffff */
.L_x_242:
        /* <DEDUP_REMOVED lines=16> */
.L_x_448:


//--------------------- .text.update_covariance   --------------------------
	.section	.text.update_covariance,"ax",@progbits
	.align	128
        .global         update_covariance
        .type           update_covariance,@function
        .size           update_covariance,(.L_x_449 - update_covariance)
        .other          update_covariance,@"STO_CUDA_ENTRY STV_DEFAULT"
update_covariance:
.text.update_covariance:
[----:B------:R-:W-:Y:S01]  /*0000*/  LDC R1, c[0x0][0x37c] ;  /* 0x0000df00ff017b82 */ /* 0x000fe20000000800 */
[----:B------:R-:W0:Y:S07]  /*0010*/  S2R R3, SR_TID.X ;  /* 0x0000000000037919 */ /* 0x000e2e0000002100 */
[----:B------:R-:W0:Y:S01]  /*0020*/  S2UR UR4, SR_CTAID.X ;  /* 0x00000000000479c3 */ /* 0x000e220000002500 */
[----:B------:R-:W1:Y:S07]  /*0030*/  LDCU UR5, c[0x0][0x3c0] ;  /* 0x00007800ff0577ac */ /* 0x000e6e0008000800 */
[----:B------:R-:W0:Y:S01]  /*0040*/  LDC R0, c[0x0][0x360] ;  /* 0x0000d800ff007b82 */ /* 0x000e220000000800 */
[----:B-1----:R-:W-:Y:S01]  /*0050*/  MOV R13, UR5 ;  /* 0x00000005000d7c02 */ /* 0x002fe20008000f00 */
[----:B0-----:R-:W-:-:S04]  /*0060*/  IMAD R0, R0, UR4, R3 ;  /* 0x0000000400007c24 */ /* 0x001fc8000f8e0203 */
[----:B------:R-:W-:-:S05]  /*0070*/  IMAD R3, R13, R13, RZ ;  /* 0x0000000d0d037224 */ /* 0x000fca00078e02ff */
[----:B------:R-:W-:-:S13]  /*0080*/  ISETP.GE.AND P0, PT, R0, R3, PT ;  /* 0x000000030000720c */ /* 0x000fda0003f06270 */
[----:B------:R-:W-:Y:S05]  /*0090*/  @P0 EXIT ;  /* 0x000000000000094d */ /* 0x000fea0003800000 */
[----:B------:R-:W-:Y:S01]  /*00a0*/  IABS R5, R13 ;  /* 0x0000000d00057213 */ /* 0x000fe20000000000 */
[----:B------:R-:W0:Y:S01]  /*00b0*/  LDC.64 R10, c[0x0][0x388] ;  /* 0x0000e200ff0a7b82 */ /* 0x000e220000000a00 */
[----:B------:R-:W1:Y:S02]  /*00c0*/  LDCU.64 UR8, c[0x0][0x358] ;  /* 0x00006b00ff0877ac */ /* 0x000e640008000a00 */
[----:B------:R-:W2:Y:S01]  /*00d0*/  I2F.RP R4, R5 ;  /* 0x0000000500047306 */ /* 0x000ea20000209400 */
[----:B------:R-:W3:Y:S04]  /*00e0*/  LDCU UR4, c[0x0][0x3bc] ;  /* 0x00007780ff0477ac */ /* 0x000ee80008000800 */
[----:B------:R-:W4:Y:S03]  /*00f0*/  LDC.64 R28, c[0x0][0x380] ;  /* 0x0000e000ff1c7b82 */ /* 0x000f260000000a00 */
[----:B--2---:R-:W2:Y:S01]  /*0100*/  MUFU.RCP R4, R4 ;  /* 0x0000000400047308 */ /* 0x004ea20000001000 */
[----:B----4-:R-:W-:Y:S01]  /*0110*/  IMAD.WIDE R28, R0, 0x4, R28 ;  /* 0x00000004001c7825 */ /* 0x010fe200078e021c */
[----:B--2---:R-:W-:-:S06]  /*0120*/  IADD3 R2, PT, PT, R4, 0xffffffe, RZ ;  /* 0x0ffffffe04027810 */ /* 0x004fcc0007ffe0ff */
[----:B------:R2:W4:Y:S02]  /*0130*/  F2I.FTZ.U32.TRUNC.NTZ R3, R2 ;  /* 0x0000000200037305 */ /* 0x000524000021f000 */
[----:B--2---:R-:W-:Y:S01]  /*0140*/  HFMA2 R2, -RZ, RZ, 0, 0 ;  /* 0x00000000ff027431 */ /* 0x004fe200000001ff */
[----:B----4-:R-:W-:-:S05]  /*0150*/  IADD3 R6, PT, PT, RZ, -R3, RZ ;  /* 0x80000003ff067210 */ /* 0x010fca0007ffe0ff */
[----:B------:R-:W-:Y:S01]  /*0160*/  IMAD R7, R6, R5, RZ ;  /* 0x0000000506077224 */ /* 0x000fe200078e02ff */
[----:B------:R-:W-:-:S03]  /*0170*/  IABS R6, R0 ;  /* 0x0000000000067213 */ /* 0x000fc60000000000 */
[----:B------:R-:W-:Y:S01]  /*0180*/  IMAD.HI.U32 R3, R3, R7, R2 ;  /* 0x0000000703037227 */ /* 0x000fe200078e0002 */
[----:B------:R-:W-:-:S04]  /*0190*/  LOP3.LUT R2, R0, R13, RZ, 0x3c, !PT ;  /* 0x0000000d00027212 */ /* 0x000fc800078e3cff */
[----:B------:R-:W-:Y:S01]  /*01a0*/  ISETP.GE.AND P1, PT, R2, RZ, PT ;  /* 0x000000ff0200720c */ /* 0x000fe20003f26270 */
[----:B------:R-:W-:-:S05]  /*01b0*/  IMAD.HI.U32 R3, R3, R6, RZ ;  /* 0x0000000603037227 */ /* 0x000fca00078e00ff */
[----:B------:R-:W-:-:S05]  /*01c0*/  IADD3 R4, PT, PT, -R3, RZ, RZ ;  /* 0x000000ff03047210 */ /* 0x000fca0007ffe1ff */
[----:B------:R-:W-:-:S05]  /*01d0*/  IMAD R4, R5, R4, R6 ;  /* 0x0000000405047224 */ /* 0x000fca00078e0206 */
[----:B------:R-:W-:-:S13]  /*01e0*/  ISETP.GT.U32.AND P2, PT, R5, R4, PT ;  /* 0x000000040500720c */ /* 0x000fda0003f44070 */
[-C--:B------:R-:W-:Y:S02]  /*01f0*/  @!P2 IADD3 R4, PT, PT, R4, -R5.reuse, RZ ;  /* 0x800000050404a210 */ /* 0x080fe40007ffe0ff */
[----:B------:R-:W-:Y:S02]  /*0200*/  @!P2 IADD3 R3, PT, PT, R3, 0x1, RZ ;  /* 0x000000010303a810 */ /* 0x000fe40007ffe0ff */
[----:B------:R-:W-:Y:S02]  /*0210*/  ISETP.GE.U32.AND P0, PT, R4, R5, PT ;  /* 0x000000050400720c */ /* 0x000fe40003f06070 */
[----:B------:R-:W-:Y:S01]  /*0220*/  ISETP.NE.AND P2, PT, R13, RZ, PT ;  /* 0x000000ff0d00720c */ /* 0x000fe20003f45270 */
[----:B-1----:R-:W2:Y:S10]  /*0230*/  LDG.E R5, desc[UR8][R28.64] ;  /* 0x000000081c057981 */ /* 0x002eb4000c1e1900 */
[----:B------:R-:W-:-:S04]  /*0240*/  @P0 IADD3 R3, PT, PT, R3, 0x1, RZ ;  /* 0x0000000103030810 */ /* 0x000fc80007ffe0ff */
[----:B------:R-:W-:Y:S02]  /*0250*/  @!P1 IADD3 R3, PT, PT, -R3, RZ, RZ ;  /* 0x000000ff03039210 */ /* 0x000fe40007ffe1ff */
[----:B------:R-:W-:-:S04]  /*0260*/  @!P2 LOP3.LUT R3, RZ, R13, RZ, 0x33, !PT ;  /* 0x0000000dff03a212 */ /* 0x000fc800078e33ff */
[C---:B------:R-:W-:Y:S01]  /*0270*/  IADD3 R4, PT, PT, -R3.reuse, RZ, RZ ;  /* 0x000000ff03047210 */ /* 0x040fe20007ffe1ff */
[----:B0-----:R-:W-:-:S04]  /*0280*/  IMAD.WIDE R8, R3, 0x4, R10 ;  /* 0x0000000403087825 */ /* 0x001fc800078e020a */
[----:B------:R-:W-:Y:S01]  /*0290*/  IMAD R4, R13, R4, R0 ;  /* 0x000000040d047224 */ /* 0x000fe200078e0200 */
[----:B------:R-:W2:Y:S03]  /*02a0*/  LDG.E R6, desc[UR8][R8.64] ;  /* 0x0000000808067981 */ /* 0x000ea6000c1e1900 */
[----:B------:R-:W-:-:S06]  /*02b0*/  IMAD.WIDE R10, R4, 0x4, R10 ;  /* 0x00000004040a7825 */ /* 0x000fcc00078e020a */
[----:B------:R-:W2:Y:S01]  /*02c0*/  LDG.E R10, desc[UR8][R10.64] ;  /* 0x000000080a0a7981 */ /* 0x000ea2000c1e1900 */
[----:B---3--:R-:W-:Y:S01]  /*02d0*/  UISETP.GE.AND UP0, UPT, UR4, 0x1, UPT ;  /* 0x000000010400788c */ /* 0x008fe2000bf06270 */
[----:B------:R-:W-:Y:S01]  /*02e0*/  MOV R24, RZ ;  /* 0x000000ff00187202 */ /* 0x000fe20000000f00 */
[----:B--2---:R-:W-:-:S07]  /*02f0*/  FFMA R6, R6, R10, -R5 ;  /* 0x0000000a06067223 */ /* 0x004fce0000000805 */
[----:B------:R-:W-:Y:S05]  /*0300*/  BRA.U !UP0, `(.L_x_243) ;  /* 0x0000001108c87547 */ /* 0x000fea000b800000 */
[----:B------:R-:W0:Y:S02]  /*0310*/  LDC.64 R14, c[0x0][0x3a0] ;  /* 0x0000e800ff0e7b82 */ /* 0x000e240000000a00 */
[----:B0-----:R-:W-:-:S04]  /*0320*/  IMAD.WIDE R10, R3, 0x4, R14 ;  /* 0x00000004030a7825 */ /* 0x001fc800078e020e */
[----:B------:R-:W-:Y:S01]  /*0330*/  IMAD.WIDE R14, R4, 0x4, R14 ;  /* 0x00000004040e7825 */ /* 0x000fe200078e020e */
[----:B------:R0:W5:Y:S04]  /*0340*/  LDG.E R7, desc[UR8][R10.64] ;  /* 0x000000080a077981 */ /* 0x000168000c1e1900 */
[----:B------:R0:W5:Y:S01]  /*0350*/  LDG.E R8, desc[UR8][R14.64] ;  /* 0x000000080e087981 */ /* 0x000162000c1e1900 */
[----:B------:R-:W1:Y:S01]  /*0360*/  LDC R0, c[0x0][0x3b0] ;  /* 0x0000ec00ff007b82 */ /* 0x000e620000000800 */
[----:B------:R-:W-:Y:S01]  /*0370*/  UISETP.GE.U32.AND UP0, UPT, UR4, 0x4, UPT ;  /* 0x000000040400788c */ /* 0x000fe2000bf06070 */
[----:B------:R-:W-:Y:S02]  /*0380*/  MOV R24, RZ ;  /* 0x000000ff00187202 */ /* 0x000fe40000000f00 */
[----:B------:R-:W-:-:S06]  /*0390*/  MOV R9, RZ ;  /* 0x000000ff00097202 */ /* 0x000fcc0000000f00 */
[----:B0-----:R-:W-:Y:S05]  /*03a0*/  BRA.U !UP0, `(.L_x_244) ;  /* 0x00000009087c7547 */ /* 0x001fea000b800000 */
[----:B------:R-:W0:Y:S01]  /*03b0*/  LDCU.64 UR6, c[0x0][0x3a8] ;  /* 0x00007500ff0677ac */ /* 0x000e220008000a00 */
[----:B------:R-:W2:Y:S01]  /*03c0*/  LDC R10, c[0x0][0x3b0] ;  /* 0x0000ec00ff0a7b82 */ /* 0x000ea20000000800 */
[----:B------:R-:W-:Y:S01]  /*03d0*/  HFMA2 R24, -RZ, RZ, 0, 0 ;  /* 0x00000000ff187431 */ /* 0x000fe200000001ff */
[----:B------:R-:W-:Y:S01]  /*03e0*/  MOV R11, R3 ;  /* 0x00000003000b7202 */ /* 0x000fe20000000f00 */
[----:B------:R-:W-:Y:S01]  /*03f0*/  ULOP3.LUT UR4, UR4, 0x7ffffffc, URZ, 0xc0, !UPT ;  /* 0x7ffffffc04047892 */ /* 0x000fe2000f8ec0ff */
[----:B------:R-:W-:-:S05]  /*0400*/  MOV R12, R4 ;  /* 0x00000004000c7202 */ /* 0x000fca0000000f00 */
[----:B------:R-:W-:Y:S01]  /*0410*/  MOV R9, UR4 ;  /* 0x0000000400097c02 */ /* 0x000fe20008000f00 */
[----:B0-----:R-:W-:-:S04]  /*0420*/  UIADD3 UR5, UP0, UPT, UR6, 0x8, URZ ;  /* 0x0000000806057890 */ /* 0x001fc8000ff1e0ff */
[----:B------:R-:W-:Y:S02]  /*0430*/  UIADD3.X UR6, UPT, UPT, URZ, UR7, URZ, UP0, !UPT ;  /* 0x00000007ff067290 */ /* 0x000fe400087fe4ff */
[----:B------:R-:W-:Y:S01]  /*0440*/  MOV R14, UR5 ;  /* 0x00000005000e7c02 */ /* 0x000fe20008000f00 */
[----:B------:R-:W-:-:S03]  /*0450*/  UIADD3 UR7, UPT, UPT, -UR4, URZ, URZ ;  /* 0x000000ff04077290 */ /* 0x000fc6000fffe1ff */
[----:B------:R-:W-:-:S09]  /*0460*/  MOV R15, UR6 ;  /* 0x00000006000f7c02 */ /* 0x000fd20008000f00 */
.L_x_261:
[----:B------:R-:W0:Y:S02]  /*0470*/  LDC.64 R32, c[0x0][0x390] ;  /* 0x0000e400ff207b82 */ /* 0x000e240000000a00 */
[----:B0-----:R-:W-:-:S05]  /*0480*/  IMAD.WIDE R16, R11, 0x4, R32 ;  /* 0x000000040b107825 */ /* 0x001fca00078e0220 */
[----:B------:R-:W3:Y:S01]  /*0490*/  LDG.E R2, desc[UR8][R16.64] ;  /* 0x0000000810027981 */ /* 0x000ee2000c1e1900 */
[----:B--2---:R-:W0:Y:S01]  /*04a0*/  MUFU.RCP R13, R10 ;  /* 0x0000000a000d7308 */ /* 0x004e220000001000 */
[----:B------:R-:W-:Y:S01]  /*04b0*/  BSSY.RECONVERGENT B2, `(.L_x_245) ;  /* 0x000000c000027945 */ /* 0x000fe20003800200 */
[----:B0-----:R-:W-:-:S04]  /*04c0*/  FFMA R18, R13, -R10, 1 ;  /* 0x3f8000000d127423 */ /* 0x001fc8000000080a */
[----:B------:R-:W-:Y:S01]  /*04d0*/  FFMA R18, R13, R18, R13 ;  /* 0x000000120d127223 */ /* 0x000fe2000000000d */
[----:B---3-5:R-:W-:-:S04]  /*04e0*/  FADD R21, -R7, R2 ;  /* 0x0000000207157221 */ /* 0x028fc80000000100 */
[----:B------:R-:W0:Y:S01]  /*04f0*/  FCHK P0, R21, R10 ;  /* 0x0000000a15007302 */ /* 0x000e220000000000 */
[----:B------:R-:W-:-:S04]  /*0500*/  FFMA R13, R21, R18, RZ ;  /* 0x00000012150d7223 */ /* 0x000fc800000000ff */
[----:B------:R-:W-:-:S04]  /*0510*/  FFMA R2, R13, -R10, R21 ;  /* 0x8000000a0d027223 */ /* 0x000fc80000000015 */
[----:B------:R-:W-:Y:S01]  /*0520*/  FFMA R13, R18, R2, R13 ;  /* 0x00000002120d7223 */ /* 0x000fe2000000000d */
[----:B0-----:R-:W-:Y:S06]  /*0530*/  @!P0 BRA `(.L_x_246) ;  /* 0x00000000000c8947 */ /* 0x001fec0003800000 */
[----:B------:R-:W-:-:S07]  /*0540*/  MOV R2, 0x560 ;  /* 0x0000056000027802 */ /* 0x000fce0000000f00 */
[----:B-1----:R-:W-:Y:S05]  /*0550*/  CALL.REL.NOINC `($__internal_6_$__cuda_sm3x_div_rn_noftz_f32_slowpath) ;  /* 0x00000010008c7944 */ /* 0x002fea0003c00000 */
[----:B------:R-:W-:-:S07]  /*0560*/  MOV R13, R18 ;  /* 0x00000012000d7202 */ /* 0x000fce0000000f00 */
.L_x_246:
[----:B------:R-:W-:Y:S05]  /*0570*/  BSYNC.RECONVERGENT B2 ;  /* 0x0000000000027941 */ /* 0x000fea0003800200 */
.L_x_245:
[----:B------:R-:W-:-:S05]  /*0580*/  IMAD.WIDE R32, R12, 0x4, R32 ;  /* 0x000000040c207825 */ /* 0x000fca00078e0220 */
[----:B------:R-:W2:Y:S01]  /*0590*/  LDG.E R19, desc[UR8][R32.64] ;  /* 0x0000000820137981 */ /* 0x000ea2000c1e1900 */
[----:B------:R-:W0:Y:S01]  /*05a0*/  MUFU.RCP R23, R10 ;  /* 0x0000000a00177308 */ /* 0x000e220000001000 */
[----:B------:R-:W-:Y:S01]  /*05b0*/  BSSY.RECONVERGENT B2, `(.L_x_247) ;  /* 0x000000b000027945 */ /* 0x000fe20003800200 */
[----:B0-----:R-:W-:-:S04]  /*05c0*/  FFMA R2, R23, -R10, 1 ;  /* 0x3f80000017027423 */ /* 0x001fc8000000080a */
[----:B------:R-:W-:Y:S01]  /*05d0*/  FFMA R2, R23, R2, R23 ;  /* 0x0000000217027223 */ /* 0x000fe20000000017 */
[----:B--2---:R-:W-:-:S04]  /*05e0*/  FADD R21, -R8, R19 ;  /* 0x0000001308157221 */ /* 0x004fc80000000100 */
[----:B------:R-:W0:Y:S01]  /*05f0*/  FCHK P0, R21, R10 ;  /* 0x0000000a15007302 */ /* 0x000e220000000000 */
[----:B------:R-:W-:-:S04]  /*0600*/  FFMA R19, R2, R21, RZ ;  /* 0x0000001502137223 */ /* 0x000fc800000000ff */
[----:B------:R-:W-:-:S04]  /*0610*/  FFMA R18, R19, -R10, R21 ;  /* 0x8000000a13127223 */ /* 0x000fc80000000015 */
[----:B------:R-:W-:Y:S01]  /*0620*/  FFMA R18, R2, R18, R19 ;  /* 0x0000001202127223 */ /* 0x000fe20000000013 */
[----:B0-----:R-:W-:Y:S06]  /*0630*/  @!P0 BRA `(.L_x_248) ;  /* 0x0000000000088947 */ /* 0x001fec0003800000 */
[----:B------:R-:W-:-:S07]  /*0640*/  MOV R2, 0x660 ;  /* 0x0000066000027802 */ /* 0x000fce0000000f00 */
[----:B-1----:R-:W-:Y:S05]  /*0650*/  CALL.REL.NOINC `($__internal_6_$__cuda_sm3x_div_rn_noftz_f32_slowpath) ;  /* 0x00000010004c7944 */ /* 0x002fea0003c00000 */
.L_x_248:
[----:B------:R-:W-:Y:S05]  /*0660*/  BSYNC.RECONVERGENT B2 ;  /* 0x0000000000027941 */ /* 0x000fea0003800200 */
.L_x_247:
[----:B------:R-:W0:Y:S01]  /*0670*/  LDC R30, c[0x0][0x3c0] ;  /* 0x0000f000ff1e7b82 */ /* 0x000e220000000800 */
[----:B------:R-:W2:Y:S01]  /*0680*/  LDG.E R2, desc[UR8][R14.64+-0x8] ;  /* 0xfffff8080e027981 */ /* 0x000ea2000c1e1900 */
[----:B0-----:R-:W-:-:S05]  /*0690*/  IMAD.WIDE R16, R30, 0x4, R16 ;  /* 0x000000041e107825 */ /* 0x001fca00078e0210 */
[----:B------:R-:W3:Y:S01]  /*06a0*/  LDG.E R20, desc[UR8][R16.64] ;  /* 0x0000000810147981 */ /* 0x000ee2000c1e1900 */
[----:B------:R-:W0:Y:S01]  /*06b0*/  MUFU.RCP R19, R10 ;  /* 0x0000000a00137308 */ /* 0x000e220000001000 */
[----:B------:R-:W-:Y:S01]  /*06c0*/  BSSY.RECONVERGENT B2, `(.L_x_249) ;  /* 0x000000e000027945 */ /* 0x000fe20003800200 */
[----:B--2---:R-:W-:Y:S01]  /*06d0*/  FMUL R13, R2, R13 ;  /* 0x0000000d020d7220 */ /* 0x004fe20000400000 */
[----:B0-----:R-:W-:-:S03]  /*06e0*/  FFMA R2, R19, -R10, 1 ;  /* 0x3f80000013027423 */ /* 0x001fc6000000080a */
[----:B------:R-:W-:Y:S01]  /*06f0*/  FFMA R23, R13, R18, R24 ;  /* 0x000000120d177223 */ /* 0x000fe20000000018 */
[----:B------:R-:W-:Y:S01]  /*0700*/  FFMA R2, R19, R2, R19 ;  /* 0x0000000213027223 */ /* 0x000fe20000000013 */
[----:B---3--:R-:W-:-:S04]  /*0710*/  FADD R21, -R7, R20 ;  /* 0x0000001407157221 */ /* 0x008fc80000000100 */
        /* <DEDUP_REMOVED lines=8> */
.L_x_250:
[----:B------:R-:W-:Y:S05]  /*07a0*/  BSYNC.RECONVERGENT B2 ;  /* 0x0000000000027941 */ /* 0x000fea0003800200 */
.L_x_249:
        /* <DEDUP_REMOVED lines=14> */
.L_x_252:
[----:B------:R-:W-:Y:S05]  /*0890*/  BSYNC.RECONVERGENT B2 ;  /* 0x0000000000027941 */ /* 0x000fea0003800200 */
.L_x_251:
        /* <DEDUP_REMOVED lines=19> */
.L_x_254:
[----:B------:R-:W-:Y:S05]  /*09d0*/  BSYNC.RECONVERGENT B2 ;  /* 0x0000000000027941 */ /* 0x000fea0003800200 */
.L_x_253:
        /* <DEDUP_REMOVED lines=14> */
.L_x_256:
[----:B------:R-:W-:Y:S05]  /*0ac0*/  BSYNC.RECONVERGENT B2 ;  /* 0x0000000000027941 */ /* 0x000fea0003800200 */
.L_x_255:
[----:B------:R-:W0:Y:S01]  /*0ad0*/  LDC R13, c[0x0][0x3c0] ;  /* 0x0000f000ff0d7b82 */ /* 0x000e220000000800 */
[----:B------:R-:W2:Y:S01]  /*0ae0*/  LDG.E R19, desc[UR8][R14.64] ;  /* 0x000000080e137981 */ /* 0x000ea2000c1e1900 */
[----:B0-----:R-:W-:-:S06]  /*0af0*/  IMAD.WIDE R16, R13, 0x4, R16 ;  /* 0x000000040d107825 */ /* 0x001fcc00078e0210 */
[----:B------:R-:W3:Y:S01]  /*0b00*/  LDG.E R16, desc[UR8][R16.64] ;  /* 0x0000000810107981 */ /* 0x000ee2000c1e1900 */
[----:B------:R-:W0:Y:S01]  /*0b10*/  MUFU.RCP R25, R10 ;  /* 0x0000000a00197308 */ /* 0x000e220000001000 */
[----:B------:R-:W-:Y:S01]  /*0b20*/  BSSY.RECONVERGENT B2, `(.L_x_257) ;  /* 0x000000e000027945 */ /* 0x000fe20003800200 */
[----:B0-----:R-:W-:-:S04]  /*0b30*/  FFMA R2, R25, -R10, 1 ;  /* 0x3f80000019027423 */ /* 0x001fc8000000080a */
[----:B------:R-:W-:Y:S01]  /*0b40*/  FFMA R2, R25, R2, R25 ;  /* 0x0000000219027223 */ /* 0x000fe20000000019 */
[----:B--2---:R-:W-:-:S04]  /*0b50*/  FMUL R24, R19, R24 ;  /* 0x0000001813187220 */ /* 0x004fc80000400000 */
        /* <DEDUP_REMOVED lines=10> */
.L_x_258:
[----:B------:R-:W-:Y:S05]  /*0c00*/  BSYNC.RECONVERGENT B2 ;  /* 0x0000000000027941 */ /* 0x000fea0003800200 */
.L_x_257:
[----:B------:R-:W-:-:S06]  /*0c10*/  IMAD.WIDE R30, R13, 0x4, R30 ;  /* 0x000000040d1e7825 */ /* 0x000fcc00078e021e */
        /* <DEDUP_REMOVED lines=13> */
.L_x_260:
[----:B------:R-:W-:Y:S05]  /*0cf0*/  BSYNC.RECONVERGENT B2 ;  /* 0x0000000000027941 */ /* 0x000fea0003800200 */
.L_x_259:
[----:B------:R0:W2:Y:S01]  /*0d00*/  LDG.E R17, desc[UR8][R14.64+0x4] ;  /* 0x000004080e117981 */ /* 0x0000a2000c1e1900 */
[----:B------:R-:W-:Y:S01]  /*0d10*/  UIADD3 UR7, UPT, UPT, UR7, 0x4, URZ ;  /* 0x0000000407077890 */ /* 0x000fe2000fffe0ff */
[C---:B------:R-:W-:Y:S02]  /*0d20*/  LEA R12, R13.reuse, R12, 0x2 ;  /* 0x0000000c0d0c7211 */ /* 0x040fe400078e10ff */
[----:B------:R-:W-:Y:S01]  /*0d30*/  LEA R11, R13, R11, 0x2 ;  /* 0x0000000b0d0b7211 */ /* 0x000fe200078e10ff */
[----:B------:R-:W-:Y:S01]  /*0d40*/  UISETP.NE.AND UP0, UPT, UR7, URZ, UPT ;  /* 0x000000ff0700728c */ /* 0x000fe2000bf05270 */
[----:B0-----:R-:W-:-:S04]  /*0d50*/  IADD3 R14, P0, PT, R14, 0x10, RZ ;  /* 0x000000100e0e7810 */ /* 0x001fc80007f1e0ff */
[----:B------:R-:W-:Y:S01]  /*0d60*/  IADD3.X R15, PT, PT, RZ, R15, RZ, P0, !PT ;  /* 0x0000000fff0f7210 */ /* 0x000fe200007fe4ff */
[----:B--2---:R-:W-:-:S04]  /*0d70*/  FMUL R16, R17, R16 ;  /* 0x0000001011107220 */ /* 0x004fc80000400000 */
[----:B------:R-:W-:Y:S01]  /*0d80*/  FFMA R24, R16, R18, R23 ;  /* 0x0000001210187223 */ /* 0x000fe20000000017 */
[----:B------:R-:W-:Y:S06]  /*0d90*/  BRA.U UP0, `(.L_x_261) ;  /* 0xfffffff500b47547 */ /* 0x000fec000b83ffff */
.L_x_244:
[----:B------:R-:W0:Y:S02]  /*0da0*/  LDCU UR4, c[0x0][0x3bc] ;  /* 0x00007780ff0477ac */ /* 0x000e240008000800 */
[----:B0-----:R-:W-:-:S09]  /*0db0*/  ULOP3.LUT UP0, UR4, UR4, 0x3, URZ, 0xc0, !UPT ;  /* 0x0000000304047892 */ /* 0x001fd2000f80c0ff */
[----:B------:R-:W-:Y:S05]  /*0dc0*/  BRA.U !UP0, `(.L_x_243) ;  /* 0x0000000908187547 */ /* 0x000fea000b800000 */
[----:B------:R-:W-:-:S09]  /*0dd0*/  UISETP.NE.AND UP0, UPT, UR4, 0x1, UPT ;  /* 0x000000010400788c */ /* 0x000fd2000bf05270 */
[----:B------:R-:W-:Y:S05]  /*0de0*/  BRA.U !UP0, `(.L_x_262) ;  /* 0x0000000508507547 */ /* 0x000fea000b800000 */
[----:B------:R-:W0:Y:S01]  /*0df0*/  LDC.64 R10, c[0x0][0x390] ;  /* 0x0000e400ff0a7b82 */ /* 0x000e220000000a00 */
[----:B------:R-:W-:-:S07]  /*0e00*/  IMAD R13, R9, R13, R3 ;  /* 0x0000000d090d7224 */ /* 0x000fce00078e0203 */
[----:B------:R-:W2:Y:S01]  /*0e10*/  LDC R14, c[0x0][0x3b0] ;  /* 0x0000ec00ff0e7b82 */ /* 0x000ea20000000800 */
[----:B0-----:R-:W-:-:S05]  /*0e20*/  IMAD.WIDE R12, R13, 0x4, R10 ;  /* 0x000000040d0c7825 */ /* 0x001fca00078e020a */
[----:B------:R-:W3:Y:S01]  /*0e30*/  LDG.E R2, desc[UR8][R12.64] ;  /* 0x000000080c027981 */ /* 0x000ee2000c1e1900 */
[----:B------:R-:W-:Y:S01]  /*0e40*/  BSSY.RECONVERGENT B2, `(.L_x_263) ;  /* 0x000000d000027945 */ /* 0x000fe20003800200 */
[----:B--2---:R-:W0:Y:S02]  /*0e50*/  MUFU.RCP R11, R14 ;  /* 0x0000000e000b7308 */ /* 0x004e240000001000 */
        /* <DEDUP_REMOVED lines=11> */
.L_x_264:
[----:B------:R-:W-:Y:S05]  /*0f10*/  BSYNC.RECONVERGENT B2 ;  /* 0x0000000000027941 */ /* 0x000fea0003800200 */
.L_x_263:
[----:B------:R-:W0:Y:S01]  /*0f20*/  LDC.64 R14, c[0x0][0x390] ;  /* 0x0000e400ff0e7b82 */ /* 0x000e220000000a00 */
[----:B------:R-:W2:Y:S07]  /*0f30*/  LDCU UR4, c[0x0][0x3c0] ;  /* 0x00007800ff0477ac */ /* 0x000eae0008000800 */
[----:B------:R-:W3:Y:S01]  /*0f40*/  LDC R18, c[0x0][0x3b0] ;  /* 0x0000ec00ff127b82 */ /* 0x000ee20000000800 */
[----:B--2---:R-:W-:-:S04]  /*0f50*/  IMAD R11, R9, UR4, R4 ;  /* 0x00000004090b7c24 */ /* 0x004fc8000f8e0204 */
[----:B0-----:R-:W-:-:S05]  /*0f60*/  IMAD.WIDE R14, R11, 0x4, R14 ;  /* 0x000000040b0e7825 */ /* 0x001fca00078e020e */
[----:B------:R-:W2:Y:S01]  /*0f70*/  LDG.E R11, desc[UR8][R14.64] ;  /* 0x000000080e0b7981 */ /* 0x000ea2000c1e1900 */
[----:B------:R-:W-:Y:S01]  /*0f80*/  BSSY.RECONVERGENT B2, `(.L_x_265) ;  /* 0x000000d000027945 */ /* 0x000fe20003800200 */
[----:B---3--:R-:W0:Y:S02]  /*0f90*/  MUFU.RCP R17, R18 ;  /* 0x0000001200117308 */ /* 0x008e240000001000 */
        /* <DEDUP_REMOVED lines=11> */
.L_x_266:
[----:B------:R-:W-:Y:S05]  /*1050*/  BSYNC.RECONVERGENT B2 ;  /* 0x0000000000027941 */ /* 0x000fea0003800200 */
.L_x_265:
[----:B------:R-:W0:Y:S08]  /*1060*/  LDC R19, c[0x0][0x3c0] ;  /* 0x0000f000ff137b82 */ /* 0x000e300000000800 */
[----:B------:R-:W2:Y:S08]  /*1070*/  LDC.64 R16, c[0x0][0x3a8] ;  /* 0x0000ea00ff107b82 */ /* 0x000eb00000000a00 */
[----:B------:R-:W3:Y:S01]  /*1080*/  LDC R23, c[0x0][0x3b0] ;  /* 0x0000ec00ff177b82 */ /* 0x000ee20000000800 */
[----:B0-----:R-:W-:-:S06]  /*1090*/  IMAD.WIDE R18, R19, 0x4, R12 ;  /* 0x0000000413127825 */ /* 0x001fcc00078e020c */
[----:B------:R-:W4:Y:S01]  /*10a0*/  LDG.E R18, desc[UR8][R18.64] ;  /* 0x0000000812127981 */ /* 0x000f22000c1e1900 */
[----:B--2---:R-:W-:-:S05]  /*10b0*/  IMAD.WIDE.U32 R12, R9, 0x4, R16 ;  /* 0x00000004090c7825 */ /* 0x004fca00078e0010 */
[----:B------:R-:W2:Y:S01]  /*10c0*/  LDG.E R17, desc[UR8][R12.64] ;  /* 0x000000080c117981 */ /* 0x000ea2000c1e1900 */
[----:B------:R-:W-:Y:S01]  /*10d0*/  BSSY.RECONVERGENT B2, `(.L_x_267) ;  /* 0x0000010000027945 */ /* 0x000fe20003800200 */
[----:B---3--:R-:W0:Y:S02]  /*10e0*/  MUFU.RCP R2, R23 ;  /* 0x0000001700027308 */ /* 0x008e240000001000 */
[----:B0-----:R-:W-:-:S04]  /*10f0*/  FFMA R21, R2, -R23, 1 ;  /* 0x3f80000002157423 */ /* 0x001fc80000000817 */
[----:B------:R-:W-:Y:S01]  /*1100*/  FFMA R2, R2, R21, R2 ;  /* 0x0000001502027223 */ /* 0x000fe20000000002 */
[----:B----4-:R-:W-:-:S04]  /*1110*/  FADD R16, -R7, R18 ;  /* 0x0000001207107221 */ /* 0x010fc80000000100 */
[----:B------:R-:W0:Y:S01]  /*1120*/  FCHK P0, R16, R23 ;  /* 0x0000001710007302 */ /* 0x000e220000000000 */
[----:B------:R-:W-:Y:S01]  /*1130*/  FFMA R21, R2, R16, RZ ;  /* 0x0000001002157223 */ /* 0x000fe200000000ff */
[----:B--2---:R-:W-:-:S03]  /*1140*/  FMUL R17, R17, R10 ;  /* 0x0000000a11117220 */ /* 0x004fc60000400000 */
[----:B------:R-:W-:Y:S01]  /*1150*/  FFMA R10, R21, -R23, R16 ;  /* 0x80000017150a7223 */ /* 0x000fe20000000010 */
[----:B------:R-:W-:-:S03]  /*1160*/  FFMA R24, R17, R11, R24 ;  /* 0x0000000b11187223 */ /* 0x000fc60000000018 */
[----:B------:R-:W-:Y:S01]  /*1170*/  FFMA R10, R2, R10, R21 ;  /* 0x0000000a020a7223 */ /* 0x000fe20000000015 */
[----:B0-----:R-:W-:Y:S06]  /*1180*/  @!P0 BRA `(.L_x_268) ;  /* 0x0000000000108947 */ /* 0x001fec0003800000 */
[----:B------:R-:W-:Y:S02]  /*1190*/  MOV R21, R16 ;  /* 0x0000001000157202 */ /* 0x000fe40000000f00 */
[----:B------:R-:W-:-:S07]  /*11a0*/  MOV R2, 0x11c0 ;  /* 0x000011c000027802 */ /* 0x000fce0000000f00 */
[----:B-1----:R-:W-:Y:S05]  /*11b0*/  CALL.REL.NOINC `($__internal_6_$__cuda_sm3x_div_rn_noftz_f32_slowpath) ;  /* 0x0000000400747944 */ /* 0x002fea0003c00000 */
[----:B------:R-:W-:-:S07]  /*11c0*/  MOV R10, R18 ;  /* 0x00000012000a7202 */ /* 0x000fce0000000f00 */
.L_x_268:
[----:B------:R-:W-:Y:S05]  /*11d0*/  BSYNC.RECONVERGENT B2 ;  /* 0x0000000000027941 */ /* 0x000fea0003800200 */
.L_x_267:
[----:B------:R-:W0:Y:S08]  /*11e0*/  LDC R11, c[0x0][0x3c0] ;  /* 0x0000f000ff0b7b82 */ /* 0x000e300000000800 */
[----:B------:R-:W2:Y:S01]  /*11f0*/  LDC R20, c[0x0][0x3b0] ;  /* 0x0000ec00ff147b82 */ /* 0x000ea20000000800 */
[----:B0-----:R-:W-:-:S06]  /*1200*/  IMAD.WIDE R14, R11, 0x4, R14 ;  /* 0x000000040b0e7825 */ /* 0x001fcc00078e020e */
[----:B------:R-:W3:Y:S01]  /*1210*/  LDG.E R15, desc[UR8][R14.64] ;  /* 0x000000080e0f7981 */ /* 0x000ee2000c1e1900 */
[----:B------:R-:W-:Y:S01]  /*1220*/  BSSY.RECONVERGENT B2, `(.L_x_269) ;  /* 0x000000c000027945 */ /* 0x000fe20003800200 */
[----:B--2---:R-:W0:Y:S02]  /*1230*/  MUFU.RCP R11, R20 ;  /* 0x00000014000b7308 */ /* 0x004e240000001000 */
[----:B0-----:R-:W-:-:S04]  /*1240*/  FFMA R2, R11, -R20, 1 ;  /* 0x3f8000000b027423 */ /* 0x001fc80000000814 */
        /* <DEDUP_REMOVED lines=9> */
.L_x_270:
[----:B------:R-:W-:Y:S05]  /*12e0*/  BSYNC.RECONVERGENT B2 ;  /* 0x0000000000027941 */ /* 0x000fea0003800200 */
.L_x_269:
[----:B------:R-:W2:Y:S01]  /*12f0*/  LDG.E R13, desc[UR8][R12.64+0x4] ;  /* 0x000004080c0d7981 */ /* 0x000ea2000c1e1900 */
[----:B------:R-:W-:Y:S01]  /*1300*/  IADD3 R9, PT, PT, R9, 0x2, RZ ;  /* 0x0000000209097810 */ /* 0x000fe20007ffe0ff */
[----:B--2---:R-:W-:-:S04]  /*1310*/  FMUL R11, R13, R10 ;  /* 0x0000000a0d0b7220 */ /* 0x004fc80000400000 */
[----:B------:R-:W-:-:S07]  /*1320*/  FFMA R24, R11, R18, R24 ;  /* 0x000000120b187223 */ /* 0x000fce0000000018 */
.L_x_262:
[----:B------:R-:W0:Y:S02]  /*1330*/  LDCU UR4, c[0x0][0x3bc] ;  /* 0x00007780ff0477ac */ /* 0x000e240008000800 */
[----:B0-----:R-:W-:-:S04]  /*1340*/  ULOP3.LUT UR4, UR4, 0x1, URZ, 0xc0, !UPT ;  /* 0x0000000104047892 */ /* 0x001fc8000f8ec0ff */
[----:B------:R-:W-:-:S09]  /*1350*/  UISETP.NE.U32.AND UP0, UPT, UR4, 0x1, UPT ;  /* 0x000000010400788c */ /* 0x000fd2000bf05070 */
[----:B------:R-:W-:Y:S05]  /*1360*/  BRA.U UP0, `(.L_x_243) ;  /* 0x0000000100b07547 */ /* 0x000fea000b800000 */
[----:B------:R-:W0:Y:S01]  /*1370*/  LDC.64 R10, c[0x0][0x390] ;  /* 0x0000e400ff0a7b82 */ /* 0x000e220000000a00 */
[----:B------:R-:W2:Y:S07]  /*1380*/  LDCU UR4, c[0x0][0x3c0] ;  /* 0x00007800ff0477ac */ /* 0x000eae0008000800 */
[----:B------:R-:W3:Y:S01]  /*1390*/  LDC R12, c[0x0][0x3b0] ;  /* 0x0000ec00ff0c7b82 */ /* 0x000ee20000000800 */
[----:B--2---:R-:W-:-:S04]  /*13a0*/  IMAD R13, R9, UR4, R3 ;  /* 0x00000004090d7c24 */ /* 0x004fc8000f8e0203 */
[----:B0-----:R-:W-:-:S06]  /*13b0*/  IMAD.WIDE R10, R13, 0x4, R10 ;  /* 0x000000040d0a7825 */ /* 0x001fcc00078e020a */
[----:B------:R-:W2:Y:S01]  /*13c0*/  LDG.E R10, desc[UR8][R10.64] ;  /* 0x000000080a0a7981 */ /* 0x000ea2000c1e1900 */
[----:B------:R-:W-:Y:S01]  /*13d0*/  BSSY.RECONVERGENT B2, `(.L_x_271) ;  /* 0x000000d000027945 */ /* 0x000fe20003800200 */
[----:B---3--:R-:W0:Y:S02]  /*13e0*/  MUFU.RCP R13, R12 ;  /* 0x0000000c000d7308 */ /* 0x008e240000001000 */
[----:B0-----:R-:W-:Y:S01]  /*13f0*/  FFMA R2, R13, -R12, 1 ;  /* 0x3f8000000d027423 */ /* 0x001fe2000000080c */
[----:B--2--5:R-:W-:-:S03]  /*1400*/  FADD R21, -R7, R10 ;  /* 0x0000000a07157221 */ /* 0x024fc60000000100 */
[----:B------:R-:W-:Y:S02]  /*1410*/  FFMA R7, R13, R2, R13 ;  /* 0x000000020d077223 */ /* 0x000fe4000000000d */
[----:B------:R-:W0:Y:S02]  /*1420*/  FCHK P0, R21, R12 ;  /* 0x0000000c15007302 */ /* 0x000e240000000000 */
[----:B------:R-:W-:-:S04]  /*1430*/  FFMA R2, R7, R21, RZ ;  /* 0x0000001507027223 */ /* 0x000fc800000000ff */
[----:B------:R-:W-:-:S04]  /*1440*/  FFMA R13, R2, -R12, R21 ;  /* 0x8000000c020d7223 */ /* 0x000fc80000000015 */
[----:B------:R-:W-:Y:S01]  /*1450*/  FFMA R7, R7, R13, R2 ;  /* 0x0000000d07077223 */ /* 0x000fe20000000002 */
[----:B0-----:R-:W-:Y:S06]  /*1460*/  @!P0 BRA `(.L_x_272) ;  /* 0x00000000000c8947 */ /* 0x001fec0003800000 */
[----:B------:R-:W-:-:S07]  /*1470*/  MOV R2, 0x1490 ;  /* 0x0000149000027802 */ /* 0x000fce0000000f00 */
[----:B-1----:R-:W-:Y:S05]  /*1480*/  CALL.REL.NOINC `($__internal_6_$__cuda_sm3x_div_rn_noftz_f32_slowpath) ;  /* 0x0000000000c07944 */ /* 0x002fea0003c00000 */
[----:B------:R-:W-:-:S07]  /*1490*/  MOV R7, R18 ;  /* 0x0000001200077202 */ /* 0x000fce0000000f00 */
.L_x_272:
[----:B------:R-:W-:Y:S05]  /*14a0*/  BSYNC.RECONVERGENT B2 ;  /* 0x0000000000027941 */ /* 0x000fea0003800200 */
.L_x_271:
        /* <DEDUP_REMOVED lines=18> */
.L_x_274:
[----:B------:R-:W-:Y:S05]  /*15d0*/  BSYNC.RECONVERGENT B2 ;  /* 0x0000000000027941 */ /* 0x000fea0003800200 */
.L_x_273:
[----:B------:R-:W0:Y:S02]  /*15e0*/  LDC.64 R10, c[0x0][0x3a8] ;  /* 0x0000ea00ff0a7b82 */ /* 0x000e240000000a00 */
[----:B0-----:R-:W-:-:S06]  /*15f0*/  IMAD.WIDE.U32 R8, R9, 0x4, R10 ;  /* 0x0000000409087825 */ /* 0x001fcc00078e000a */
[----:B------:R-:W2:Y:S02]  /*1600*/  LDG.E R8, desc[UR8][R8.64] ;  /* 0x0000000808087981 */ /* 0x000ea4000c1e1900 */
[----:B--2---:R-:W-:-:S04]  /*1610*/  FMUL R7, R8, R7 ;  /* 0x0000000708077220 */ /* 0x004fc80000400000 */
[----:B------:R-:W-:-:S07]  /*1620*/  FFMA R24, R7, R18, R24 ;  /* 0x0000001207187223 */ /* 0x000fce0000000018 */
.L_x_243:
[----:B------:R-:W1:Y:S01]  /*1630*/  LDC R2, c[0x0][0x3b4] ;  /* 0x0000ed00ff027b82 */ /* 0x000e620000000800 */
[----:B------:R-:W0:Y:S01]  /*1640*/  LDCU UR4, c[0x0][0x3b8] ;  /* 0x00007700ff0477ac */ /* 0x000e220008000800 */
[----:B------:R-:W-:Y:S01]  /*1650*/  ISETP.NE.AND P0, PT, R3, R4, PT ;  /* 0x000000040300720c */ /* 0x000fe20003f05270 */
[----:B-1----:R-:W-:-:S04]  /*1660*/  FADD R0, -R2, 1 ;  /* 0x3f80000002007421 */ /* 0x002fc80000000100 */
[----:B0-----:R-:W-:-:S04]  /*1670*/  FADD R0, R0, -UR4 ;  /* 0x8000000400007e21 */ /* 0x001fc80008000000 */
[C---:B-----5:R-:W-:Y:S01]  /*1680*/  FMUL R7, R5.reuse, R0 ;  /* 0x0000000005077220 */ /* 0x060fe20000400000 */
[----:B------:R-:W-:-:S03]  /*1690*/  FADD R5, -R5, R24 ;  /* 0x0000001805057221 */ /* 0x000fc60000000100 */
[----:B------:R-:W-:-:S04]  /*16a0*/  FFMA R6, R6, R2, R7 ;  /* 0x0000000206067223 */ /* 0x000fc80000000007 */
[----:B------:R-:W-:-:S05]  /*16b0*/  FFMA R5, R5, UR4, R6 ;  /* 0x0000000405057c23 */ /* 0x000fca0008000006 */
[----:B------:R0:W-:Y:S01]  /*16c0*/  STG.E desc[UR8][R28.64], R5 ;  /* 0x000000051c007986 */ /* 0x0001e2000c101908 */
[----:B------:R-:W-:Y:S06]  /*16d0*/  BAR.SYNC.DEFER_BLOCKING 0x0 ;  /* 0x0000000000007b1d */ /* 0x000fec0000010000 */
[----:B------:R-:W-:Y:S05]  /*16e0*/  @!P0 EXIT ;  /* 0x000000000000894d */ /* 0x000fea0003800000 */
[----:B------:R-:W1:Y:S01]  /*16f0*/  LDC.64 R6, c[0x0][0x380] ;  /* 0x0000e000ff067b82 */ /* 0x000e620000000a00 */
[----:B------:R-:W2:Y:S01]  /*1700*/  LDCU UR4, c[0x0][0x3c0] ;  /* 0x00007800ff0477ac */ /* 0x000ea20008000800 */
[----:B------:R-:W3:Y:S01]  /*1710*/  LDG.E R0, desc[UR8][R28.64] ;  /* 0x000000081c007981 */ /* 0x000ee2000c1e1900 */
[----:B--2---:R-:W-:-:S04]  /*1720*/  IMAD R3, R4, UR4, R3 ;  /* 0x0000000404037c24 */ /* 0x004fc8000f8e0203 */
[----:B-1----:R-:W-:-:S06]  /*1730*/  IMAD.WIDE R2, R3, 0x4, R6 ;  /* 0x0000000403027825 */ /* 0x002fcc00078e0206 */
[----:B------:R-:W3:Y:S02]  /*1740*/  LDG.E R3, desc[UR8][R2.64] ;  /* 0x0000000802037981 */ /* 0x000ee4000c1e1900 */
[----:B---3--:R-:W-:-:S04]  /*1750*/  FADD R0, R0, R3 ;  /* 0x0000000300007221 */ /* 0x008fc80000000000 */
[----:B0-----:R-:W-:-:S05]  /*1760*/  FMUL R5, R0, 0.5 ;  /* 0x3f00000000057820 */ /* 0x001fca0000400000 */
[----:B------:R-:W-:Y:S01]  /*1770*/  STG.E desc[UR8][R28.64], R5 ;  /* 0x000000051c007986 */ /* 0x000fe2000c101908 */
[----:B------:R-:W-:Y:S05]  /*1780*/  EXIT ;  /* 0x000000000000794d */ /* 0x000fea0003800000 */
        .weak           $__internal_6_$__cuda_sm3x_div_rn_noftz_f32_slowpath
        .type           $__internal_6_$__cuda_sm3x_div_rn_noftz_f32_slowpath,@function
        .size           $__internal_6_$__cuda_sm3x_div_rn_noftz_f32_slowpath,(.L_x_449 - $__internal_6_$__cuda_sm3x_div_rn_noftz_f32_slowpath)
$__internal_6_$__cuda_sm3x_div_rn_noftz_f32_slowpath:
[----:B------:R-:W-:Y:S01]  /*1790*/  SHF.R.U32.HI R19, RZ, 0x17, R0 ;  /* 0x00000017ff137819 */ /* 0x000fe20000011600 */
[----:B------:R-:W-:Y:S01]  /*17a0*/  BSSY.RECONVERGENT B0, `(.L_x_275) ;  /* 0x0000064000007945 */ /* 0x000fe20003800200 */
[----:B------:R-:W-:Y:S02]  /*17b0*/  SHF.R.U32.HI R20, RZ, 0x17, R21 ;  /* 0x00000017ff147819 */ /* 0x000fe40000011615 */
[----:B------:R-:W-:Y:S02]  /*17c0*/  LOP3.LUT R19, R19, 0xff, RZ, 0xc0, !PT ;  /* 0x000000ff13137812 */ /* 0x000fe400078ec0ff */
[----:B------:R-:W-:Y:S02]  /*17d0*/  LOP3.LUT R20, R20, 0xff, RZ, 0xc0, !PT ;  /* 0x000000ff14147812 */ /* 0x000fe400078ec0ff */
[----:B------:R-:W-:Y:S02]  /*17e0*/  IADD3 R18, PT, PT, R19, -0x1, RZ ;  /* 0xffffffff13127810 */ /* 0x000fe40007ffe0ff */
[----:B------:R-:W-:-:S02]  /*17f0*/  MOV R22, R0 ;  /* 0x0000000000167202 */ /* 0x000fc40000000f00 */
[----:B------:R-:W-:Y:S02]  /*1800*/  ISETP.GT.U32.AND P0, PT, R18, 0xfd, PT ;  /* 0x000000fd1200780c */ /* 0x000fe40003f04070 */
[----:B------:R-:W-:-:S04]  /*1810*/  IADD3 R18, PT, PT, R20, -0x1, RZ ;  /* 0xffffffff14127810 */ /* 0x000fc80007ffe0ff */
        /* <DEDUP_REMOVED lines=20> */
[----:B------:R-:W-:-:S04]  /*1960*/  IADD3 R18, PT, PT, R19, -0x1, RZ ;  /* 0xffffffff13127810 */ /* 0x000fc80007ffe0ff */
[----:B------:R-:W-:-:S07]  /*1970*/  ISETP.GE.AND P1, PT, R18, RZ, PT ;  /* 0x000000ff1200720c */ /* 0x000fce0003f26270 */
[----:B------:R-:W-:Y:S01]  /*1980*/  @P0 MOV R25, RZ ;  /* 0x000000ff00190202 */ /* 0x000fe20000000f00 */
[----:B------:R-:W-:Y:S01]  /*1990*/  @!P0 FFMA R21, R21, 1.84467440737095516160e+19, RZ ;  /* 0x5f80000015158823 */ /* 0x000fe200000000ff */
[----:B------:R-:W-:-:S04]  /*19a0*/  @!P0 MOV R25, 0xffffffc0 ;  /* 0xffffffc000198802 */ /* 0x000fc80000000f00 */
[----:B------:R-:W-:Y:S01]  /*19b0*/  @!P1 FFMA R22, R0, 1.84467440737095516160e+19, RZ ;  /* 0x5f80000000169823 */ /* 0x000fe200000000ff */
[----:B------:R-:W-:-:S07]  /*19c0*/  @!P1 IADD3 R25, PT, PT, R25, 0x40, RZ ;  /* 0x0000004019199810 */ /* 0x000fce0007ffe0ff */
.L_x_276:
[----:B------:R-:W-:Y:S01]  /*19d0*/  LEA R27, R19, 0xc0800000, 0x17 ;  /* 0xc0800000131b7811 */ /* 0x000fe200078eb8ff */
[----:B------:R-:W-:Y:S01]  /*19e0*/  BSSY.RECONVERGENT B1, `(.L_x_281) ;  /* 0x0000036000017945 */ /* 0x000fe20003800200 */
[----:B------:R-:W-:Y:S02]  /*19f0*/  IADD3 R20, PT, PT, R20, -0x7f, RZ ;  /* 0xffffff8114147810 */ /* 0x000fe40007ffe0ff */
[----:B------:R-:W-:Y:S02]  /*1a00*/  IADD3 R26, PT, PT, -R27, R22, RZ ;  /* 0x000000161b1a7210 */ /* 0x000fe40007ffe1ff */
[C---:B------:R-:W-:Y:S01]  /*1a10*/  IADD3 R22, PT, PT, R20.reuse, 0x7f, -R19 ;  /* 0x0000007f14167810 */ /* 0x040fe20007ffe813 */
[----:B------:R-:W-:Y:S02]  /*1a20*/  IMAD R18, R20, -0x800000, R21 ;  /* 0xff80000014127824 */ /* 0x000fe400078e0215 */
[----:B------:R-:W0:Y:S01]  /*1a30*/  MUFU.RCP R20, R26 ;  /* 0x0000001a00147308 */ /* 0x000e220000001000 */
[----:B------:R-:W-:Y:S01]  /*1a40*/  FADD.FTZ R21, -R26, -RZ ;  /* 0x800000ff1a157221 */ /* 0x000fe20000010100 */
[----:B------:R-:W-:-:S03]  /*1a50*/  IADD3 R25, PT, PT, R22, R25, RZ ;  /* 0x0000001916197210 */ /* 0x000fc60007ffe0ff */
        /* <DEDUP_REMOVED lines=20> */
[CCC-:B------:R-:W-:Y:S01]  /*1ba0*/  FFMA.RP R25, R20.reuse, R21.reuse, R22.reuse ;  /* 0x0000001514197223 */ /* 0x1c0fe20000008016 */
[CCC-:B------:R-:W-:Y:S01]  /*1bb0*/  FFMA.RM R26, R20.reuse, R21.reuse, R22.reuse ;  /* 0x00000015141a7223 */ /* 0x1c0fe20000004016 */
[----:B------:R-:W-:Y:S01]  /*1bc0*/  FFMA.RZ R20, R20, R21, R22 ;  /* 0x0000001514147223 */ /* 0x000fe2000000c016 */
[C---:B------:R-:W-:Y:S02]  /*1bd0*/  ISETP.NE.AND P2, PT, R19.reuse, RZ, PT ;  /* 0x000000ff1300720c */ /* 0x040fe40003f45270 */
[----:B------:R-:W-:Y:S02]  /*1be0*/  ISETP.NE.AND P1, PT, R19, RZ, PT ;  /* 0x000000ff1300720c */ /* 0x000fe40003f25270 */
[----:B------:R-:W-:Y:S02]  /*1bf0*/  LOP3.LUT R20, R20, 0x7fffff, RZ, 0xc0, !PT ;  /* 0x007fffff14147812 */ /* 0x000fe400078ec0ff */
[----:B------:R-:W-:Y:S02]  /*1c00*/  FSETP.NEU.FTZ.AND P0, PT, R25, R26, PT ;  /* 0x0000001a1900720b */ /* 0x000fe40003f1d000 */
[----:B------:R-:W-:-:S02]  /*1c10*/  LOP3.LUT R21, R20, 0x800000, RZ, 0xfc, !PT ;  /* 0x0080000014157812 */ /* 0x000fc400078efcff */
[C---:B------:R-:W-:Y:S02]  /*1c20*/  IADD3 R20, PT, PT, R19.reuse, 0x20, RZ ;  /* 0x0000002013147810 */ /* 0x040fe40007ffe0ff */
[----:B------:R-:W-:Y:S02]  /*1c30*/  IADD3 R19, PT, PT, -R19, RZ, RZ ;  /* 0x000000ff13137210 */ /* 0x000fe40007ffe1ff */
[----:B------:R-:W-:Y:S02]  /*1c40*/  SHF.L.U32 R20, R21, R20, RZ ;  /* 0x0000001415147219 */ /* 0x000fe400000006ff */
        /* <DEDUP_REMOVED lines=11> */
.L_x_283:
[----:B------:R-:W-:-:S04]  /*1d00*/  LOP3.LUT R18, R18, 0x80000000, RZ, 0xc0, !PT ;  /* 0x8000000012127812 */ /* 0x000fc800078ec0ff */
[----:B------:R-:W-:Y:S01]  /*1d10*/  LOP3.LUT R18, R18, 0x7f800000, RZ, 0xfc, !PT ;  /* 0x7f80000012127812 */ /* 0x000fe200078efcff */
[----:B------:R-:W-:Y:S06]  /*1d20*/  BRA `(.L_x_284) ;  /* 0x0000000000047947 */ /* 0x000fec0003800000 */
.L_x_282:
[----:B------:R-:W-:-:S07]  /*1d30*/  LEA R18, R25, R18, 0x17 ;  /* 0x0000001219127211 */ /* 0x000fce00078eb8ff */
.L_x_284:
[----:B------:R-:W-:Y:S05]  /*1d40*/  BSYNC.RECONVERGENT B1 ;  /* 0x0000000000017941 */ /* 0x000fea0003800200 */
.L_x_281:
[----:B------:R-:W-:Y:S05]  /*1d50*/  BRA `(.L_x_285) ;  /* 0x0000000000207947 */ /* 0x000fea0003800000 */
.L_x_280:
[----:B------:R-:W-:-:S04]  /*1d60*/  LOP3.LUT R21, R22, 0x80000000, R21, 0x48, !PT ;  /* 0x8000000016157812 */ /* 0x000fc800078e4815 */
[----:B------:R-:W-:Y:S01]  /*1d70*/  LOP3.LUT R18, R21, 0x7f800000, RZ, 0xfc, !PT ;  /* 0x7f80000015127812 */ /* 0x000fe200078efcff */
[----:B------:R-:W-:Y:S06]  /*1d80*/  BRA `(.L_x_285) ;  /* 0x0000000000147947 */ /* 0x000fec0003800000 */
.L_x_279:
[----:B------:R-:W-:Y:S01]  /*1d90*/  LOP3.LUT R18, R22, 0x80000000, R21, 0x48, !PT ;  /* 0x8000000016127812 */ /* 0x000fe200078e4815 */
[----:B------:R-:W-:Y:S06]  /*1da0*/  BRA `(.L_x_285) ;  /* 0x00000000000c7947 */ /* 0x000fec0003800000 */
.L_x_278:
[----:B------:R-:W0:Y:S01]  /*1db0*/  MUFU.RSQ R18, -QNAN ;  /* 0xffc0000000127908 */ /* 0x000e220000001400 */
[----:B------:R-:W-:Y:S05]  /*1dc0*/  BRA `(.L_x_285) ;  /* 0x0000000000047947 */ /* 0x000fea0003800000 */
.L_x_277:
[----:B------:R-:W-:-:S07]  /*1dd0*/  FADD.FTZ R18, R21, R0 ;  /* 0x0000000015127221 */ /* 0x000fce0000010000 */
.L_x_285:
[----:B------:R-:W-:Y:S05]  /*1de0*/  BSYNC.RECONVERGENT B0 ;  /* 0x0000000000007941 */ /* 0x000fea0003800200 */
.L_x_275:
[----:B------:R-:W-:Y:S01]  /*1df0*/  HFMA2 R21, -RZ, RZ, 0, 0 ;  /* 0x00000000ff157431 */ /* 0x000fe200000001ff */
[----:B------:R-:W-:-:S04]  /*1e00*/  MOV R20, R2 ;  /* 0x0000000200147202 */ /* 0x000fc80000000f00 */
[----:B0-----:R-:W-:Y:S05]  /*1e10*/  RET.REL.NODEC R20 `(update_covariance) ;  /* 0xffffffe014787950 */ /* 0x001fea0003c3ffff */
.L_x_286:
        /* <DEDUP_REMOVED lines=14> */
.L_x_449:


//--------------------- .text.update_evolution_paths --------------------------
	.section	.text.update_evolution_paths,"ax",@progbits
	.align	128
        .global         update_evolution_paths
        .type           update_evolution_paths,@function
        .size           update_evolution_paths,(.L_x_451 - update_evolution_paths)
        .other          update_evolution_paths,@"STO_CUDA_ENTRY STV_DEFAULT"
update_evolution_paths:
.text.update_evolution_paths:
[----:B------:R-:W-:Y:S01]  /*0000*/  LDC R1, c[0x0][0x37c] ;  /* 0x0000df00ff017b82 */ /* 0x000fe20000000800 */
[----:B------:R-:W0:Y:S07]  /*0010*/  S2R R0, SR_TID.X ;  /* 0x0000000000007919 */ /* 0x000e2e0000002100 */
[----:B------:R-:W0:Y:S01]  /*0020*/  S2UR UR5, SR_CTAID.X ;  /* 0x00000000000579c3 */ /* 0x000e220000002500 */
[----:B------:R-:W1:Y:S07]  /*0030*/  LDCU UR4, c[0x0][0x3b8] ;  /* 0x00007700ff0477ac */ /* 0x000e6e0008000800 */
[----:B------:R-:W0:Y:S02]  /*0040*/  LDC R3, c[0x0][0x360] ;  /* 0x0000d800ff037b82 */ /* 0x000e240000000800 */
[----:B0-----:R-:W-:-:S05]  /*0050*/  IMAD R3, R3, UR5, R0 ;  /* 0x0000000503037c24 */ /* 0x001fca000f8e0200 */
[----:B-1----:R-:W-:-:S13]  /*0060*/  ISETP.GE.AND P0, PT, R3, UR4, PT ;  /* 0x0000000403007c0c */ /* 0x002fda000bf06270 */
[----:B------:R-:W-:Y:S05]  /*0070*/  @P0 EXIT ;  /* 0x000000000000094d */ /* 0x000fea0003800000 */
[----:B------:R-:W0:Y:S01]  /*0080*/  LDC.64 R6, c[0x0][0x398] ;  /* 0x0000e600ff067b82 */ /* 0x000e220000000a00 */
[----:B------:R-:W1:Y:S07]  /*0090*/  LDCU.64 UR12, c[0x0][0x358] ;  /* 0x00006b00ff0c77ac */ /* 0x000e6e0008000a00 */
[----:B------:R-:W2:Y:S01]  /*00a0*/  LDC.64 R4, c[0x0][0x390] ;  /* 0x0000e400ff047b82 */ /* 0x000ea20000000a00 */
[----:B0-----:R-:W-:-:S06]  /*00b0*/  IMAD.WIDE R6, R3, 0x4, R6 ;  /* 0x0000000403067825 */ /* 0x001fcc00078e0206 */
[----:B-1----:R-:W3:Y:S01]  /*00c0*/  LDG.E R7, desc[UR12][R6.64] ;  /* 0x0000000c06077981 */ /* 0x002ee2000c1e1900 */
[----:B--2---:R-:W-:-:S05]  /*00d0*/  IMAD.WIDE R4, R3, 0x4, R4 ;  /* 0x0000000403047825 */ /* 0x004fca00078e0204 */
[----:B------:R-:W3:Y:S01]  /*00e0*/  LDG.E R0, desc[UR12][R4.64] ;  /* 0x0000000c04007981 */ /* 0x000ee2000c1e1900 */
[----:B------:R-:W-:Y:S01]  /*00f0*/  UISETP.GE.AND UP0, UPT, UR4, 0x1, UPT ;  /* 0x000000010400788c */ /* 0x000fe2000bf06270 */
[----:B------:R-:W-:Y:S02]  /*0100*/  HFMA2 R25, -RZ, RZ, 0, 0 ;  /* 0x00000000ff197431 */ /* 0x000fe400000001ff */
[----:B---3--:R-:W-:-:S06]  /*0110*/  FADD R0, R0, -R7 ;  /* 0x8000000700007221 */ /* 0x008fcc0000000000 */
[----:B------:R-:W-:Y:S05]  /*0120*/  BRA.U !UP0, `(.L_x_287) ;  /* 0x0000001508547547 */ /* 0x000fea000b800000 */
[----:B------:R-:W-:Y:S02]  /*0130*/  UISETP.GE.U32.AND UP0, UPT, UR4, 0x8, UPT ;  /* 0x000000080400788c */ /* 0x000fe4000bf06070 */
[----:B------:R-:W-:Y:S01]  /*0140*/  IMAD R5, R3, UR4, RZ ;  /* 0x0000000403057c24 */ /* 0x000fe2000f8e02ff */
[----:B------:R-:W-:Y:S01]  /*0150*/  MOV R25, RZ ;  /* 0x000000ff00197202 */ /* 0x000fe20000000f00 */
[----:B------:R-:W-:Y:S01]  /*0160*/  ULOP3.LUT UR14, UR4, 0x7, URZ, 0xc0, !UPT ;  /* 0x00000007040e7892 */ /* 0x000fe2000f8ec0ff */
[----:B------:R-:W-:-:S04]  /*0170*/  MOV R6, RZ ;  /* 0x000000ff00067202 */ /* 0x000fc80000000f00 */
[----:B------:R-:W-:Y:S07]  /*0180*/  BRA.U !UP0, `(.L_x_288) ;  /* 0x0000000908a07547 */ /* 0x000fee000b800000 */
[----:B------:R-:W0:Y:S01]  /*0190*/  LDCU.128 UR8, c[0x0][0x390] ;  /* 0x00007200ff0877ac */ /* 0x000e220008000c00 */
[----:B------:R-:W1:Y:S01]  /*01a0*/  LDC R7, c[0x0][0x3a8] ;  /* 0x0000ea00ff077b82 */ /* 0x000e620000000800 */
[----:B------:R-:W-:Y:S01]  /*01b0*/  MOV R25, RZ ;  /* 0x000000ff00197202 */ /* 0x000fe20000000f00 */
[----:B------:R-:W-:Y:S01]  /*01c0*/  ULOP3.LUT UR4, UR4, 0x7ffffff8, URZ, 0xc0, !UPT ;  /* 0x7ffffff804047892 */ /* 0x000fe2000f8ec0ff */
[----:B------:R-:W-:-:S05]  /*01d0*/  MOV R8, R5 ;  /* 0x0000000500087202 */ /* 0x000fca0000000f00 */
[----:B------:R-:W2:Y:S01]  /*01e0*/  LDC.64 R12, c[0x0][0x3a0] ;  /* 0x0000e800ff0c7b82 */ /* 0x000ea20000000a00 */
[----:B------:R-:W-:Y:S01]  /*01f0*/  MOV R6, UR4 ;  /* 0x0000000400067c02 */ /* 0x000fe20008000f00 */
[----:B0-----:R-:W-:Y:S02]  /*0200*/  UIADD3 UR7, UP0, UPT, UR8, 0x10, URZ ;  /* 0x0000001008077890 */ /* 0x001fe4000ff1e0ff */
[----:B------:R-:W-:Y:S02]  /*0210*/  UIADD3 UR5, UP1, UPT, UR10, 0x10, URZ ;  /* 0x000000100a057890 */ /* 0x000fe4000ff3e0ff */
[----:B------:R-:W-:Y:S02]  /*0220*/  UIADD3.X UR8, UPT, UPT, URZ, UR9, URZ, UP0, !UPT ;  /* 0x00000009ff087290 */ /* 0x000fe400087fe4ff */
[----:B------:R-:W-:Y:S01]  /*0230*/  UIADD3.X UR6, UPT, UPT, URZ, UR11, URZ, UP1, !UPT ;  /* 0x0000000bff067290 */ /* 0x000fe20008ffe4ff */
[----:B------:R-:W-:Y:S01]  /*0240*/  MOV R14, UR7 ;  /* 0x00000007000e7c02 */ /* 0x000fe20008000f00 */
[----:B------:R-:W-:Y:S01]  /*0250*/  UIADD3 UR9, UPT, UPT, -UR4, URZ, URZ ;  /* 0x000000ff04097290 */ /* 0x000fe2000fffe1ff */
[----:B------:R-:W-:-:S02]  /*0260*/  MOV R16, UR5 ;  /* 0x0000000500107c02 */ /* 0x000fc40008000f00 */
[----:B------:R-:W-:Y:S02]  /*0270*/  MOV R15, UR8 ;  /* 0x00000008000f7c02 */ /* 0x000fe40008000f00 */
[----:B------:R-:W-:-:S07]  /*0280*/  MOV R17, UR6 ;  /* 0x0000000600117c02 */ /* 0x000fce0008000f00 */
.L_x_297:
[----:B------:R-:W3:Y:S04]  /*0290*/  LDG.E R27, desc[UR12][R14.64+-0x10] ;  /* 0xfffff00c0e1b7981 */ /* 0x000ee8000c1e1900 */
[----:B------:R-:W3:Y:S01]  /*02a0*/  LDG.E R2, desc[UR12][R16.64+-0x10] ;  /* 0xfffff00c10027981 */ /* 0x000ee2000c1e1900 */
[----:B--2---:R-:W-:-:S05]  /*02b0*/  IMAD.WIDE R18, R8, 0x4, R12 ;  /* 0x0000000408127825 */ /* 0x004fca00078e020c */
[----:B------:R0:W5:Y:S01]  /*02c0*/  LDG.E R26, desc[UR12][R18.64] ;  /* 0x0000000c121a7981 */ /* 0x000162000c1e1900 */
[----:B-1----:R-:W1:Y:S02]  /*02d0*/  MUFU.RCP R4, R7 ;  /* 0x0000000700047308 */ /* 0x002e640000001000 */
[----:B-1----:R-:W-:-:S04]  /*02e0*/  FFMA R9, R4, -R7, 1 ;  /* 0x3f80000004097423 */ /* 0x002fc80000000807 */
[----:B------:R-:W-:Y:S01]  /*02f0*/  FFMA R4, R4, R9, R4 ;  /* 0x0000000904047223 */ /* 0x000fe20000000004 */
[----:B---3--:R-:W-:-:S04]  /*0300*/  FADD R27, R27, -R2 ;  /* 0x800000021b1b7221 */ /* 0x008fc80000000000 */
[----:B------:R-:W1:Y:S01]  /*0310*/  FCHK P0, R27, R7 ;  /* 0x000000071b007302 */ /* 0x000e620000000000 */
[----:B------:R-:W-:-:S04]  /*0320*/  FFMA R2, R27, R4, RZ ;  /* 0x000000041b027223 */ /* 0x000fc800000000ff */
[----:B------:R-:W-:-:S04]  /*0330*/  FFMA R9, R2, -R7, R27 ;  /* 0x8000000702097223 */ /* 0x000fc8000000001b */
[----:B------:R-:W-:Y:S01]  /*0340*/  FFMA R4, R4, R9, R2 ;  /* 0x0000000904047223 */ /* 0x000fe20000000002 */
[----:B01----:R-:W-:Y:S06]  /*0350*/  @!P0 BRA `(.L_x_289) ;  /* 0x0000000000148947 */ /* 0x003fec0003800000 */
[----:B------:R-:W0:Y:S01]  /*0360*/  LDCU UR4, c[0x0][0x3a8] ;  /* 0x00007500ff0477ac */ /* 0x000e220008000800 */
[----:B------:R-:W-:Y:S02]  /*0370*/  MOV R4, 0x3a0 ;  /* 0x000003a000047802 */ /* 0x000fe40000000f00 */
[----:B0-----:R-:W-:-:S07]  /*0380*/  MOV R2, UR4 ;  /* 0x0000000400027c02 */ /* 0x001fce0008000f00 */
[----:B-----5:R-:W-:Y:S05]  /*0390*/  CALL.REL.NOINC `($__internal_8_$__cuda_sm3x_div_rn_noftz_f32_slowpath) ;  /* 0x0000002800547944 */ /* 0x020fea0003c00000 */
[----:B------:R-:W-:-:S07]  /*03a0*/  MOV R4, R2 ;  /* 0x0000000200047202 */ /* 0x000fce0000000f00 */
.L_x_289:
[----:B------:R-:W2:Y:S04]  /*03b0*/  LDG.E R2, desc[UR12][R14.64+-0xc] ;  /* 0xfffff40c0e027981 */ /* 0x000ea8000c1e1900 */
[----:B------:R-:W2:Y:S04]  /*03c0*/  LDG.E R11, desc[UR12][R16.64+-0xc] ;  /* 0xfffff40c100b7981 */ /* 0x000ea8000c1e1900 */
[----:B------:R0:W5:Y:S01]  /*03d0*/  LDG.E R9, desc[UR12][R18.64+0x4] ;  /* 0x0000040c12097981 */ /* 0x000162000c1e1900 */
[----:B------:R-:W1:Y:S01]  /*03e0*/  MUFU.RCP R10, R7 ;  /* 0x00000007000a7308 */ /* 0x000e620000001000 */
[----:B-----5:R-:W-:Y:S01]  /*03f0*/  FFMA R26, R26, R4, R25 ;  /* 0x000000041a1a7223 */ /* 0x020fe20000000019 */
[----:B-1----:R-:W-:Y:S01]  /*0400*/  FFMA R21, R10, -R7, 1 ;  /* 0x3f8000000a157423 */ /* 0x002fe20000000807 */
[----:B--2---:R-:W-:-:S03]  /*0410*/  FADD R27, R2, -R11 ;  /* 0x8000000b021b7221 */ /* 0x004fc60000000000 */
[----:B------:R-:W-:Y:S02]  /*0420*/  FFMA R2, R10, R21, R10 ;  /* 0x000000150a027223 */ /* 0x000fe4000000000a */
[----:B------:R-:W1:Y:S02]  /*0430*/  FCHK P0, R27, R7 ;  /* 0x000000071b007302 */ /* 0x000e640000000000 */
[----:B------:R-:W-:-:S04]  /*0440*/  FFMA R10, R2, R27, RZ ;  /* 0x0000001b020a7223 */ /* 0x000fc800000000ff */
[----:B------:R-:W-:-:S04]  /*0450*/  FFMA R11, R10, -R7, R27 ;  /* 0x800000070a0b7223 */ /* 0x000fc8000000001b */
[----:B------:R-:W-:Y:S01]  /*0460*/  FFMA R10, R2, R11, R10 ;  /* 0x0000000b020a7223 */ /* 0x000fe2000000000a */
[----:B01----:R-:W-:Y:S06]  /*0470*/  @!P0 BRA `(.L_x_290) ;  /* 0x0000000000148947 */ /* 0x003fec0003800000 */
[----:B------:R-:W0:Y:S01]  /*0480*/  LDCU UR4, c[0x0][0x3a8] ;  /* 0x00007500ff0477ac */ /* 0x000e220008000800 */
[----:B------:R-:W-:Y:S02]  /*0490*/  MOV R4, 0x4c0 ;  /* 0x000004c000047802 */ /* 0x000fe40000000f00 */
[----:B0-----:R-:W-:-:S07]  /*04a0*/  MOV R2, UR4 ;  /* 0x0000000400027c02 */ /* 0x001fce0008000f00 */
[----:B------:R-:W-:Y:S05]  /*04b0*/  CALL.REL.NOINC `($__internal_8_$__cuda_sm3x_div_rn_noftz_f32_slowpath) ;  /* 0x00000028000c7944 */ /* 0x000fea0003c00000 */
[----:B------:R-:W-:-:S07]  /*04c0*/  MOV R10, R2 ;  /* 0x00000002000a7202 */ /* 0x000fce0000000f00 */
.L_x_290:
[----:B------:R-:W2:Y:S04]  /*04d0*/  LDG.E R2, desc[UR12][R14.64+-0x8] ;  /* 0xfffff80c0e027981 */ /* 0x000ea8000c1e1900 */
[----:B------:R-:W2:Y:S04]  /*04e0*/  LDG.E R11, desc[UR12][R16.64+-0x8] ;  /* 0xfffff80c100b7981 */ /* 0x000ea8000c1e1900 */
[----:B------:R0:W5:Y:S01]  /*04f0*/  LDG.E R28, desc[UR12][R18.64+0x8] ;  /* 0x0000080c121c7981 */ /* 0x000162000c1e1900 */
[----:B------:R-:W1:Y:S01]  /*0500*/  MUFU.RCP R4, R7 ;  /* 0x0000000700047308 */ /* 0x000e620000001000 */
[----:B------:R-:W-:Y:S01]  /*0510*/  FFMA R9, R9, R10, R26 ;  /* 0x0000000a09097223 */ /* 0x000fe2000000001a */
        /* <DEDUP_REMOVED lines=13> */
.L_x_291:
        /* <DEDUP_REMOVED lines=18> */
.L_x_292:
        /* <DEDUP_REMOVED lines=18> */
.L_x_293:
        /* <DEDUP_REMOVED lines=18> */
.L_x_294:
        /* <DEDUP_REMOVED lines=18> */
.L_x_295:
        /* <DEDUP_REMOVED lines=17> */
.L_x_296:
[----:B------:R-:W-:Y:S01]  /*0b80*/  UIADD3 UR9, UPT, UPT, UR9, 0x8, URZ ;  /* 0x0000000809097890 */ /* 0x000fe2000fffe0ff */
[----:B------:R-:W-:Y:S01]  /*0b90*/  IADD3 R14, P0, PT, R14, 0x20, RZ ;  /* 0x000000200e0e7810 */ /* 0x000fe20007f1e0ff */
[----:B------:R-:W-:Y:S01]  /*0ba0*/  FFMA R25, R18, R2, R25 ;  /* 0x0000000212197223 */ /* 0x000fe20000000019 */
[----:B------:R-:W-:Y:S01]  /*0bb0*/  IADD3 R16, P1, PT, R16, 0x20, RZ ;  /* 0x0000002010107810 */ /* 0x000fe20007f3e0ff */
[----:B------:R-:W-:Y:S01]  /*0bc0*/  UISETP.NE.AND UP0, UPT, UR9, URZ, UPT ;  /* 0x000000ff0900728c */ /* 0x000fe2000bf05270 */
[----:B------:R-:W-:Y:S02]  /*0bd0*/  IADD3.X R15, PT, PT, RZ, R15, RZ, P0, !PT ;  /* 0x0000000fff0f7210 */ /* 0x000fe400007fe4ff */
[----:B------:R-:W-:Y:S02]  /*0be0*/  IADD3.X R17, PT, PT, RZ, R17, RZ, P1, !PT ;  /* 0x00000011ff117210 */ /* 0x000fe40000ffe4ff */
[----:B------:R-:W-:-:S04]  /*0bf0*/  IADD3 R8, PT, PT, R8, 0x8, RZ ;  /* 0x0000000808087810 */ /* 0x000fc80007ffe0ff */
[----:B------:R-:W-:Y:S05]  /*0c00*/  BRA.U UP0, `(.L_x_297) ;  /* 0xfffffff500a07547 */ /* 0x000fea000b83ffff */
.L_x_288:
[----:B------:R-:W-:-:S09]  /*0c10*/  UISETP.NE.AND UP0, UPT, UR14, URZ, UPT ;  /* 0x000000ff0e00728c */ /* 0x000fd2000bf05270 */
[----:B------:R-:W-:Y:S05]  /*0c20*/  BRA.U !UP0, `(.L_x_287) ;  /* 0x0000000908947547 */ /* 0x000fea000b800000 */
[----:B------:R-:W0:Y:S01]  /*0c30*/  LDCU UR4, c[0x0][0x3b8] ;  /* 0x00007700ff0477ac */ /* 0x000e220008000800 */
[----:B------:R-:W-:Y:S02]  /*0c40*/  UISETP.GE.U32.AND UP0, UPT, UR14, 0x4, UPT ;  /* 0x000000040e00788c */ /* 0x000fe4000bf06070 */
[----:B0-----:R-:W-:-:S07]  /*0c50*/  ULOP3.LUT UR4, UR4, 0x3, URZ, 0xc0, !UPT ;  /* 0x0000000304047892 */ /* 0x001fce000f8ec0ff */
[----:B------:R-:W-:Y:S05]  /*0c60*/  BRA.U !UP0, `(.L_x_298) ;  /* 0x00000005084c7547 */ /* 0x000fea000b800000 */
[----:B------:R-:W0:Y:S08]  /*0c70*/  LDC.64 R16, c[0x0][0x390] ;  /* 0x0000e400ff107b82 */ /* 0x000e300000000a00 */
[----:B------:R-:W1:Y:S08]  /*0c80*/  LDC.64 R14, c[0x0][0x398] ;  /* 0x0000e600ff0e7b82 */ /* 0x000e700000000a00 */
[----:B------:R-:W2:Y:S01]  /*0c90*/  LDC.64 R18, c[0x0][0x3a0] ;  /* 0x0000e800ff127b82 */ /* 0x000ea20000000a00 */
[----:B0-----:R-:W-:Y:S01]  /*0ca0*/  IMAD.WIDE.U32 R16, R6, 0x4, R16 ;  /* 0x0000000406107825 */ /* 0x001fe200078e0010 */
[----:B------:R-:W-:-:S06]  /*0cb0*/  IADD3 R7, PT, PT, R5, R6, RZ ;  /* 0x0000000605077210 */ /* 0x000fcc0007ffe0ff */
[----:B------:R-:W0:Y:S01]  /*0cc0*/  LDC R8, c[0x0][0x3a8] ;  /* 0x0000ea00ff087b82 */ /* 0x000e220000000800 */
[----:B------:R-:W3:Y:S01]  /*0cd0*/  LDG.E R2, desc[UR12][R16.64] ;  /* 0x0000000c10027981 */ /* 0x000ee2000c1e1900 */
[----:B-1----:R-:W-:-:S05]  /*0ce0*/  IMAD.WIDE.U32 R14, R6, 0x4, R14 ;  /* 0x00000004060e7825 */ /* 0x002fca00078e000e */
[----:B------:R-:W3:Y:S01]  /*0cf0*/  LDG.E R9, desc[UR12][R14.64] ;  /* 0x0000000c0e097981 */ /* 0x000ee2000c1e1900 */
[----:B--2---:R-:W-:-:S05]  /*0d00*/  IMAD.WIDE R18, R7, 0x4, R18 ;  /* 0x0000000407127825 */ /* 0x004fca00078e0212 */
[----:B------:R1:W5:Y:S01]  /*0d10*/  LDG.E R12, desc[UR12][R18.64] ;  /* 0x0000000c120c7981 */ /* 0x000362000c1e1900 */
[----:B0-----:R-:W0:Y:S02]  /*0d20*/  MUFU.RCP R7, R8 ;  /* 0x0000000800077308 */ /* 0x001e240000001000 */
[----:B0-----:R-:W-:Y:S01]  /*0d30*/  FFMA R4, R7, -R8, 1 ;  /* 0x3f80000007047423 */ /* 0x001fe20000000808 */
[----:B---3--:R-:W-:-:S05]  /*0d40*/  FADD R27, R2, -R9 ;  /* 0x80000009021b7221 */ /* 0x008fca0000000000 */
[----:B------:R-:W0:Y:S01]  /*0d50*/  FCHK P0, R27, R8 ;  /* 0x000000081b007302 */ /* 0x000e220000000000 */
[----:B------:R-:W-:-:S04]  /*0d60*/  FFMA R2, R7, R4, R7 ;  /* 0x0000000407027223 */ /* 0x000fc80000000007 */
        /* <DEDUP_REMOVED lines=9> */
.L_x_299:
[----:B------:R-:W2:Y:S01]  /*0e00*/  LDG.E R2, desc[UR12][R16.64+0x4] ;  /* 0x0000040c10027981 */ /* 0x000ea2000c1e1900 */
[----:B------:R-:W0:Y:S03]  /*0e10*/  LDC R10, c[0x0][0x3a8] ;  /* 0x0000ea00ff0a7b82 */ /* 0x000e260000000800 */
[----:B------:R-:W2:Y:S04]  /*0e20*/  LDG.E R9, desc[UR12][R14.64+0x4] ;  /* 0x0000040c0e097981 */ /* 0x000ea8000c1e1900 */
[----:B------:R1:W5:Y:S02]  /*0e30*/  LDG.E R7, desc[UR12][R18.64+0x4] ;  /* 0x0000040c12077981 */ /* 0x000364000c1e1900 */
[----:B-----5:R-:W-:Y:S01]  /*0e40*/  FFMA R12, R12, R4, R25 ;  /* 0x000000040c0c7223 */ /* 0x020fe20000000019 */
[----:B0-----:R-:W0:Y:S02]  /*0e50*/  MUFU.RCP R11, R10 ;  /* 0x0000000a000b7308 */ /* 0x001e240000001000 */
[----:B0-----:R-:W-:Y:S01]  /*0e60*/  FFMA R8, R11, -R10, 1 ;  /* 0x3f8000000b087423 */ /* 0x001fe2000000080a */
[----:B--2---:R-:W-:-:S03]  /*0e70*/  FADD R27, R2, -R9 ;  /* 0x80000009021b7221 */ /* 0x004fc60000000000 */
[----:B------:R-:W-:Y:S02]  /*0e80*/  FFMA R2, R11, R8, R11 ;  /* 0x000000080b027223 */ /* 0x000fe4000000000b */
[----:B------:R-:W0:Y:S02]  /*0e90*/  FCHK P0, R27, R10 ;  /* 0x0000000a1b007302 */ /* 0x000e240000000000 */
        /* <DEDUP_REMOVED lines=9> */
.L_x_300:
[----:B------:R-:W2:Y:S01]  /*0f30*/  LDG.E R2, desc[UR12][R16.64+0x8] ;  /* 0x0000080c10027981 */ /* 0x000ea2000c1e1900 */
[----:B------:R-:W0:Y:S03]  /*0f40*/  LDC R10, c[0x0][0x3a8] ;  /* 0x0000ea00ff0a7b82 */ /* 0x000e260000000800 */
[----:B------:R-:W2:Y:S04]  /*0f50*/  LDG.E R11, desc[UR12][R14.64+0x8] ;  /* 0x0000080c0e0b7981 */ /* 0x000ea8000c1e1900 */
[----:B------:R1:W5:Y:S01]  /*0f60*/  LDG.E R8, desc[UR12][R18.64+0x8] ;  /* 0x0000080c12087981 */ /* 0x000362000c1e1900 */
[----:B------:R-:W-:Y:S01]  /*0f70*/  FFMA R7, R7, R9, R12 ;  /* 0x0000000907077223 */ /* 0x000fe2000000000c */
        /* <DEDUP_REMOVED lines=14> */
.L_x_301:
[----:B------:R-:W2:Y:S01]  /*1060*/  LDG.E R16, desc[UR12][R16.64+0xc] ;  /* 0x00000c0c10107981 */ /* 0x000ea2000c1e1900 */
[----:B------:R-:W0:Y:S03]  /*1070*/  LDC R12, c[0x0][0x3a8] ;  /* 0x0000ea00ff0c7b82 */ /* 0x000e260000000800 */
[----:B------:R-:W2:Y:S04]  /*1080*/  LDG.E R15, desc[UR12][R14.64+0xc] ;  /* 0x00000c0c0e0f7981 */ /* 0x000ea8000c1e1900 */
[----:B------:R1:W5:Y:S02]  /*1090*/  LDG.E R18, desc[UR12][R18.64+0xc] ;  /* 0x00000c0c12127981 */ /* 0x000364000c1e1900 */
[----:B-----5:R-:W-:Y:S01]  /*10a0*/  FFMA R7, R8, R4, R7 ;  /* 0x0000000408077223 */ /* 0x020fe20000000007 */
[----:B0-----:R-:W0:Y:S02]  /*10b0*/  MUFU.RCP R9, R12 ;  /* 0x0000000c00097308 */ /* 0x001e240000001000 */
[----:B0-----:R-:W-:-:S04]  /*10c0*/  FFMA R2, R9, -R12, 1 ;  /* 0x3f80000009027423 */ /* 0x001fc8000000080c */
[----:B------:R-:W-:Y:S01]  /*10d0*/  FFMA R2, R9, R2, R9 ;  /* 0x0000000209027223 */ /* 0x000fe20000000009 */
[----:B--2---:R-:W-:-:S04]  /*10e0*/  FADD R27, R16, -R15 ;  /* 0x8000000f101b7221 */ /* 0x004fc80000000000 */
[----:B------:R-:W0:Y:S01]  /*10f0*/  FCHK P0, R27, R12 ;  /* 0x0000000c1b007302 */ /* 0x000e220000000000 */
        /* <DEDUP_REMOVED lines=8> */
.L_x_302:
[----:B------:R-:W-:Y:S01]  /*1180*/  FFMA R25, R18, R2, R7 ;  /* 0x0000000212197223 */ /* 0x000fe20000000007 */
[----:B------:R-:W-:-:S07]  /*1190*/  IADD3 R6, PT, PT, R6, 0x4, RZ ;  /* 0x0000000406067810 */ /* 0x000fce0007ffe0ff */
.L_x_298:
[----:B------:R-:W-:-:S09]  /*11a0*/  UISETP.NE.AND UP0, UPT, UR4, URZ, UPT ;  /* 0x000000ff0400728c */ /* 0x000fd2000bf05270 */
[----:B------:R-:W-:Y:S05]  /*11b0*/  BRA.U !UP0, `(.L_x_287) ;  /* 0x0000000508307547 */ /* 0x000fea000b800000 */
[----:B------:R-:W-:-:S09]  /*11c0*/  UISETP.NE.AND UP0, UPT, UR4, 0x1, UPT ;  /* 0x000000010400788c */ /* 0x000fd2000bf05270 */
        /* <DEDUP_REMOVED lines=26> */
.L_x_304:
        /* <DEDUP_REMOVED lines=18> */
.L_x_305:
[----:B------:R-:W-:Y:S01]  /*1490*/  FFMA R25, R16, R2, R25 ;  /* 0x0000000210197223 */ /* 0x000fe20000000019 */
[----:B------:R-:W-:-:S07]  /*14a0*/  IADD3 R6, PT, PT, R6, 0x2, RZ ;  /* 0x0000000206067810 */ /* 0x000fce0007ffe0ff */
.L_x_303:
[----:B------:R-:W0:Y:S02]  /*14b0*/  LDCU UR4, c[0x0][0x3b8] ;  /* 0x00007700ff0477ac */ /* 0x000e240008000800 */
[----:B0-----:R-:W-:-:S04]  /*14c0*/  ULOP3.LUT UR4, UR4, 0x1, URZ, 0xc0, !UPT ;  /* 0x0000000104047892 */ /* 0x001fc8000f8ec0ff */
[----:B------:R-:W-:-:S09]  /*14d0*/  UISETP.NE.U32.AND UP0, UPT, UR4, 0x1, UPT ;  /* 0x000000010400788c */ /* 0x000fd2000bf05070 */
[----:B------:R-:W-:Y:S05]  /*14e0*/  BRA.U UP0, `(.L_x_287) ;  /* 0x0000000100647547 */ /* 0x000fea000b800000 */
[----:B------:R-:W0:Y:S08]  /*14f0*/  LDC.64 R8, c[0x0][0x390] ;  /* 0x0000e400ff087b82 */ /* 0x000e300000000a00 */
[----:B------:R-:W1:Y:S08]  /*1500*/  LDC.64 R10, c[0x0][0x398] ;  /* 0x0000e600ff0a7b82 */ /* 0x000e700000000a00 */
[----:B------:R-:W2:Y:S01]  /*1510*/  LDC.64 R12, c[0x0][0x3a0] ;  /* 0x0000e800ff0c7b82 */ /* 0x000ea20000000a00 */
[----:B0-----:R-:W-:-:S06]  /*1520*/  IMAD.WIDE.U32 R8, R6, 0x4, R8 ;  /* 0x0000000406087825 */ /* 0x001fcc00078e0008 */
[----:B------:R-:W3:Y:S01]  /*1530*/  LDG.E R8, desc[UR12][R8.64] ;  /* 0x0000000c08087981 */ /* 0x000ee2000c1e1900 */
[----:B-1----:R-:W-:-:S06]  /*1540*/  IMAD.WIDE.U32 R10, R6, 0x4, R10 ;  /* 0x00000004060a7825 */ /* 0x002fcc00078e000a */
[----:B------:R-:W3:Y:S01]  /*1550*/  LDG.E R11, desc[UR12][R10.64] ;  /* 0x0000000c0a0b7981 */ /* 0x000ee2000c1e1900 */
[----:B------:R-:W-:-:S05]  /*1560*/  IADD3 R7, PT, PT, R5, R6, RZ ;  /* 0x0000000605077210 */ /* 0x000fca0007ffe0ff */
[----:B--2---:R-:W-:Y:S02]  /*1570*/  IMAD.WIDE R6, R7, 0x4, R12 ;  /* 0x0000000407067825 */ /* 0x004fe400078e020c */
[----:B------:R-:W0:Y:S04]  /*1580*/  LDC R12, c[0x0][0x3a8] ;  /* 0x0000ea00ff0c7b82 */ /* 0x000e280000000800 */
[----:B------:R1:W5:Y:S01]  /*1590*/  LDG.E R6, desc[UR12][R6.64] ;  /* 0x0000000c06067981 */ /* 0x000362000c1e1900 */
[----:B0-----:R-:W0:Y:S02]  /*15a0*/  MUFU.RCP R5, R12 ;  /* 0x0000000c00057308 */ /* 0x001e240000001000 */
[----:B0-----:R-:W-:-:S04]  /*15b0*/  FFMA R2, R5, -R12, 1 ;  /* 0x3f80000005027423 */ /* 0x001fc8000000080c */
[----:B------:R-:W-:Y:S01]  /*15c0*/  FFMA R2, R5, R2, R5 ;  /* 0x0000000205027223 */ /* 0x000fe20000000005 */
[----:B---3--:R-:W-:-:S04]  /*15d0*/  FADD R27, R8, -R11 ;  /* 0x8000000b081b7221 */ /* 0x008fc80000000000 */
        /* <DEDUP_REMOVED lines=9> */
.L_x_306:
[----:B-----5:R-:W-:-:S07]  /*1670*/  FFMA R25, R6, R2, R25 ;  /* 0x0000000206197223 */ /* 0x020fce0000000019 */
.L_x_287:
[----:B------:R-:W0:Y:S01]  /*1680*/  LDC R5, c[0x0][0x3ac] ;  /* 0x0000eb00ff057b82 */ /* 0x000e220000000800 */
[----:B------:R-:W1:Y:S01]  /*1690*/  LDCU UR4, c[0x0][0x3b4] ;  /* 0x00007680ff0477ac */ /* 0x000e620008000800 */
[----:B------:R-:W2:Y:S02]  /*16a0*/  LDCU UR5, c[0x0][0x3b8] ;  /* 0x00007700ff0577ac */ /* 0x000ea40008000800 */
[----:B--2---:R-:W-:Y:S01]  /*16b0*/  UISETP.GE.AND UP0, UPT, UR5, 0x1, UPT ;  /* 0x000000010500788c */ /* 0x004fe2000bf06270 */
[----:B0-----:R-:W-:-:S04]  /*16c0*/  FADD R2, -R5, 2 ;  /* 0x4000000005027421 */ /* 0x001fc80000000100 */
[----:B------:R-:W-:-:S04]  /*16d0*/  FMUL R2, R2, R5 ;  /* 0x0000000502027220 */ /* 0x000fc80000400000 */
[----:B-1----:R-:W-:-:S04]  /*16e0*/  FMUL R5, R2, UR4 ;  /* 0x0000000402057c20 */ /* 0x002fc80008400000 */
[----:B------:R0:W1:Y:S01]  /*16f0*/  MUFU.RSQ R2, R5 ;  /* 0x0000000500027308 */ /* 0x0000620000001400 */
[----:B------:R-:W-:-:S04]  /*1700*/  IADD3 R4, PT, PT, R5, -0xd000000, RZ ;  /* 0xf300000005047810 */ /* 0x000fc80007ffe0ff */
[----:B------:R-:W-:-:S13]  /*1710*/  ISETP.GT.U32.AND P0, PT, R4, 0x727fffff, PT ;  /* 0x727fffff0400780c */ /* 0x000fda0003f04070 */
[----:B01----:R-:W-:Y:S05]  /*1720*/  @!P0 BRA `(.L_x_307) ;  /* 0x0000000000108947 */ /* 0x003fea0003800000 */
[----:B------:R-:W-:-:S07]  /*1730*/  MOV R10, 0x1750 ;  /* 0x00001750000a7802 */ /* 0x000fce0000000f00 */
[----:B------:R-:W-:Y:S05]  /*1740*/  CALL.REL.NOINC `($__internal_7_$__cuda_sm20_sqrt_rn_f32_slowpath) ;  /* 0x0000001400087944 */ /* 0x000fea0003c00000 */
[----:B------:R-:W-:Y:S01]  /*1750*/  MOV R10, R7 ;  /* 0x00000007000a7202 */ /* 0x000fe20000000f00 */
[----:B------:R-:W-:Y:S06]  /*1760*/  BRA `(.L_x_308) ;  /* 0x0000000000107947 */ /* 0x000fec0003800000 */
.L_x_307:
[----:B------:R-:W-:Y:S01]  /*1770*/  FMUL.FTZ R10, R5, R2 ;  /* 0x00000002050a7220 */ /* 0x000fe20000410000 */
[----:B------:R-:W-:-:S03]  /*1780*/  FMUL.FTZ R2, R2, 0.5 ;  /* 0x3f00000002027820 */ /* 0x000fc60000410000 */
[----:B------:R-:W-:-:S04]  /*1790*/  FFMA R5, -R10, R10, R5 ;  /* 0x0000000a0a057223 */ /* 0x000fc80000000105 */
[----:B------:R-:W-:-:S07]  /*17a0*/  FFMA R10, R5, R2, R10 ;  /* 0x00000002050a7223 */ /* 0x000fce000000000a */
.L_x_308:
[----:B------:R-:W0:Y:S08]  /*17b0*/  LDC.64 R4, c[0x0][0x380] ;  /* 0x0000e000ff047b82 */ /* 0x000e300000000a00 */
[----:B------:R-:W1:Y:S01]  /*17c0*/  LDC R8, c[0x0][0x3ac] ;  /* 0x0000eb00ff087b82 */ /* 0x000e620000000800 */
[----:B0-----:R-:W-:-:S05]  /*17d0*/  IMAD.WIDE R6, R3, 0x4, R4 ;  /* 0x0000000403067825 */ /* 0x001fca00078e0204 */
[----:B------:R-:W2:Y:S01]  /*17e0*/  LDG.E R9, desc[UR12][R6.64] ;  /* 0x0000000c06097981 */ /* 0x000ea2000c1e1900 */
[----:B-1----:R-:W-:-:S04]  /*17f0*/  FADD R2, -R8, 1 ;  /* 0x3f80000008027421 */ /* 0x002fc80000000100 */
[----:B--2---:R-:W-:-:S04]  /*1800*/  FMUL R9, R2, R9 ;  /* 0x0000000902097220 */ /* 0x004fc80000400000 */
[----:B------:R-:W-:Y:S01]  /*1810*/  FFMA R25, R10, R25, R9 ;  /* 0x000000190a197223 */ /* 0x000fe20000000009 */
[----:B------:R-:W-:-:S04]  /*1820*/  HFMA2 R9, -RZ, RZ, 0, 0 ;  /* 0x00000000ff097431 */ /* 0x000fc800000001ff */
[----:B------:R0:W-:Y:S01]  /*1830*/  STG.E desc[UR12][R6.64], R25 ;  /* 0x0000001906007986 */ /* 0x0001e2000c10190c */
[----:B------:R-:W-:Y:S05]  /*1840*/  BRA.U !UP0, `(.L_x_309) ;  /* 0x0000000508987547 */ /* 0x000fea000b800000 */
[----:B------:R-:W1:Y:S01]  /*1850*/  LDC R10, c[0x0][0x3b8] ;  /* 0x0000ee00ff0a7b82 */ /* 0x000e620000000800 */
[----:B------:R-:W-:Y:S02]  /*1860*/  MOV R9, RZ ;  /* 0x000000ff00097202 */ /* 0x000fe40000000f00 */
[----:B------:R-:W-:Y:S02]  /*1870*/  MOV R11, RZ ;  /* 0x000000ff000b7202 */ /* 0x000fe40000000f00 */
[C---:B-1----:R-:W-:Y:S02]  /*1880*/  ISETP.GE.U32.AND P1, PT, R10.reuse, 0x10, PT ;  /* 0x000000100a00780c */ /* 0x042fe40003f26070 */
[----:B0-----:R-:W-:-:S04]  /*1890*/  LOP3.LUT R25, R10, 0xf, RZ, 0xc0, !PT ;  /* 0x0000000f0a197812 */ /* 0x001fc800078ec0ff */
[----:B------:R-:W-:-:S07]  /*18a0*/  ISETP.NE.AND P0, PT, R25, RZ, PT ;  /* 0x000000ff1900720c */ /* 0x000fce0003f05270 */
[----:B------:R-:W-:Y:S06]  /*18b0*/  @!P1 BRA `(.L_x_310) ;  /* 0x0000000000b49947 */ /* 0x000fec0003800000 */
[----:B------:R-:W0:Y:S01]  /*18c0*/  LDCU.64 UR4, c[0x0][0x380] ;  /* 0x00007000ff0477ac */ /* 0x000e220008000a00 */
[----:B------:R-:W-:Y:S02]  /*18d0*/  LOP3.LUT R11, R10, 0x7ffffff0, RZ, 0xc0, !PT ;  /* 0x7ffffff00a0b7812 */ /* 0x000fe400078ec0ff */
[----:B------:R-:W-:Y:S02]  /*18e0*/  MOV R9, RZ ;  /* 0x000000ff00097202 */ /* 0x000fe40000000f00 */
[----:B------:R-:W-:Y:S01]  /*18f0*/  IADD3 R26, PT, PT, -R11, RZ, RZ ;  /* 0x000000ff0b1a7210 */ /* 0x000fe20007ffe1ff */
[----:B0-----:R-:W-:-:S04]  /*1900*/  UIADD3 UR4, UP0, UPT, UR4, 0x20, URZ ;  /* 0x0000002004047890 */ /* 0x001fc8000ff1e0ff */
[----:B------:R-:W-:Y:S02]  /*1910*/  UIADD3.X UR5, UPT, UPT, URZ, UR5, URZ, UP0, !UPT ;  /* 0x00000005ff057290 */ /* 0x000fe400087fe4ff */
[----:B------:R-:W-:-:S04]  /*1920*/  MOV R6, UR4 ;  /* 0x0000000400067c02 */ /* 0x000fc80008000f00 */
[----:B------:R-:W-:-:S07]  /*1930*/  MOV R7, UR5 ;  /* 0x0000000500077c02 */ /* 0x000fce0008000f00 */
.L_x_311:
        /* <DEDUP_REMOVED lines=12> */
[----:B------:R-:W5:Y:S01]  /*1a00*/  LDG.E R21, desc[UR12][R6.64+0x10] ;  /* 0x0000100c06157981 */ /* 0x000f62000c1e1900 */
[----:B--2---:R-:W-:-:S03]  /*1a10*/  FFMA R24, R24, R24, R9 ;  /* 0x0000001818187223 */ /* 0x004fc60000000009 */
[----:B------:R-:W2:Y:S01]  /*1a20*/  LDG.E R9, desc[UR12][R6.64+0x14] ;  /* 0x0000140c06097981 */ /* 0x000ea2000c1e1900 */
[----:B---3--:R-:W-:-:S03]  /*1a30*/  FFMA R27, R23, R23, R24 ;  /* 0x00000017171b7223 */ /* 0x008fc60000000018 */
[----:B------:R-:W3:Y:S01]  /*1a40*/  LDG.E R23, desc[UR12][R6.64+0x18] ;  /* 0x0000180c06177981 */ /* 0x000ee2000c1e1900 */
[----:B----4-:R-:W-:-:S03]  /*1a50*/  FFMA R27, R22, R22, R27 ;  /* 0x00000016161b7223 */ /* 0x010fc6000000001b */
[----:B------:R0:W4:Y:S01]  /*1a60*/  LDG.E R22, desc[UR12][R6.64+0x1c] ;  /* 0x00001c0c06167981 */ /* 0x000122000c1e1900 */
[----:B------:R-:W-:Y:S01]  /*1a70*/  IADD3 R26, PT, PT, R26, 0x10, RZ ;  /* 0x000000101a1a7810 */ /* 0x000fe20007ffe0ff */
[----:B-----5:R-:W-:-:S03]  /*1a80*/  FFMA R12, R12, R12, R27 ;  /* 0x0000000c0c0c7223 */ /* 0x020fc6000000001b */
[----:B------:R-:W-:Y:S01]  /*1a90*/  ISETP.NE.AND P1, PT, R26, RZ, PT ;  /* 0x000000ff1a00720c */ /* 0x000fe20003f25270 */
[----:B------:R-:W-:-:S04]  /*1aa0*/  FFMA R13, R13, R13, R12 ;  /* 0x0000000d0d0d7223 */ /* 0x000fc8000000000c */
[----:B------:R-:W-:Y:S01]  /*1ab0*/  FFMA R14, R14, R14, R13 ;  /* 0x0000000e0e0e7223 */ /* 0x000fe2000000000d */
[----:B0-----:R-:W-:-:S03]  /*1ac0*/  IADD3 R6, P2, PT, R6, 0x40, RZ ;  /* 0x0000004006067810 */ /* 0x001fc60007f5e0ff */
[----:B------:R-:W-:Y:S01]  /*1ad0*/  FFMA R15, R15, R15, R14 ;  /* 0x0000000f0f0f7223 */ /* 0x000fe2000000000e */
[----:B------:R-:W-:-:S03]  /*1ae0*/  IADD3.X R7, PT, PT, RZ, R7, RZ, P2, !PT ;  /* 0x00000007ff077210 */ /* 0x000fc600017fe4ff */
[----:B------:R-:W-:-:S04]  /*1af0*/  FFMA R16, R16, R16, R15 ;  /* 0x0000001010107223 */ /* 0x000fc8000000000f */
[----:B------:R-:W-:-:S04]  /*1b00*/  FFMA R17, R17, R17, R16 ;  /* 0x0000001111117223 */ /* 0x000fc80000000010 */
[----:B------:R-:W-:-:S04]  /*1b10*/  FFMA R18, R18, R18, R17 ;  /* 0x0000001212127223 */ /* 0x000fc80000000011 */
[----:B------:R-:W-:-:S04]  /*1b20*/  FFMA R19, R19, R19, R18 ;  /* 0x0000001313137223 */ /* 0x000fc80000000012 */
[----:B------:R-:W-:-:S04]  /*1b30*/  FFMA R20, R20, R20, R19 ;  /* 0x0000001414147223 */ /* 0x000fc80000000013 */
[----:B------:R-:W-:-:S04]  /*1b40*/  FFMA R20, R21, R21, R20 ;  /* 0x0000001515147223 */ /* 0x000fc80000000014 */
[----:B--2---:R-:W-:-:S04]  /*1b50*/  FFMA R20, R9, R9, R20 ;  /* 0x0000000909147223 */ /* 0x004fc80000000014 */
[----:B---3--:R-:W-:-:S04]  /*1b60*/  FFMA R9, R23, R23, R20 ;  /* 0x0000001717097223 */ /* 0x008fc80000000014 */
[----:B----4-:R-:W-:Y:S01]  /*1b70*/  FFMA R9, R22, R22, R9 ;  /* 0x0000001616097223 */ /* 0x010fe20000000009 */
[----:B------:R-:W-:Y:S06]  /*1b80*/  @P1 BRA `(.L_x_311) ;  /* 0xfffffffc006c1947 */ /* 0x000fec000383ffff */
.L_x_310:
[----:B------:R-:W-:Y:S05]  /*1b90*/  @!P0 BRA `(.L_x_309) ;  /* 0x0000000000c48947 */ /* 0x000fea0003800000 */
[----:B------:R-:W-:Y:S02]  /*1ba0*/  ISETP.GE.U32.AND P0, PT, R25, 0x8, PT ;  /* 0x000000081900780c */ /* 0x000fe40003f06070 */
[----:B------:R-:W-:-:S04]  /*1bb0*/  LOP3.LUT R13, R10, 0x7, RZ, 0xc0, !PT ;  /* 0x000000070a0d7812 */ /* 0x000fc800078ec0ff */
[----:B------:R-:W-:-:S07]  /*1bc0*/  ISETP.NE.AND P1, PT, R13, RZ, PT ;  /* 0x000000ff0d00720c */ /* 0x000fce0003f25270 */
[----:B------:R-:W-:Y:S06]  /*1bd0*/  @!P0 BRA `(.L_x_312) ;  /* 0x0000000000488947 */ /* 0x000fec0003800000 */
[----:B------:R-:W-:-:S05]  /*1be0*/  IMAD.WIDE.U32 R6, R11, 0x4, R4 ;  /* 0x000000040b067825 */ /* 0x000fca00078e0004 */
        /* <DEDUP_REMOVED lines=17> */
.L_x_312:
        /* <DEDUP_REMOVED lines=15> */
.L_x_313:
[----:B------:R-:W-:Y:S05]  /*1df0*/  @!P1 BRA `(.L_x_309) ;  /* 0x00000000002c9947 */ /* 0x000fea0003800000 */
[----:B------:R-:W-:Y:S01]  /*1e00*/  IMAD.WIDE.U32 R4, R11, 0x4, R4 ;  /* 0x000000040b047825 */ /* 0x000fe200078e0004 */
[----:B------:R-:W-:Y:S02]  /*1e10*/  IADD3 R6, PT, PT, -R10, RZ, RZ ;  /* 0x000000ff0a067210 */ /* 0x000fe40007ffe1ff */
[----:B------:R-:W-:-:S07]  /*1e20*/  MOV R7, R4 ;  /* 0x0000000400077202 */ /* 0x000fce0000000f00 */
.L_x_314:
[----:B------:R-:W-:-:S06]  /*1e30*/  MOV R4, R7 ;  /* 0x0000000700047202 */ /* 0x000fcc0000000f00 */
[----:B------:R0:W2:Y:S01]  /*1e40*/  LDG.E R4, desc[UR12][R4.64] ;  /* 0x0000000c04047981 */ /* 0x0000a2000c1e1900 */
[----:B------:R-:W-:Y:S02]  /*1e50*/  IADD3 R6, PT, PT, R6, 0x1, RZ ;  /* 0x0000000106067810 */ /* 0x000fe40007ffe0ff */
[----:B------:R-:W-:Y:S02]  /*1e60*/  IADD3 R7, P1, PT, R7, 0x4, RZ ;  /* 0x0000000407077810 */ /* 0x000fe40007f3e0ff */
[----:B------:R-:W-:Y:S02]  /*1e70*/  ISETP.NE.AND P0, PT, R6, RZ, PT ;  /* 0x000000ff0600720c */ /* 0x000fe40003f05270 */
[----:B0-----:R-:W-:Y:S01]  /*1e80*/  IADD3.X R5, PT, PT, RZ, R5, RZ, P1, !PT ;  /* 0x00000005ff057210 */ /* 0x001fe20000ffe4ff */
[----:B--2---:R-:W-:-:S10]  /*1e90*/  FFMA R9, R4, R4, R9 ;  /* 0x0000000404097223 */ /* 0x004fd40000000009 */
[----:B------:R-:W-:Y:S05]  /*1ea0*/  @P0 BRA `(.L_x_314) ;  /* 0xfffffffc00e00947 */ /* 0x000fea000383ffff */
.L_x_309:
[C---:B------:R-:W-:Y:S01]  /*1eb0*/  FMUL R5, |R2|.reuse, 16777216 ;  /* 0x4b80000002057820 */ /* 0x040fe20000400200 */
[----:B------:R-:W-:Y:S01]  /*1ec0*/  FSETP.GEU.AND P0, PT, |R2|, 1.175494350822287508e-38, PT ;  /* 0x008000000200780b */ /* 0x000fe20003f0e200 */
[----:B------:R-:W1:Y:S01]  /*1ed0*/  LDCU UR4, c[0x0][0x3bc] ;  /* 0x00007780ff0477ac */ /* 0x000e620008000800 */
[----:B------:R-:W-:Y:S02]  /*1ee0*/  MOV R14, 0x3a2c32e4 ;  /* 0x3a2c32e4000e7802 */ /* 0x000fe40000000f00 */
[----:B------:R-:W-:-:S04]  /*1ef0*/  FSEL R5, R5, |R2|, !P0 ;  /* 0x4000000205057208 */ /* 0x000fc80004000000 */
[----:B------:R-:W-:-:S04]  /*1f00*/  IADD3 R4, PT, PT, R5, -0x3f3504f3, RZ ;  /* 0xc0cafb0d05047810 */ /* 0x000fc80007ffe0ff */
[----:B0-----:R-:W-:Y:S02]  /*1f10*/  LOP3.LUT R6, R4, 0xff800000, RZ, 0xc0, !PT ;  /* 0xff80000004067812 */ /* 0x001fe400078ec0ff */
[----:B------:R-:W-:Y:S02]  /*1f20*/  FSEL R4, RZ, -24, P0 ;  /* 0xc1c00000ff047808 */ /* 0x000fe40000000000 */
[----:B------:R-:W-:Y:S01]  /*1f30*/  IADD3 R5, PT, PT, R5, -R6, RZ ;  /* 0x8000000605057210 */ /* 0x000fe20007ffe0ff */
[----:B-1----:R-:W-:-:S04]  /*1f40*/  UIADD3 UR4, UPT, UPT, UR4, 0x1, URZ ;  /* 0x0000000104047890 */ /* 0x002fc8000fffe0ff */
[C---:B------:R-:W-:Y:S01]  /*1f50*/  FADD R10, R5.reuse, 1 ;  /* 0x3f800000050a7421 */ /* 0x040fe20000000000 */
[----:B------:R-:W-:Y:S01]  /*1f60*/  FADD R7, R5, -1 ;  /* 0xbf80000005077421 */ /* 0x000fe20000000000 */
[----:B------:R-:W-:-:S03]  /*1f70*/  I2FP.F32.S32 R5, R6 ;  /* 0x0000000600057245 */ /* 0x000fc60000201400 */
[----:B------:R-:W-:Y:S01]  /*1f80*/  FADD R11, R7, R7 ;  /* 0x00000007070b7221 */ /* 0x000fe20000000000 */
[----:B------:R-:W0:Y:S01]  /*1f90*/  MUFU.RCP R10, R10 ;  /* 0x0000000a000a7308 */ /* 0x000e220000001000 */
[----:B------:R-:W-:Y:S02]  /*1fa0*/  FFMA R5, R5, 1.1920928955078125e-07, R4 ;  /* 0x3400000005057823 */ /* 0x000fe40000000004 */
[----:B0-----:R-:W-:-:S04]  /*1fb0*/  FMUL R6, R10, R11 ;  /* 0x0000000b0a067220 */ /* 0x001fc80000400000 */
[----:B------:R-:W-:Y:S01]  /*1fc0*/  FADD R4, R7, -R6 ;  /* 0x8000000607047221 */ /* 0x000fe20000000000 */
[----:B------:R-:W-:-:S03]  /*1fd0*/  FMUL R11, R6, R6 ;  /* 0x00000006060b7220 */ /* 0x000fc60000400000 */
[----:B------:R-:W-:Y:S01]  /*1fe0*/  FADD R12, R4, R4 ;  /* 0x00000004040c7221 */ /* 0x000fe20000000000 */
[----:B------:R-:W-:Y:S01]  /*1ff0*/  FFMA R4, R6, 1.4426950216293334961, R5 ;  /* 0x3fb8aa3b06047823 */ /* 0x000fe20000000005 */
[----:B------:R-:W-:Y:S02]  /*2000*/  FFMA R14, R11, R14, 0.0032181653659790754318 ;  /* 0x3b52e7db0b0e7423 */ /* 0x000fe4000000000e */
[----:B------:R-:W-:Y:S01]  /*2010*/  FFMA R7, R7, -R6, R12 ;  /* 0x8000000607077223 */ /* 0x000fe2000000000c */
[----:B------:R-:W-:Y:S01]  /*2020*/  FADD R5, R5, -R4 ;  /* 0x8000000405057221 */ /* 0x000fe20000000000 */
[C---:B------:R-:W-:Y:S01]  /*2030*/  FFMA R14, R11.reuse, R14, 0.018033718690276145935 ;  /* 0x3c93bb730b0e7423 */ /* 0x040fe2000000000e */
[----:B------:R-:W-:Y:S01]  /*2040*/  I2FP.F32.S32 R12, UR4 ;  /* 0x00000004000c7c45 */ /* 0x000fe20008201400 */
[----:B------:R-:W-:Y:S01]  /*2050*/  FMUL R7, R10, R7 ;  /* 0x000000070a077220 */ /* 0x000fe20000400000 */
[----:B------:R-:W-:Y:S01]  /*2060*/  FFMA R10, R6, 1.4426950216293334961, R5 ;  /* 0x3fb8aa3b060a7823 */ /* 0x000fe20000000005 */
[----:B------:R-:W-:-:S03]  /*2070*/  FFMA R14, R11, R14, 0.12022458761930465698 ;  /* 0x3df6384f0b0e7423 */ /* 0x000fc6000000000e */
[----:B------:R-:W-:Y:S01]  /*2080*/  FFMA R5, R7, 1.4426950216293334961, R10 ;  /* 0x3fb8aa3b07057823 */ /* 0x000fe2000000000a */
[----:B------:R-:W-:-:S03]  /*2090*/  FMUL R11, R11, R14 ;  /* 0x0000000e0b0b7220 */ /* 0x000fc60000400000 */
[----:B------:R-:W-:Y:S01]  /*20a0*/  FFMA R10, R6, 1.9251366722983220825e-08, R5 ;  /* 0x32a55e34060a7823 */ /* 0x000fe20000000005 */
[----:B------:R-:W-:-:S04]  /*20b0*/  FMUL R5, R11, 3 ;  /* 0x404000000b057820 */ /* 0x000fc80000400000 */
[----:B------:R-:W-:-:S04]  /*20c0*/  FFMA R5, R7, R5, R10 ;  /* 0x0000000507057223 */ /* 0x000fc8000000000a */
[----:B------:R-:W-:Y:S01]  /*20d0*/  FFMA R11, R6, R11, R5 ;  /* 0x0000000b060b7223 */ /* 0x000fe20000000005 */
[----:B------:R-:W-:-:S03]  /*20e0*/  FADD R5, R12, R12 ;  /* 0x0000000c0c057221 */ /* 0x000fc60000000000 */
[----:B------:R-:W-:-:S04]  /*20f0*/  FADD R7, R4, R11 ;  /* 0x0000000b04077221 */ /* 0x000fc80000000000 */
[----:B------:R-:W-:Y:S01]  /*2100*/  FMUL R6, R5, R7 ;  /* 0x0000000705067220 */ /* 0x000fe20000400000 */
[----:B------:R-:W-:-:S03]  /*2110*/  FADD R4, -R4, R7 ;  /* 0x0000000704047221 */ /* 0x000fc60000000100 */
[----:B------:R-:W0:Y:S01]  /*2120*/  FRND R13, R6 ;  /* 0x00000006000d7307 */ /* 0x000e220000201000 */
[----:B------:R-:W-:Y:S01]  /*2130*/  FADD R4, R11, -R4 ;  /* 0x800000040b047221 */ /* 0x000fe20000000000 */
[C---:B------:R-:W-:Y:S01]  /*2140*/  FFMA R7, R5.reuse, R7, -R6 ;  /* 0x0000000705077223 */ /* 0x040fe20000000806 */
[----:B------:R-:W-:Y:S02]  /*2150*/  MOV R11, 0x391fcb8e ;  /* 0x391fcb8e000b7802 */ /* 0x000fe40000000f00 */
[C---:B------:R-:W-:Y:S01]  /*2160*/  FSETP.GT.AND P1, PT, |R6|.reuse, 152, PT ;  /* 0x431800000600780b */ /* 0x040fe20003f24200 */
[----:B------:R-:W-:Y:S01]  /*2170*/  FFMA R4, R5, R4, R7 ;  /* 0x0000000405047223 */ /* 0x000fe20000000007 */
[C---:B------:R-:W-:Y:S01]  /*2180*/  FSETP.GEU.AND P2, PT, R6.reuse, RZ, PT ;  /* 0x000000ff0600720b */ /* 0x040fe20003f4e000 */
[----:B------:R-:W1:Y:S01]  /*2190*/  F2I.NTZ R10, R6 ;  /* 0x00000006000a7305 */ /* 0x000e620000203100 */
[----:B0-----:R-:W-:Y:S01]  /*21a0*/  FADD R7, R6, -R13 ;  /* 0x8000000d06077221 */ /* 0x001fe20000000000 */
[----:B------:R-:W-:-:S03]  /*21b0*/  FSETP.GT.AND P0, PT, R13, RZ, PT ;  /* 0x000000ff0d00720b */ /* 0x000fc60003f04000 */
[----:B------:R-:W-:-:S04]  /*21c0*/  FADD R4, R4, R7 ;  /* 0x0000000704047221 */ /* 0x000fc80000000000 */
[C---:B------:R-:W-:Y:S01]  /*21d0*/  FFMA R7, R4.reuse, R11, 0.0013391353422775864601 ;  /* 0x3aaf85ed04077423 */ /* 0x040fe2000000000b */
[----:B------:R-:W-:Y:S02]  /*21e0*/  SEL R11, RZ, 0x83000000, P0 ;  /* 0x83000000ff0b7807 */ /* 0x000fe40000000000 */
[----:B------:R-:W-:Y:S01]  /*21f0*/  FSETP.NEU.AND P0, PT, R5, RZ, PT ;  /* 0x000000ff0500720b */ /* 0x000fe20003f0d000 */
[----:B------:R-:W-:Y:S01]  /*2200*/  FFMA R7, R4, R7, 0.0096188392490148544312 ;  /* 0x3c1d985604077423 */ /* 0x000fe20000000007 */
[----:B------:R-:W-:Y:S02]  /*2210*/  IADD3 R14, PT, PT, R11, 0x7f000000, RZ ;  /* 0x7f0000000b0e7810 */ /* 0x000fe40007ffe0ff */
[----:B------:R-:W-:Y:S01]  /*2220*/  FSETP.EQ.OR P0, PT, R2, 1, !P0 ;  /* 0x3f8000000200780b */ /* 0x000fe20004702400 */
[----:B------:R-:W-:Y:S01]  /*2230*/  FFMA R7, R4, R7, 0.055503588169813156128 ;  /* 0x3d6357bb04077423 */ /* 0x000fe20000000007 */
[----:B-1----:R-:W-:-:S03]  /*2240*/  LEA R10, R10, -R11, 0x17 ;  /* 0x8000000b0a0a7211 */ /* 0x002fc600078eb8ff */
[----:B------:R-:W-:-:S04]  /*2250*/  FFMA R7, R4, R7, 0.24022644758224487305 ;  /* 0x3e75fdec04077423 */ /* 0x000fc80000000007 */
[----:B------:R-:W-:-:S04]  /*2260*/  FFMA R7, R4, R7, 0.69314718246459960938 ;  /* 0x3f31721804077423 */ /* 0x000fc80000000007 */
[----:B------:R-:W-:Y:S01]  /*2270*/  FFMA R7, R4, R7, 1 ;  /* 0x3f80000004077423 */ /* 0x000fe20000000007 */
[----:B------:R-:W-:-:S03]  /*2280*/  MOV R4, 0x3f800000 ;  /* 0x3f80000000047802 */ /* 0x000fc60000000f00 */
[----:B------:R-:W-:-:S04]  /*2290*/  FMUL R7, R7, R14 ;  /* 0x0000000e07077220 */ /* 0x000fc80000400000 */
[----:B------:R-:W-:Y:S01]  /*22a0*/  FMUL R7, R7, R10 ;  /* 0x0000000a07077220 */ /* 0x000fe20000400000 */
[----:B------:R-:W-:Y:S01]  /*22b0*/  @P1 FSEL R7, RZ, +INF , !P2 ;  /* 0x7f800000ff071808 */ /* 0x000fe20005000000 */
[----:B------:R-:W-:Y:S06]  /*22c0*/  @P0 BRA `(.L_x_315) ;  /* 0x00000000006c0947 */ /* 0x000fec0003800000 */
[----:B------:R-:W-:-:S04]  /*22d0*/  FSETP.NAN.AND P0, PT, |R5|, |R5|, PT ;  /* 0x400000050500720b */ /* 0x000fc80003f08200 */
[----:B------:R-:W-:-:S13]  /*22e0*/  FSETP.NUM.AND P0, PT, |R2|, |R2|, !P0 ;  /* 0x400000020200720b */ /* 0x000fda0004707200 */
[----:B------:R-:W-:Y:S01]  /*22f0*/  @!P0 FADD R4, R2, R5 ;  /* 0x0000000502048221 */ /* 0x000fe20000000000 */
[----:B------:R-:W-:Y:S06]  /*2300*/  @!P0 BRA `(.L_x_315) ;  /* 0x00000000005c8947 */ /* 0x000fec0003800000 */
[----:B------:R-:W-:Y:S01]  /*2310*/  FMUL R6, R5, 0.5 ;  /* 0x3f00000005067820 */ /* 0x000fe20000400000 */
[C---:B------:R-:W-:Y:S02]  /*2320*/  FSETP.NEU.AND P0, PT, |R2|.reuse, +INF , PT ;  /* 0x7f8000000200780b */ /* 0x040fe40003f0d200 */
[----:B------:R-:W-:-:S03]  /*2330*/  FSETP.NEU.AND P1, PT, R2, RZ, PT ;  /* 0x000000ff0200720b */ /* 0x000fc60003f2d000 */
[----:B------:R-:W0:Y:S02]  /*2340*/  FRND.TRUNC R6, R6 ;  /* 0x0000000600067307 */ /* 0x000e24000020d000 */
[----:B0-----:R-:W-:-:S04]  /*2350*/  FADD R10, R6, R6 ;  /* 0x00000006060a7221 */ /* 0x001fc80000000000 */
[----:B------:R-:W-:-:S04]  /*2360*/  FADD R10, R5, -R10 ;  /* 0x8000000a050a7221 */ /* 0x000fc80000000000 */
[----:B------:R-:W-:Y:S05]  /*2370*/  @P0 BRA P1, `(.L_x_316) ;  /* 0x0000000000180947 */ /* 0x000fea0000800000 */
[----:B------:R-:W-:Y:S01]  /*2380*/  FSETP.GEU.AND P1, PT, R12, -R12, PT ;  /* 0x8000000c0c00720b */ /* 0x000fe20003f2e000 */
[----:B------:R-:W-:Y:S01]  /*2390*/  FADD R4, R2, R2 ;  /* 0x0000000202047221 */ /* 0x000fe20000000000 */
[----:B------:R-:W-:-:S11]  /*23a0*/  FSETP.NEU.AND P0, PT, |R10|, 1, PT ;  /* 0x3f8000000a00780b */ /* 0x000fd60003f0d200 */
[----:B------:R-:W-:-:S04]  /*23b0*/  @!P1 LOP3.LUT R4, R4, 0x7f800000, RZ, 0x3c, !PT ;  /* 0x7f80000004049812 */ /* 0x000fc800078e3cff */
[----:B------:R-:W-:Y:S01]  /*23c0*/  @P0 LOP3.LUT R4, R4, 0x7fffffff, RZ, 0xc0, !PT ;  /* 0x7fffffff04040812 */ /* 0x000fe200078ec0ff */
[----:B------:R-:W-:Y:S06]  /*23d0*/  BRA `(.L_x_315) ;  /* 0x0000000000287947 */ /* 0x000fec0003800000 */
.L_x_316:
[----:B------:R-:W-:Y:S02]  /*23e0*/  FSETP.EQ.AND P1, PT, R2, -1, PT ;  /* 0xbf8000000200780b */ /* 0x000fe40003f22000 */
[----:B------:R-:W-:-:S13]  /*23f0*/  FSETP.NEU.AND P0, PT, |R5|, +INF , PT ;  /* 0x7f8000000500780b */ /* 0x000fda0003f0d200 */
[----:B------:R-:W-:Y:S05]  /*2400*/  @!P0 BRA P1, `(.L_x_315) ;  /* 0x00000000001c8947 */ /* 0x000fea0000800000 */
[----:B------:R-:W-:Y:S02]  /*2410*/  FSETP.GEU.AND P1, PT, -R8, -1, PT ;  /* 0xbf8000000800780b */ /* 0x000fe40003f2e100 */
[----:B------:R-:W-:-:S11]  /*2420*/  MOV R4, R7 ;  /* 0x0000000700047202 */ /* 0x000fd60000000f00 */
[----:B------:R-:W0:Y:S01]  /*2430*/  @!P1 FRND.FLOOR R2, R5 ;  /* 0x0000000500029307 */ /* 0x000e220000205000 */
[----:B------:R-:W-:Y:S02]  /*2440*/  @!P1 FSETP.NEU.AND P2, PT, |R10|, 1, PT ;  /* 0x3f8000000a00980b */ /* 0x000fe40003f4d200 */
[----:B0-----:R-:W-:Y:S02]  /*2450*/  @!P1 FSETP.NEU.AND P0, PT, R5, R2, PT ;  /* 0x000000020500920b */ /* 0x001fe40003f0d000 */
[----:B------:R-:W-:-:S04]  /*2460*/  @!P1 FSEL R2, R7, -R7, P2 ;  /* 0x8000000707029208 */ /* 0x000fc80001000000 */
[----:B------:R-:W-:-:S07]  /*2470*/  @!P1 FSEL R4, R2, +QNAN , !P0 ;  /* 0x7fffffff02049808 */ /* 0x000fce0004000000 */
.L_x_315:
[----:B------:R-:W-:-:S04]  /*2480*/  FADD R5, -R4, 1 ;  /* 0x3f80000004057421 */ /* 0x000fc80000000100 */
        /* <DEDUP_REMOVED lines=8> */
.L_x_317:
[----:B------:R-:W-:Y:S01]  /*2510*/  FMUL.FTZ R2, R5, R4 ;  /* 0x0000000405027220 */ /* 0x000fe20000410000 */
[----:B------:R-:W-:-:S03]  /*2520*/  FMUL.FTZ R4, R4, 0.5 ;  /* 0x3f00000004047820 */ /* 0x000fc60000410000 */
[----:B------:R-:W-:-:S04]  /*2530*/  FFMA R5, -R2, R2, R5 ;  /* 0x0000000202057223 */ /* 0x000fc80000000105 */
[----:B------:R-:W-:-:S07]  /*2540*/  FFMA R2, R5, R4, R2 ;  /* 0x0000000405027223 */ /* 0x000fce0000000002 */
.L_x_318:
[----:B------:R-:W-:Y:S01]  /*2550*/  IADD3 R4, PT, PT, R9, -0xd000000, RZ ;  /* 0xf300000009047810 */ /* 0x000fe20007ffe0ff */
[----:B------:R0:W1:Y:S03]  /*2560*/  MUFU.RSQ R6, R9 ;  /* 0x0000000900067308 */ /* 0x0000660000001400 */
[----:B------:R-:W-:-:S13]  /*2570*/  ISETP.GT.U32.AND P0, PT, R4, 0x727fffff, PT ;  /* 0x727fffff0400780c */ /* 0x000fda0003f04070 */
[----:B0-----:R-:W-:Y:S05]  /*2580*/  @!P0 BRA `(.L_x_319) ;  /* 0x0000000000148947 */ /* 0x001fea0003800000 */
[----:B------:R-:W-:Y:S02]  /*2590*/  MOV R5, R9 ;  /* 0x0000000900057202 */ /* 0x000fe40000000f00 */
[----:B------:R-:W-:-:S07]  /*25a0*/  MOV R10, 0x25c0 ;  /* 0x000025c0000a7802 */ /* 0x000fce0000000f00 */
[----:B-1----:R-:W-:Y:S05]  /*25b0*/  CALL.REL.NOINC `($__internal_7_$__cuda_sm20_sqrt_rn_f32_slowpath) ;  /* 0x00000004006c7944 */ /* 0x002fea0003c00000 */
[----:B------:R-:W-:Y:S01]  /*25c0*/  MOV R27, R7 ;  /* 0x00000007001b7202 */ /* 0x000fe20000000f00 */
[----:B------:R-:W-:Y:S06]  /*25d0*/  BRA `(.L_x_320) ;  /* 0x0000000000107947 */ /* 0x000fec0003800000 */
.L_x_319:
[C---:B-1----:R-:W-:Y:S01]  /*25e0*/  FMUL.FTZ R4, R6.reuse, R9 ;  /* 0x0000000906047220 */ /* 0x042fe20000410000 */
[----:B------:R-:W-:-:S03]  /*25f0*/  FMUL.FTZ R27, R6, 0.5 ;  /* 0x3f000000061b7820 */ /* 0x000fc60000410000 */
[----:B------:R-:W-:-:S04]  /*2600*/  FFMA R9, -R4, R4, R9 ;  /* 0x0000000404097223 */ /* 0x000fc80000000109 */
[----:B------:R-:W-:-:S07]  /*2610*/  FFMA R27, R9, R27, R4 ;  /* 0x0000001b091b7223 */ /* 0x000fce0000000004 */
.L_x_320:
[----:B------:R-:W0:Y:S08]  /*2620*/  MUFU.RCP R5, R2 ;  /* 0x0000000200057308 */ /* 0x000e300000001000 */
[----:B------:R-:W1:Y:S01]  /*2630*/  FCHK P0, R27, R2 ;  /* 0x000000021b007302 */ /* 0x000e620000000000 */
[----:B0-----:R-:W-:-:S04]  /*2640*/  FFMA R6, R5, -R2, 1 ;  /* 0x3f80000005067423 */ /* 0x001fc80000000802 */
[----:B------:R-:W-:-:S04]  /*2650*/  FFMA R6, R5, R6, R5 ;  /* 0x0000000605067223 */ /* 0x000fc80000000005 */
[----:B------:R-:W-:-:S04]  /*2660*/  FFMA R4, R6, R27, RZ ;  /* 0x0000001b06047223 */ /* 0x000fc800000000ff */
[----:B------:R-:W-:-:S04]  /*2670*/  FFMA R5, R4, -R2, R27 ;  /* 0x8000000204057223 */ /* 0x000fc8000000001b */
[----:B------:R-:W-:Y:S01]  /*2680*/  FFMA R6, R6, R5, R4 ;  /* 0x0000000506067223 */ /* 0x000fe20000000004 */
[----:B-1----:R-:W-:Y:S06]  /*2690*/  @!P0 BRA `(.L_x_321) ;  /* 0x00000000000c8947 */ /* 0x002fec0003800000 */
[----:B------:R-:W-:-:S07]  /*26a0*/  MOV R4, 0x26c0 ;  /* 0x000026c000047802 */ /* 0x000fce0000000f00 */
[----:B------:R-:W-:Y:S05]  /*26b0*/  CALL.REL.NOINC `($__internal_8_$__cuda_sm3x_div_rn_noftz_f32_slowpath) ;  /* 0x00000004008c7944 */ /* 0x000fea0003c00000 */
[----:B------:R-:W-:-:S07]  /*26c0*/  MOV R6, R2 ;  /* 0x0000000200067202 */ /* 0x000fce0000000f00 */
.L_x_321:
[----:B------:R-:W0:Y:S02]  /*26d0*/  LDCU UR4, c[0x0][0x3b8] ;  /* 0x00007700ff0477ac */ /* 0x000e240008000800 */
[----:B0-----:R-:W-:Y:S01]  /*26e0*/  I2FP.F32.S32 R5, UR4 ;  /* 0x0000000400057c45 */ /* 0x001fe20008201400 */
[----:B------:R-:W-:Y:S02]  /*26f0*/  UMOV UR4, 0x40000000 ;  /* 0x4000000000047882 */ /* 0x000fe40000000000 */
[----:B------:R-:W-:Y:S02]  /*2700*/  MOV R9, UR4 ;  /* 0x0000000400097c02 */ /* 0x000fe40008000f00 */
[----:B------:R-:W-:-:S04]  /*2710*/  FADD R4, R5, 1 ;  /* 0x3f80000005047421 */ /* 0x000fc80000000000 */
[----:B------:R-:W0:Y:S08]  /*2720*/  MUFU.RCP R7, R4 ;  /* 0x0000000400077308 */ /* 0x000e300000001000 */
[----:B------:R-:W1:Y:S01]  /*2730*/  FCHK P0, R9, R4 ;  /* 0x0000000409007302 */ /* 0x000e620000000000 */
[----:B0-----:R-:W-:-:S04]  /*2740*/  FFMA R2, -R4, R7, 1 ;  /* 0x3f80000004027423 */ /* 0x001fc80000000107 */
[----:B------:R-:W-:-:S04]  /*2750*/  FFMA R2, R7, R2, R7 ;  /* 0x0000000207027223 */ /* 0x000fc80000000007 */
[----:B------:R-:W-:-:S04]  /*2760*/  FFMA R7, R2, 2, RZ ;  /* 0x4000000002077823 */ /* 0x000fc800000000ff */
[----:B------:R-:W-:-:S04]  /*2770*/  FFMA R8, -R4, R7, 2 ;  /* 0x4000000004087423 */ /* 0x000fc80000000107 */
[----:B------:R-:W-:Y:S01]  /*2780*/  FFMA R2, R2, R8, R7 ;  /* 0x0000000802027223 */ /* 0x000fe20000000007 */
[----:B-1----:R-:W-:Y:S06]  /*2790*/  @!P0 BRA `(.L_x_322) ;  /* 0x0000000000108947 */ /* 0x002fec0003800000 */
[----:B------:R-:W-:Y:S01]  /*27a0*/  HFMA2 R27, -RZ, RZ, 2, 0 ;  /* 0x40000000ff1b7431 */ /* 0x000fe200000001ff */
[----:B------:R-:W-:Y:S02]  /*27b0*/  MOV R2, R4 ;  /* 0x0000000400027202 */ /* 0x000fe40000000f00 */
[----:B------:R-:W-:-:S07]  /*27c0*/  MOV R4, 0x27e0 ;  /* 0x000027e000047802 */ /* 0x000fce0000000f00 */
[----:B------:R-:W-:Y:S05]  /*27d0*/  CALL.REL.NOINC `($__internal_8_$__cuda_sm3x_div_rn_noftz_f32_slowpath) ;  /* 0x0000000400447944 */ /* 0x000fea0003c00000 */
.L_x_322:
[----:B------:R-:W-:Y:S01]  /*27e0*/  IADD3 R7, PT, PT, R5, -0xd000000, RZ ;  /* 0xf300000005077810 */ /* 0x000fe20007ffe0ff */
[----:B------:R0:W1:Y:S01]  /*27f0*/  MUFU.RSQ R4, R5 ;  /* 0x0000000500047308 */ /* 0x0000620000001400 */
[----:B------:R-:W-:Y:S02]  /*2800*/  FADD R2, R2, 1.3999999761581420898 ;  /* 0x3fb3333302027421 */ /* 0x000fe40000000000 */
[----:B------:R-:W-:-:S13]  /*2810*/  ISETP.GT.U32.AND P0, PT, R7, 0x727fffff, PT ;  /* 0x727fffff0700780c */ /* 0x000fda0003f04070 */
[----:B0-----:R-:W-:Y:S05]  /*2820*/  @!P0 BRA `(.L_x_323) ;  /* 0x0000000000108947 */ /* 0x001fea0003800000 */
[----:B------:R-:W-:-:S07]  /*2830*/  MOV R10, 0x2850 ;  /* 0x00002850000a7802 */ /* 0x000fce0000000f00 */
[----:B-1----:R-:W-:Y:S05]  /*2840*/  CALL.REL.NOINC `($__internal_7_$__cuda_sm20_sqrt_rn_f32_slowpath) ;  /* 0x0000000000c87944 */ /* 0x002fea0003c00000 */
[----:B------:R-:W-:Y:S01]  /*2850*/  MOV R5, R7 ;  /* 0x0000000700057202 */ /* 0x000fe20000000f00 */
[----:B------:R-:W-:Y:S06]  /*2860*/  BRA `(.L_x_324) ;  /* 0x0000000000107947 */ /* 0x000fec0003800000 */
.L_x_323:
[----:B-1----:R-:W-:Y:S01]  /*2870*/  FMUL.FTZ R8, R5, R4 ;  /* 0x0000000405087220 */ /* 0x002fe20000410000 */
[----:B------:R-:W-:-:S03]  /*2880*/  FMUL.FTZ R4, R4, 0.5 ;  /* 0x3f00000004047820 */ /* 0x000fc60000410000 */
[----:B------:R-:W-:-:S04]  /*2890*/  FFMA R5, -R8, R8, R5 ;  /* 0x0000000808057223 */ /* 0x000fc80000000105 */
[----:B------:R-:W-:-:S07]  /*28a0*/  FFMA R5, R5, R4, R8 ;  /* 0x0000000405057223 */ /* 0x000fce0000000008 */
.L_x_324:
[----:B------:R-:W0:Y:S01]  /*28b0*/  LDC.64 R8, c[0x0][0x3b0] ;  /* 0x0000ec00ff087b82 */ /* 0x000e220000000a00 */
[----:B------:R-:W-:-:S05]  /*28c0*/  FMUL R5, R2, R5 ;  /* 0x0000000502057220 */ /* 0x000fca0000400000 */
[----:B------:R-:W-:Y:S01]  /*28d0*/  FSET.BF.LT.AND R6, R6, R5, PT ;  /* 0x000000050606720a */ /* 0x000fe20003801000 */
[----:B0-----:R-:W-:-:S04]  /*28e0*/  FADD R7, -R8, 2 ;  /* 0x4000000008077421 */ /* 0x001fc80000000100 */
[----:B------:R-:W-:-:S04]  /*28f0*/  FMUL R4, R7, R8 ;  /* 0x0000000807047220 */ /* 0x000fc80000400000 */
[----:B------:R-:W-:-:S04]  /*2900*/  FMUL R4, R4, R9 ;  /* 0x0000000904047220 */ /* 0x000fc80000400000 */
[----:B------:R0:W1:Y:S01]  /*2910*/  MUFU.RSQ R7, R4 ;  /* 0x0000000400077308 */ /* 0x0000620000001400 */
[----:B------:R-:W-:-:S04]  /*2920*/  IADD3 R8, PT, PT, R4, -0xd000000, RZ ;  /* 0xf300000004087810 */ /* 0x000fc80007ffe0ff */
[----:B------:R-:W-:-:S13]  /*2930*/  ISETP.GT.U32.AND P0, PT, R8, 0x727fffff, PT ;  /* 0x727fffff0800780c */ /* 0x000fda0003f04070 */
[----:B01----:R-:W-:Y:S05]  /*2940*/  @!P0 BRA `(.L_x_325) ;  /* 0x0000000000108947 */ /* 0x003fea0003800000 */
[----:B------:R-:W-:Y:S02]  /*2950*/  MOV R5, R4 ;  /* 0x0000000400057202 */ /* 0x000fe40000000f00 */
[----:B------:R-:W-:-:S07]  /*2960*/  MOV R10, 0x2980 ;  /* 0x00002980000a7802 */ /* 0x000fce0000000f00 */
[----:B------:R-:W-:Y:S05]  /*2970*/  CALL.REL.NOINC `($__internal_7_$__cuda_sm20_sqrt_rn_f32_slowpath) ;  /* 0x00000000007c7944 */ /* 0x000fea0003c00000 */
[----:B------:R-:W-:Y:S05]  /*2980*/  BRA `(.L_x_326) ;  /* 0x0000000000107947 */ /* 0x000fea0003800000 */
.L_x_325:
[----:B------:R-:W-:Y:S01]  /*2990*/  FMUL.FTZ R5, R4, R7 ;  /* 0x0000000704057220 */ /* 0x000fe20000410000 */
[----:B------:R-:W-:-:S03]  /*29a0*/  FMUL.FTZ R7, R7, 0.5 ;  /* 0x3f00000007077820 */ /* 0x000fc60000410000 */
[----:B------:R-:W-:-:S04]  /*29b0*/  FFMA R4, -R5, R5, R4 ;  /* 0x0000000505047223 */ /* 0x000fc80000000104 */
[----:B------:R-:W-:-:S07]  /*29c0*/  FFMA R7, R4, R7, R5 ;  /* 0x0000000704077223 */ /* 0x000fce0000000005 */
.L_x_326:
[----:B------:R-:W0:Y:S08]  /*29d0*/  LDC.64 R8, c[0x0][0x388] ;  /* 0x0000e200ff087b82 */ /* 0x000e300000000a00 */
[----:B------:R-:W1:Y:S08]  /*29e0*/  LDC R13, c[0x0][0x3a8] ;  /* 0x0000ea00ff0d7b82 */ /* 0x000e700000000800 */
[----:B------:R-:W2:Y:S01]  /*29f0*/  LDC R4, c[0x0][0x3b0] ;  /* 0x0000ec00ff047b82 */ /* 0x000ea20000000800 */
[----:B0-----:R-:W-:-:S05]  /*2a00*/  IMAD.WIDE R8, R3, 0x4, R8 ;  /* 0x0000000403087825 */ /* 0x001fca00078e0208 */
[----:B------:R0:W5:Y:S01]  /*2a10*/  LDG.E R5, desc[UR12][R8.64] ;  /* 0x0000000c08057981 */ /* 0x000162000c1e1900 */
[----:B------:R-:W-:Y:S01]  /*2a20*/  BSSY.RECONVERGENT B0, `(.L_x_327) ;  /* 0x0000010000007945 */ /* 0x000fe20003800200 */
[----:B-1----:R-:W1:Y:S08]  /*2a30*/  MUFU.RCP R2, R13 ;  /* 0x0000000d00027308 */ /* 0x002e700000001000 */
[----:B------:R-:W3:Y:S01]  /*2a40*/  FCHK P0, R0, R13 ;  /* 0x0000000d00007302 */ /* 0x000ee20000000000 */
[----:B-1----:R-:W-:-:S04]  /*2a50*/  FFMA R3, R2, -R13, 1 ;  /* 0x3f80000002037423 */ /* 0x002fc8000000080d */
[----:B------:R-:W-:Y:S01]  /*2a60*/  FFMA R10, R2, R3, R2 ;  /* 0x00000003020a7223 */ /* 0x000fe20000000002 */
[----:B------:R-:W-:Y:S01]  /*2a70*/  FMUL R3, R6, R7 ;  /* 0x0000000706037220 */ /* 0x000fe20000400000 */
[----:B--2---:R-:W-:Y:S02]  /*2a80*/  FADD R6, -R4, 1 ;  /* 0x3f80000004067421 */ /* 0x004fe40000000100 */
[----:B------:R-:W-:-:S04]  /*2a90*/  FFMA R11, R0, R10, RZ ;  /* 0x0000000a000b7223 */ /* 0x000fc800000000ff */
[----:B------:R-:W-:-:S04]  /*2aa0*/  FFMA R2, R11, -R13, R0 ;  /* 0x8000000d0b027223 */ /* 0x000fc80000000000 */
[----:B------:R-:W-:Y:S01]  /*2ab0*/  FFMA R2, R10, R2, R11 ;  /* 0x000000020a027223 */ /* 0x000fe2000000000b */
[----:B0--3--:R-:W-:Y:S06]  /*2ac0*/  @!P0 BRA `(.L_x_328) ;  /* 0x0000000000148947 */ /* 0x009fec0003800000 */
[----:B------:R-:W0:Y:S01]  /*2ad0*/  LDCU UR4, c[0x0][0x3a8] ;  /* 0x00007500ff0477ac */ /* 0x000e220008000800 */
[----:B------:R-:W-:Y:S02]  /*2ae0*/  MOV R27, R0 ;  /* 0x00000000001b7202 */ /* 0x000fe40000000f00 */
[----:B------:R-:W-:Y:S02]  /*2af0*/  MOV R4, 0x2b20 ;  /* 0x00002b2000047802 */ /* 0x000fe40000000f00 */
[----:B0-----:R-:W-:-:S07]  /*2b00*/  MOV R2, UR4 ;  /* 0x0000000400027c02 */ /* 0x001fce0008000f00 */
[----:B-----5:R-:W-:Y:S05]  /*2b10*/  CALL.REL.NOINC `($__internal_8_$__cuda_sm3x_div_rn_noftz_f32_slowpath) ;  /* 0x0000000000747944 */ /* 0x020fea0003c00000 */
.L_x_328:
[----:B------:R-:W-:Y:S05]  /*2b20*/  BSYNC.RECONVERGENT B0 ;  /* 0x0000000000007941 */ /* 0x000fea0003800200 */
.L_x_327:
[----:B------:R-:W-:-:S04]  /*2b30*/  FMUL R3, R3, R2 ;  /* 0x0000000203037220 */ /* 0x000fc80000400000 */
[----:B-----5:R-:W-:-:S05]  /*2b40*/  FFMA R3, R6, R5, R3 ;  /* 0x0000000506037223 */ /* 0x020fca0000000003 */
[----:B------:R-:W-:Y:S01]  /*2b50*/  STG.E desc[UR12][R8.64], R3 ;  /* 0x0000000308007986 */ /* 0x000fe2000c10190c */
[----:B------:R-:W-:Y:S05]  /*2b60*/  EXIT ;  /* 0x000000000000794d */ /* 0x000fea0003800000 */
        .weak           $__internal_7_$__cuda_sm20_sqrt_rn_f32_slowpath
        .type           $__internal_7_$__cuda_sm20_sqrt_rn_f32_slowpath,@function
        .size           $__internal_7_$__cuda_sm20_sqrt_rn_f32_slowpath,($__internal_8_$__cuda_sm3x_div_rn_noftz_f32_slowpath - $__internal_7_$__cuda_sm20_sqrt_rn_f32_slowpath)
$__internal_7_$__cuda_sm20_sqrt_rn_f32_slowpath:
        /* <DEDUP_REMOVED lines=20> */
.L_x_329:
[----:B------:R-:W-:Y:S01]  /*2cb0*/  HFMA2 R5, -RZ, RZ, 0, 0 ;  /* 0x00000000ff057431 */ /* 0x000fe200000001ff */
[----:B------:R-:W-:Y:S02]  /*2cc0*/  MOV R7, R4 ;  /* 0x0000000400077202 */ /* 0x000fe40000000f00 */
[----:B------:R-:W-:-:S04]  /*2cd0*/  MOV R4, R10 ;  /* 0x0000000a00047202 */ /* 0x000fc80000000f00 */
[----:B------:R-:W-:Y:S05]  /*2ce0*/  RET.REL.NODEC R4 `(update_evolution_paths) ;  /* 0xffffffd004c47950 */ /* 0x000fea0003c3ffff */
        .weak           $__internal_8_$__cuda_sm3x_div_rn_noftz_f32_slowpath
        .type           $__internal_8_$__cuda_sm3x_div_rn_noftz_f32_slowpath,@function
        .size           $__internal_8_$__cuda_sm3x_div_rn_noftz_f32_slowpath,(.L_x_451 - $__internal_8_$__cuda_sm3x_div_rn_noftz_f32_slowpath)
$__internal_8_$__cuda_sm3x_div_rn_noftz_f32_slowpath:
[----:B------:R-:W-:Y:S01]  /*2cf0*/  SHF.R.U32.HI R21, RZ, 0x17, R2 ;  /* 0x00000017ff157819 */ /* 0x000fe20000011602 */
[----:B------:R-:W-:Y:S01]  /*2d00*/  BSSY.RECONVERGENT B1, `(.L_x_330) ;  /* 0x0000064000017945 */ /* 0x000fe20003800200 */
[----:B------:R-:W-:Y:S02]  /*2d10*/  SHF.R.U32.HI R10, RZ, 0x17, R27 ;  /* 0x00000017ff0a7819 */ /* 0x000fe4000001161b */
[----:B------:R-:W-:Y:S02]  /*2d20*/  LOP3.LUT R21, R21, 0xff, RZ, 0xc0, !PT ;  /* 0x000000ff15157812 */ /* 0x000fe400078ec0ff */
[----:B------:R-:W-:Y:S02]  /*2d30*/  LOP3.LUT R10, R10, 0xff, RZ, 0xc0, !PT ;  /* 0x000000ff0a0a7812 */ /* 0x000fe400078ec0ff */
[----:B------:R-:W-:Y:S02]  /*2d40*/  IADD3 R11, PT, PT, R21, -0x1, RZ ;  /* 0xffffffff150b7810 */ /* 0x000fe40007ffe0ff */
[----:B------:R-:W-:-:S02]  /*2d50*/  IADD3 R20, PT, PT, R10, -0x1, RZ ;  /* 0xffffffff0a147810 */ /* 0x000fc40007ffe0ff */
        /* <DEDUP_REMOVED lines=20> */
[----:B------:R-:W-:-:S04]  /*2ea0*/  IADD3 R11, PT, PT, R10, -0x1, RZ ;  /* 0xffffffff0a0b7810 */ /* 0x000fc80007ffe0ff */
        /* <DEDUP_REMOVED lines=8> */
.L_x_331:
[----:B------:R-:W-:Y:S01]  /*2f30*/  LEA R29, R21, 0xc0800000, 0x17 ;  /* 0xc0800000151d7811 */ /* 0x000fe200078eb8ff */
[----:B------:R-:W-:Y:S01]  /*2f40*/  BSSY.RECONVERGENT B2, `(.L_x_336) ;  /* 0x0000036000027945 */ /* 0x000fe20003800200 */
[----:B------:R-:W-:Y:S02]  /*2f50*/  IADD3 R10, PT, PT, R10, -0x7f, RZ ;  /* 0xffffff810a0a7810 */ /* 0x000fe40007ffe0ff */
[----:B------:R-:W-:Y:S02]  /*2f60*/  IADD3 R29, PT, PT, -R29, R2, RZ ;  /* 0x000000021d1d7210 */ /* 0x000fe40007ffe1ff */
[C---:B------:R-:W-:Y:S01]  /*2f70*/  IADD3 R21, PT, PT, R10.reuse, 0x7f, -R21 ;  /* 0x0000007f0a157810 */ /* 0x040fe20007ffe815 */
[----:B------:R-:W-:Y:S01]  /*2f80*/  IMAD R2, R10, -0x800000, R27 ;  /* 0xff8000000a027824 */ /* 0x000fe200078e021b */
        /* <DEDUP_REMOVED lines=45> */
.L_x_338:
[----:B------:R-:W-:-:S04]  /*3260*/  LOP3.LUT R2, R2, 0x80000000, RZ, 0xc0, !PT ;  /* 0x8000000002027812 */ /* 0x000fc800078ec0ff */
[----:B------:R-:W-:Y:S01]  /*3270*/  LOP3.LUT R2, R2, 0x7f800000, RZ, 0xfc, !PT ;  /* 0x7f80000002027812 */ /* 0x000fe200078efcff */
[----:B------:R-:W-:Y:S06]  /*3280*/  BRA `(.L_x_339) ;  /* 0x0000000000047947 */ /* 0x000fec0003800000 */
.L_x_337:
[----:B------:R-:W-:-:S07]  /*3290*/  LEA R2, R21, R2, 0x17 ;  /* 0x0000000215027211 */ /* 0x000fce00078eb8ff */
.L_x_339:
[----:B------:R-:W-:Y:S05]  /*32a0*/  BSYNC.RECONVERGENT B2 ;  /* 0x0000000000027941 */ /* 0x000fea0003800200 */
.L_x_336:
[----:B------:R-:W-:Y:S05]  /*32b0*/  BRA `(.L_x_340) ;  /* 0x0000000000207947 */ /* 0x000fea0003800000 */
.L_x_335:
[----:B------:R-:W-:-:S04]  /*32c0*/  LOP3.LUT R2, R2, 0x80000000, R27, 0x48, !PT ;  /* 0x8000000002027812 */ /* 0x000fc800078e481b */
[----:B------:R-:W-:Y:S01]  /*32d0*/  LOP3.LUT R2, R2, 0x7f800000, RZ, 0xfc, !PT ;  /* 0x7f80000002027812 */ /* 0x000fe200078efcff */
[----:B------:R-:W-:Y:S06]  /*32e0*/  BRA `(.L_x_340) ;  /* 0x0000000000147947 */ /* 0x000fec0003800000 */
.L_x_334:
[----:B------:R-:W-:Y:S01]  /*32f0*/  LOP3.LUT R2, R2, 0x80000000, R27, 0x48, !PT ;  /* 0x8000000002027812 */ /* 0x000fe200078e481b */
[----:B------:R-:W-:Y:S06]  /*3300*/  BRA `(.L_x_340) ;  /* 0x00000000000c7947 */ /* 0x000fec0003800000 */
.L_x_333:
[----:B------:R-:W0:Y:S01]  /*3310*/  MUFU.RSQ R2, -QNAN ;  /* 0xffc0000000027908 */ /* 0x000e220000001400 */
[----:B------:R-:W-:Y:S05]  /*3320*/  BRA `(.L_x_340) ;  /* 0x0000000000047947 */ /* 0x000fea0003800000 */
.L_x_332:
[----:B------:R-:W-:-:S07]  /*3330*/  FADD.FTZ R2, R27, R2 ;  /* 0x000000021b027221 */ /* 0x000fce0000010000 */
.L_x_340:
[----:B------:R-:W-:Y:S05]  /*3340*/  BSYNC.RECONVERGENT B1 ;  /* 0x0000000000017941 */ /* 0x000fea0003800200 */
.L_x_330:
[----:B------:R-:W-:Y:S01]  /*3350*/  HFMA2 R11, -RZ, RZ, 0, 0 ;  /* 0x00000000ff0b7431 */ /* 0x000fe200000001ff */
[----:B------:R-:W-:-:S04]  /*3360*/  MOV R10, R4 ;  /* 0x00000004000a7202 */ /* 0x000fc80000000f00 */
[----:B0-----:R-:W-:Y:S05]  /*3370*/  RET.REL.NODEC R10 `(update_evolution_paths) ;  /* 0xffffffcc0a207950 */ /* 0x001fea0003c3ffff */
.L_x_341:
        /* <DEDUP_REMOVED lines=16> */
.L_x_451:


//--------------------- .text.update_mean         --------------------------
	.section	.text.update_mean,"ax",@progbits
	.align	128
        .global         update_mean
        .type           update_mean,@function
        .size           update_mean,(.L_x_460 - update_mean)
        .other          update_mean,@"STO_CUDA_ENTRY STV_DEFAULT"
update_mean:
.text.update_mean:
        /* <DEDUP_REMOVED lines=16> */
[----:B------:R-:W-:-:S03]  /*0100*/  MOV R2, RZ ;  /* 0x000000ff00027202 */ /* 0x000fc60000000f00 */
[----:B------:R-:W-:-:S03]  /*0110*/  UISETP.NE.AND UP0, UPT, UR7, URZ, UPT ;  /* 0x000000ff0700728c */ /* 0x000fc6000bf05270 */
[----:B------:R-:W-:Y:S08]  /*0120*/  BRA.U !UP1, `(.L_x_343) ;  /* 0x0000000509447547 */ /* 0x000ff0000b800000 */
[----:B------:R-:W0:Y:S01]  /*0130*/  LDCU.64 UR4, c[0x0][0x398] ;  /* 0x00007300ff0477ac */ /* 0x000e220008000a00 */
[----:B------:R-:W-:Y:S02]  /*0140*/  MOV R17, RZ ;  /* 0x000000ff00117202 */ /* 0x000fe40000000f00 */
[----:B------:R-:W-:Y:S01]  /*0150*/  MOV R5, R3 ;  /* 0x0000000300057202 */ /* 0x000fe20000000f00 */
[----:B------:R-:W-:-:S04]  /*0160*/  ULOP3.LUT UR8, UR6, 0x7ffffff0, URZ, 0xc0, !UPT ;  /* 0x7ffffff006087892 */ /* 0x000fc8000f8ec0ff */
[----:B------:R-:W-:Y:S02]  /*0170*/  UIADD3 UR9, UPT, UPT, -UR8, URZ, URZ ;  /* 0x000000ff08097290 */ /* 0x000fe4000fffe1ff */
[----:B------:R-:W-:Y:S01]  /*0180*/  MOV R2, UR8 ;  /* 0x0000000800027c02 */ /* 0x000fe20008000f00 */
[----:B0-----:R-:W-:-:S04]  /*0190*/  UIADD3 UR4, UP1, UPT, UR4, 0x20, URZ ;  /* 0x0000002004047890 */ /* 0x001fc8000ff3e0ff */
[----:B------:R-:W-:Y:S02]  /*01a0*/  UIADD3.X UR5, UPT, UPT, URZ, UR5, URZ, UP1, !UPT ;  /* 0x00000005ff057290 */ /* 0x000fe40008ffe4ff */
[----:B------:R-:W-:-:S04]  /*01b0*/  MOV R10, UR4 ;  /* 0x00000004000a7c02 */ /* 0x000fc80008000f00 */
[----:B------:R-:W-:-:S07]  /*01c0*/  MOV R11, UR5 ;  /* 0x00000005000b7c02 */ /* 0x000fce0008000f00 */
.L_x_344:
[----:B------:R-:W0:Y:S01]  /*01d0*/  LDC.64 R8, c[0x0][0x390] ;  /* 0x0000e400ff087b82 */ /* 0x000e220000000a00 */
[----:B------:R-:W2:Y:S04]  /*01e0*/  LDG.E R26, desc[UR10][R10.64+-0x20] ;  /* 0xffffe00a0a1a7981 */ /* 0x000ea8000c1e1900 */
[----:B------:R-:W3:Y:S04]  /*01f0*/  LDG.E R19, desc[UR10][R10.64+-0x1c] ;  /* 0xffffe40a0a137981 */ /* 0x000ee8000c1e1900 */
[----:B------:R-:W4:Y:S04]  /*0200*/  LDG.E R27, desc[UR10][R10.64+-0x18] ;  /* 0xffffe80a0a1b7981 */ /* 0x000f28000c1e1900 */
[----:B------:R-:W5:Y:S04]  /*0210*/  LDG.E R4, desc[UR10][R10.64+-0x14] ;  /* 0xffffec0a0a047981 */ /* 0x000f68000c1e1900 */
[----:B------:R-:W5:Y:S01]  /*0220*/  LDG.E R20, desc[UR10][R10.64+-0x8] ;  /* 0xfffff80a0a147981 */ /* 0x000f62000c1e1900 */
[----:B0-----:R-:W-:-:S05]  /*0230*/  IMAD.WIDE R8, R5, 0x4, R8 ;  /* 0x0000000405087825 */ /* 0x001fca00078e0208 */
[----:B------:R-:W2:Y:S01]  /*0240*/  LDG.E R16, desc[UR10][R8.64] ;  /* 0x0000000a08107981 */ /* 0x000ea2000c1e1900 */
[----:B------:R-:W-:-:S05]  /*0250*/  IMAD.WIDE R12, R0, 0x4, R8 ;  /* 0x00000004000c7825 */ /* 0x000fca00078e0208 */
[----:B------:R-:W3:Y:S01]  /*0260*/  LDG.E R18, desc[UR10][R12.64] ;  /* 0x0000000a0c127981 */ /* 0x000ee2000c1e1900 */
[----:B------:R-:W-:-:S03]  /*0270*/  IMAD.WIDE R22, R0, 0x4, R12 ;  /* 0x0000000400167825 */ /* 0x000fc600078e020c */
[----:B------:R-:W5:Y:S01]  /*0280*/  LDG.E R9, desc[UR10][R10.64+-0x10] ;  /* 0xfffff00a0a097981 */ /* 0x000f62000c1e1900 */
[----:B------:R-:W-:-:S03]  /*0290*/  IMAD.WIDE R14, R0, 0x4, R22 ;  /* 0x00000004000e7825 */ /* 0x000fc600078e0216 */
[----:B------:R-:W4:Y:S04]  /*02a0*/  LDG.E R24, desc[UR10][R22.64] ;  /* 0x0000000a16187981 */ /* 0x000f28000c1e1900 */
[----:B------:R-:W5:Y:S01]  /*02b0*/  LDG.E R7, desc[UR10][R14.64] ;  /* 0x0000000a0e077981 */ /* 0x000f62000c1e1900 */
[----:B------:R-:W-:-:S03]  /*02c0*/  IMAD.WIDE R28, R0, 0x4, R14 ;  /* 0x00000004001c7825 */ /* 0x000fc600078e020e */
[----:B------:R-:W5:Y:S04]  /*02d0*/  LDG.E R8, desc[UR10][R10.64+-0xc] ;  /* 0xfffff40a0a087981 */ /* 0x000f68000c1e1900 */
[----:B------:R0:W5:Y:S02]  /*02e0*/  LDG.E R6, desc[UR10][R28.64] ;  /* 0x0000000a1c067981 */ /* 0x000164000c1e1900 */
[----:B0-----:R-:W-:-:S05]  /*02f0*/  IMAD.WIDE R28, R0, 0x4, R28 ;  /* 0x00000004001c7825 */ /* 0x001fca00078e021c */
[----:B------:R-:W5:Y:S01]  /*0300*/  LDG.E R21, desc[UR10][R28.64] ;  /* 0x0000000a1c157981 */ /* 0x000f62000c1e1900 */
[----:B------:R-:W-:-:S05]  /*0310*/  IMAD.WIDE R22, R0, 0x4, R28 ;  /* 0x0000000400167825 */ /* 0x000fca00078e021c */
[----:B------:R0:W5:Y:S01]  /*0320*/  LDG.E R25, desc[UR10][R22.64] ;  /* 0x0000000a16197981 */ /* 0x000162000c1e1900 */
[----:B------:R-:W-:-:S03]  /*0330*/  IMAD.WIDE R12, R0, 0x4, R22 ;  /* 0x00000004000c7825 */ /* 0x000fc600078e0216 */
[----:B------:R-:W5:Y:S01]  /*0340*/  LDG.E R29, desc[UR10][R10.64+-0x4] ;  /* 0xfffffc0a0a1d7981 */ /* 0x000f62000c1e1900 */
[----:B------:R-:W-:-:S03]  /*0350*/  IMAD.WIDE R14, R0, 0x4, R12 ;  /* 0x00000004000e7825 */ /* 0x000fc600078e020c */
[----:B------:R-:W5:Y:S04]  /*0360*/  LDG.E R12, desc[UR10][R12.64] ;  /* 0x0000000a0c0c7981 */ /* 0x000f68000c1e1900 */
[----:B------:R-:W5:Y:S01]  /*0370*/  LDG.E R13, desc[UR10][R10.64+0x8] ;  /* 0x0000080a0a0d7981 */ /* 0x000f62000c1e1900 */
[----:B--2---:R-:W-:Y:S01]  /*0380*/  FFMA R26, R26, R16, R17 ;  /* 0x000000101a1a7223 */ /* 0x004fe20000000011 */
[C---:B------:R-:W-:Y:S02]  /*0390*/  IMAD.WIDE R16, R0.reuse, 0x4, R14 ;  /* 0x0000000400107825 */ /* 0x040fe400078e020e */
[----:B------:R-:W2:Y:S02]  /*03a0*/  LDG.E R14, desc[UR10][R14.64] ;  /* 0x0000000a0e0e7981 */ /* 0x000ea4000c1e1900 */
[----:B---3--:R-:W-:Y:S01]  /*03b0*/  FFMA R26, R19, R18, R26 ;  /* 0x00000012131a7223 */ /* 0x008fe2000000001a */
[----:B------:R-:W-:-:S02]  /*03c0*/  IMAD.WIDE R18, R0, 0x4, R16 ;  /* 0x0000000400127825 */ /* 0x000fc400078e0210 */
[----:B------:R-:W3:Y:S02]  /*03d0*/  LDG.E R16, desc[UR10][R16.64] ;  /* 0x0000000a10107981 */ /* 0x000ee4000c1e1900 */
[----:B0-----:R-:W-:-:S04]  /*03e0*/  IMAD.WIDE R22, R0, 0x4, R18 ;  /* 0x0000000400167825 */ /* 0x001fc800078e0212 */
[----:B----4-:R-:W-:Y:S01]  /*03f0*/  FFMA R27, R27, R24, R26 ;  /* 0x000000181b1b7223 */ /* 0x010fe2000000001a */
[----:B------:R-:W4:Y:S04]  /*0400*/  LDG.E R18, desc[UR10][R18.64] ;  /* 0x0000000a12127981 */ /* 0x000f28000c1e1900 */
[----:B------:R-:W2:Y:S01]  /*0410*/  LDG.E R24, desc[UR10][R10.64] ;  /* 0x0000000a0a187981 */ /* 0x000ea2000c1e1900 */
[----:B-----5:R-:W-:Y:S01]  /*0420*/  FFMA R28, R4, R7, R27 ;  /* 0x00000007041c7223 */ /* 0x020fe2000000001b */
[C---:B------:R-:W-:Y:S02]  /*0430*/  IMAD.WIDE R26, R0.reuse, 0x4, R22 ;  /* 0x00000004001a7825 */ /* 0x040fe400078e0216 */
[----:B------:R-:W3:Y:S02]  /*0440*/  LDG.E R4, desc[UR10][R10.64+0x4] ;  /* 0x0000040a0a047981 */ /* 0x000ee4000c1e1900 */
[----:B------:R-:W-:Y:S01]  /*0450*/  FFMA R9, R9, R6, R28 ;  /* 0x0000000609097223 */ /* 0x000fe2000000001c */
[----:B------:R-:W-:Y:S01]  /*0460*/  IMAD.WIDE R6, R0, 0x4, R26 ;  /* 0x0000000400067825 */ /* 0x000fe200078e021a */
[----:B------:R-:W5:Y:S04]  /*0470*/  LDG.E R22, desc[UR10][R22.64] ;  /* 0x0000000a16167981 */ /* 0x000f68000c1e1900 */
[----:B------:R-:W5:Y:S04]  /*0480*/  LDG.E R15, desc[UR10][R10.64+0xc] ;  /* 0x00000c0a0a0f7981 */ /* 0x000f68000c1e1900 */
[----:B------:R-:W5:Y:S04]  /*0490*/  LDG.E R26, desc[UR10][R26.64] ;  /* 0x0000000a1a1a7981 */ /* 0x000f68000c1e1900 */
[----:B------:R-:W5:Y:S01]  /*04a0*/  LDG.E R17, desc[UR10][R10.64+0x10] ;  /* 0x0000100a0a117981 */ /* 0x000f62000c1e1900 */
[----:B------:R-:W-:Y:S01]  /*04b0*/  FFMA R21, R8, R21, R9 ;  /* 0x0000001508157223 */ /* 0x000fe20000000009 */
[----:B------:R-:W-:-:S02]  /*04c0*/  IMAD.WIDE R8, R0, 0x4, R6 ;  /* 0x0000000400087825 */ /* 0x000fc400078e0206 */
[----:B------:R0:W5:Y:S04]  /*04d0*/  LDG.E R6, desc[UR10][R6.64] ;  /* 0x0000000a06067981 */ /* 0x000168000c1e1900 */
[----:B------:R-:W5:Y:S04]  /*04e0*/  LDG.E R23, desc[UR10][R10.64+0x14] ;  /* 0x0000140a0a177981 */ /* 0x000f68000c1e1900 */
[----:B------:R-:W5:Y:S01]  /*04f0*/  LDG.E R19, desc[UR10][R8.64] ;  /* 0x0000000a08137981 */ /* 0x000f62000c1e1900 */
[----:B0-----:R-:W-:Y:S01]  /*0500*/  FFMA R7, R20, R25, R21 ;  /* 0x0000001914077223 */ /* 0x001fe20000000015 */
[----:B------:R-:W-:-:S02]  /*0510*/  IMAD.WIDE R20, R0, 0x4, R8 ;  /* 0x0000000400147825 */ /* 0x000fc400078e0208 */
[----:B------:R-:W5:Y:S04]  /*0520*/  LDG.E R28, desc[UR10][R10.64+0x18] ;  /* 0x0000180a0a1c7981 */ /* 0x000f68000c1e1900 */
[----:B------:R0:W5:Y:S04]  /*0530*/  LDG.E R25, desc[UR10][R10.64+0x1c] ;  /* 0x00001c0a0a197981 */ /* 0x000168000c1e1900 */
[----:B------:R-:W5:Y:S01]  /*0540*/  LDG.E R20, desc[UR10][R20.64] ;  /* 0x0000000a14147981 */ /* 0x000f62000c1e1900 */
[----:B------:R-:W-:Y:S01]  /*0550*/  FFMA R29, R29, R12, R7 ;  /* 0x0000000c1d1d7223 */ /* 0x000fe20000000007 */
[----:B------:R-:W-:-:S04]  /*0560*/  UIADD3 UR9, UPT, UPT, UR9, 0x10, URZ ;  /* 0x0000001009097890 */ /* 0x000fc8000fffe0ff */
[----:B------:R-:W-:Y:S01]  /*0570*/  UISETP.NE.AND UP1, UPT, UR9, URZ, UPT ;  /* 0x000000ff0900728c */ /* 0x000fe2000bf25270 */
[----:B0-----:R-:W-:Y:S02]  /*0580*/  IADD3 R10, P0, PT, R10, 0x40, RZ ;  /* 0x000000400a0a7810 */ /* 0x001fe40007f1e0ff */
[----:B------:R-:W-:Y:S02]  /*0590*/  LEA R5, R0, R5, 0x4 ;  /* 0x0000000500057211 */ /* 0x000fe400078e20ff */
        /* <DEDUP_REMOVED lines=8> */
[----:B------:R-:W-:Y:S01]  /*0620*/  FFMA R17, R25, R20, R28 ;  /* 0x0000001419117223 */ /* 0x000fe2000000001c */
[----:B------:R-:W-:Y:S06]  /*0630*/  BRA.U UP1, `(.L_x_344) ;  /* 0xfffffff901e47547 */ /* 0x000fec000b83ffff */
.L_x_343:
[----:B------:R-:W-:Y:S05]  /*0640*/  BRA.U !UP0, `(.L_x_342) ;  /* 0x0000000508547547 */ /* 0x000fea000b800000 */
[----:B------:R-:W-:Y:S02]  /*0650*/  UISETP.GE.U32.AND UP0, UPT, UR7, 0x8, UPT ;  /* 0x000000080700788c */ /* 0x000fe4000bf06070 */
[----:B------:R-:W-:-:S04]  /*0660*/  ULOP3.LUT UR5, UR6, 0x7, URZ, 0xc0, !UPT ;  /* 0x0000000706057892 */ /* 0x000fc8000f8ec0ff */
[----:B------:R-:W-:-:S03]  /*0670*/  UISETP.NE.AND UP1, UPT, UR5, URZ, UPT ;  /* 0x000000ff0500728c */ /* 0x000fc6000bf25270 */
[----:B------:R-:W-:Y:S08]  /*0680*/  BRA.U !UP0, `(.L_x_345) ;  /* 0x0000000108947547 */ /* 0x000ff0000b800000 */
[----:B------:R-:W0:Y:S01]  /*0690*/  LDC.64 R12, c[0x0][0x390] ;  /* 0x0000e400ff0c7b82 */ /* 0x000e220000000a00 */
[----:B------:R-:W-:-:S07]  /*06a0*/  IMAD R7, R2, R0, R3 ;  /* 0x0000000002077224 */ /* 0x000fce00078e0203 */
[----:B------:R-:W1:Y:S01]  /*06b0*/  LDC.64 R4, c[0x0][0x398] ;  /* 0x0000e600ff047b82 */ /* 0x000e620000000a00 */
[----:B0-----:R-:W-:-:S05]  /*06c0*/  IMAD.WIDE R12, R7, 0x4, R12 ;  /* 0x00000004070c7825 */ /* 0x001fca00078e020c */
[----:B------:R0:W2:Y:S01]  /*06d0*/  LDG.E R16, desc[UR10][R12.64] ;  /* 0x0000000a0c107981 */ /* 0x0000a2000c1e1900 */
[----:B------:R-:W-:-:S04]  /*06e0*/  IMAD.WIDE R14, R0, 0x4, R12 ;  /* 0x00000004000e7825 */ /* 0x000fc800078e020c */
[----:B-1----:R-:W-:Y:S01]  /*06f0*/  IMAD.WIDE.U32 R4, R2, 0x4, R4 ;  /* 0x0000000402047825 */ /* 0x002fe200078e0004 */
[----:B------:R1:W3:Y:S03]  /*0700*/  LDG.E R20, desc[UR10][R14.64] ;  /* 0x0000000a0e147981 */ /* 0x0002e6000c1e1900 */
[C---:B------:R-:W-:Y:S01]  /*0710*/  IMAD.WIDE R22, R0.reuse, 0x4, R14 ;  /* 0x0000000400167825 */ /* 0x040fe200078e020e */
[----:B------:R-:W2:Y:S04]  /*0720*/  LDG.E R18, desc[UR10][R4.64] ;  /* 0x0000000a04127981 */ /* 0x000ea8000c1e1900 */
[----:B------:R-:W3:Y:S01]  /*0730*/  LDG.E R19, desc[UR10][R4.64+0x4] ;  /* 0x0000040a04137981 */ /* 0x000ee2000c1e1900 */
[----:B------:R-:W-:-:S03]  /*0740*/  IMAD.WIDE R8, R0, 0x4, R22 ;  /* 0x0000000400087825 */ /* 0x000fc600078e0216 */
[----:B------:R-:W4:Y:S01]  /*0750*/  LDG.E R22, desc[UR10][R22.64] ;  /* 0x0000000a16167981 */ /* 0x000f22000c1e1900 */
[----:B------:R-:W-:-:S03]  /*0760*/  IMAD.WIDE R10, R0, 0x4, R8 ;  /* 0x00000004000a7825 */ /* 0x000fc600078e0208 */
[----:B------:R-:W4:Y:S04]  /*0770*/  LDG.E R21, desc[UR10][R4.64+0x8] ;  /* 0x0000080a04157981 */ /* 0x000f28000c1e1900 */
[----:B------:R-:W5:Y:S01]  /*0780*/  LDG.E R9, desc[UR10][R8.64] ;  /* 0x0000000a08097981 */ /* 0x000f62000c1e1900 */
[----:B------:R-:W-:-:S03]  /*0790*/  IMAD.WIDE R6, R0, 0x4, R10 ;  /* 0x0000000400067825 */ /* 0x000fc600078e020a */
[----:B------:R-:W5:Y:S01]  /*07a0*/  LDG.E R24, desc[UR10][R4.64+0xc] ;  /* 0x00000c0a04187981 */ /* 0x000f62000c1e1900 */
[----:B0-----:R-:W-:-:S03]  /*07b0*/  IMAD.WIDE R12, R0, 0x4, R6 ;  /* 0x00000004000c7825 */ /* 0x001fc600078e0206 */
[----:B------:R-:W5:Y:S04]  /*07c0*/  LDG.E R10, desc[UR10][R10.64] ;  /* 0x0000000a0a0a7981 */ /* 0x000f68000c1e1900 */
[----:B------:R-:W5:Y:S01]  /*07d0*/  LDG.E R25, desc[UR10][R4.64+0x10] ;  /* 0x0000100a04197981 */ /* 0x000f62000c1e1900 */
[----:B-1----:R-:W-:-:S03]  /*07e0*/  IMAD.WIDE R14, R0, 0x4, R12 ;  /* 0x00000004000e7825 */ /* 0x002fc600078e020c */
[----:B------:R-:W5:Y:S04]  /*07f0*/  LDG.E R7, desc[UR10][R6.64] ;  /* 0x0000000a06077981 */ /* 0x000f68000c1e1900 */
        /* <DEDUP_REMOVED lines=14> */
.L_x_345:
        /* <DEDUP_REMOVED lines=8> */
[----:B0-----:R-:W-:-:S04]  /*0960*/  IMAD.WIDE R6, R9, 0x4, R6 ;  /* 0x0000000409067825 */ /* 0x001fc800078e0206 */
[----:B------:R-:W-:Y:S02]  /*0970*/  IMAD.WIDE R8, R0, 0x4, R6 ;  /* 0x0000000400087825 */ /* 0x000fe400078e0206 */
[----:B------:R-:W2:Y:S02]  /*0980*/  LDG.E R6, desc[UR10][R6.64] ;  /* 0x0000000a06067981 */ /* 0x000ea4000c1e1900 */
[----:B-1----:R-:W-:-:S04]  /*0990*/  IMAD.WIDE.U32 R4, R2, 0x4, R4 ;  /* 0x0000000402047825 */ /* 0x002fc800078e0004 */
[C---:B------:R-:W-:Y:S01]  /*09a0*/  IMAD.WIDE R10, R0.reuse, 0x4, R8 ;  /* 0x00000004000a7825 */ /* 0x040fe200078e0208 */
[----:B------:R-:W2:Y:S04]  /*09b0*/  LDG.E R14, desc[UR10][R4.64] ;  /* 0x0000000a040e7981 */ /* 0x000ea8000c1e1900 */
[----:B------:R-:W3:Y:S01]  /*09c0*/  LDG.E R8, desc[UR10][R8.64] ;  /* 0x0000000a08087981 */ /* 0x000ee2000c1e1900 */
[----:B------:R-:W-:-:S03]  /*09d0*/  IMAD.WIDE R12, R0, 0x4, R10 ;  /* 0x00000004000c7825 */ /* 0x000fc600078e020a */
[----:B------:R-:W3:Y:S04]  /*09e0*/  LDG.E R15, desc[UR10][R4.64+0x4] ;  /* 0x0000040a040f7981 */ /* 0x000ee8000c1e1900 */
[----:B------:R-:W4:Y:S04]  /*09f0*/  LDG.E R10, desc[UR10][R10.64] ;  /* 0x0000000a0a0a7981 */ /* 0x000f28000c1e1900 */
[----:B------:R-:W4:Y:S04]  /*0a00*/  LDG.E R19, desc[UR10][R4.64+0x8] ;  /* 0x0000080a04137981 */ /* 0x000f28000c1e1900 */
[----:B------:R-:W5:Y:S04]  /*0a10*/  LDG.E R12, desc[UR10][R12.64] ;  /* 0x0000000a0c0c7981 */ /* 0x000f68000c1e1900 */
[----:B------:R-:W5:Y:S01]  /*0a20*/  LDG.E R21, desc[UR10][R4.64+0xc] ;  /* 0x00000c0a04157981 */ /* 0x000f62000c1e1900 */
[----:B------:R-:W-:Y:S01]  /*0a30*/  IADD3 R2, PT, PT, R2, 0x4, RZ ;  /* 0x0000000402027810 */ /* 0x000fe20007ffe0ff */
[----:B--2---:R-:W-:-:S04]  /*0a40*/  FFMA R14, R14, R6, R17 ;  /* 0x000000060e0e7223 */ /* 0x004fc80000000011 */
[----:B---3--:R-:W-:-:S04]  /*0a50*/  FFMA R14, R15, R8, R14 ;  /* 0x000000080f0e7223 */ /* 0x008fc8000000000e */
[----:B----4-:R-:W-:-:S04]  /*0a60*/  FFMA R14, R19, R10, R14 ;  /* 0x0000000a130e7223 */ /* 0x010fc8000000000e */
[----:B-----5:R-:W-:-:S07]  /*0a70*/  FFMA R17, R21, R12, R14 ;  /* 0x0000000c15117223 */ /* 0x020fce000000000e */
.L_x_346:
[----:B------:R-:W-:Y:S05]  /*0a80*/  BRA.U !UP1, `(.L_x_342) ;  /* 0x0000000109447547 */ /* 0x000fea000b800000 */
[----:B------:R-:W0:Y:S01]  /*0a90*/  LDC.64 R4, c[0x0][0x398] ;  /* 0x0000e600ff047b82 */ /* 0x000e220000000a00 */
[----:B------:R-:W-:Y:S01]  /*0aa0*/  IMAD R11, R2, R0, R3 ;  /* 0x00000000020b7224 */ /* 0x000fe200078e0203 */
[----:B------:R-:W-:-:S06]  /*0ab0*/  UIADD3 UR4, UPT, UPT, -UR4, URZ, URZ ;  /* 0x000000ff04047290 */ /* 0x000fcc000fffe1ff */
[----:B------:R-:W1:Y:S01]  /*0ac0*/  LDC.64 R8, c[0x0][0x390] ;  /* 0x0000e400ff087b82 */ /* 0x000e620000000a00 */
[----:B0-----:R-:W-:-:S03]  /*0ad0*/  IMAD.WIDE.U32 R4, R2, 0x4, R4 ;  /* 0x0000000402047825 */ /* 0x001fc600078e0004 */
[----:B------:R-:W-:Y:S02]  /*0ae0*/  MOV R6, R4 ;  /* 0x0000000400067202 */ /* 0x000fe40000000f00 */
[----:B------:R-:W-:-:S07]  /*0af0*/  MOV R7, R5 ;  /* 0x0000000500077202 */ /* 0x000fce0000000f00 */
.L_x_347:
[C---:B-1----:R-:W-:Y:S01]  /*0b00*/  IMAD.WIDE R4, R11.reuse, 0x4, R8 ;  /* 0x000000040b047825 */ /* 0x042fe200078e0208 */
[----:B------:R0:W2:Y:S05]  /*0b10*/  LDG.E R2, desc[UR10][R6.64] ;  /* 0x0000000a06027981 */ /* 0x0000aa000c1e1900 */
[----:B------:R-:W2:Y:S01]  /*0b20*/  LDG.E R4, desc[UR10][R4.64] ;  /* 0x0000000a04047981 */ /* 0x000ea2000c1e1900 */
[----:B------:R-:W-:Y:S01]  /*0b30*/  UIADD3 UR4, UPT, UPT, UR4, 0x1, URZ ;  /* 0x0000000104047890 */ /* 0x000fe2000fffe0ff */
[----:B------:R-:W-:-:S03]  /*0b40*/  IADD3 R11, PT, PT, R11, R0, RZ ;  /* 0x000000000b0b7210 */ /* 0x000fc60007ffe0ff */
[----:B------:R-:W-:Y:S01]  /*0b50*/  UISETP.NE.AND UP0, UPT, UR4, URZ, UPT ;  /* 0x000000ff0400728c */ /* 0x000fe2000bf05270 */
[----:B0-----:R-:W-:-:S04]  /*0b60*/  IADD3 R6, P0, PT, R6, 0x4, RZ ;  /* 0x0000000406067810 */ /* 0x001fc80007f1e0ff */
[----:B------:R-:W-:Y:S01]  /*0b70*/  IADD3.X R7, PT, PT, RZ, R7, RZ, P0, !PT ;  /* 0x00000007ff077210 */ /* 0x000fe200007fe4ff */
[----:B--2---:R-:W-:-:S03]  /*0b80*/  FFMA R17, R2, R4, R17 ;  /* 0x0000000402117223 */ /* 0x004fc60000000011 */
[----:B------:R-:W-:Y:S05]  /*0b90*/  BRA.U UP0, `(.L_x_347) ;  /* 0xfffffffd00d87547 */ /* 0x000fea000b83ffff */
.L_x_342:
[----:B------:R-:W0:Y:S08]  /*0ba0*/  LDC.64 R4, c[0x0][0x380] ;  /* 0x0000e000ff047b82 */ /* 0x000e300000000a00 */
[----:B------:R-:W1:Y:S01]  /*0bb0*/  LDC.64 R6, c[0x0][0x388] ;  /* 0x0000e200ff067b82 */ /* 0x000e620000000a00 */
[----:B0-----:R-:W-:-:S05]  /*0bc0*/  IMAD.WIDE R4, R3, 0x4, R4 ;  /* 0x0000000403047825 */ /* 0x001fca00078e0204 */
[----:B------:R-:W2:Y:S01]  /*0bd0*/  LDG.E R9, desc[UR10][R4.64] ;  /* 0x0000000a04097981 */ /* 0x000ea2000c1e1900 */
[----:B-1----:R-:W-:-:S05]  /*0be0*/  IMAD.WIDE R2, R3, 0x4, R6 ;  /* 0x0000000403027825 */ /* 0x002fca00078e0206 */
[----:B--2---:R-:W-:Y:S04]  /*0bf0*/  STG.E desc[UR10][R2.64], R9 ;  /* 0x0000000902007986 */ /* 0x004fe8000c10190a */
[----:B------:R-:W-:Y:S01]  /*0c00*/  STG.E desc[UR10][R4.64], R17 ;  /* 0x0000001104007986 */ /* 0x000fe2000c10190a */
[----:B------:R-:W-:Y:S05]  /*0c10*/  EXIT ;  /* 0x000000000000794d */ /* 0x000fea0003800000 */
.L_x_348:
        /* <DEDUP_REMOVED lines=14> */
.L_x_460:


//--------------------- .text.rank_and_select     --------------------------
	.section	.text.rank_and_select,"ax",@progbits
	.align	128
        .global         rank_and_select
        .type           rank_and_select,@function
        .size           rank_and_select,(.L_x_461 - rank_and_select)
        .other          rank_and_select,@"STO_CUDA_ENTRY STV_DEFAULT"
rank_and_select:
.text.rank_and_select:
[----:B------:R-:W-:Y:S01]  /*0000*/  LDC R1, c[0x0][0x37c] ;  /* 0x0000df00ff017b82 */ /* 0x000fe20000000800 */
[----:B------:R-:W0:Y:S07]  /*0010*/  S2R R0, SR_TID.X ;  /* 0x0000000000007919 */ /* 0x000e2e0000002100 */
[----:B------:R-:W1:Y:S01]  /*0020*/  S2UR UR4, SR_CTAID.X ;  /* 0x00000000000479c3 */ /* 0x000e620000002500 */
[----:B------:R-:W1:Y:S02]  /*0030*/  LDCU UR5, c[0x0][0x360] ;  /* 0x00006c00ff0577ac */ /* 0x000e640008000800 */
[----:B-1----:R-:W-:Y:S01]  /*0040*/  UIMAD UR4, UR4, UR5, URZ ;  /* 0x00000005040472a4 */ /* 0x002fe2000f8e02ff */
[----:B0-----:R-:W-:-:S05]  /*0050*/  IMAD.MOV R0, RZ, RZ, -R0 ;  /* 0x000000ffff007224 */ /* 0x001fca00078e0a00 */
[----:B------:R-:W-:-:S13]  /*0060*/  ISETP.NE.AND P0, PT, R0, UR4, PT ;  /* 0x0000000400007c0c */ /* 0x000fda000bf05270 */
[----:B------:R-:W-:Y:S05]  /*0070*/  @P0 EXIT ;  /* 0x000000000000094d */ /* 0x000fea0003800000 */
[----:B------:R-:W0:Y:S01]  /*0080*/  LDCU UR5, c[0x0][0x3a0] ;  /* 0x00007400ff0577ac */ /* 0x000e220008000800 */
[----:B------:R-:W1:Y:S01]  /*0090*/  LDCU.64 UR10, c[0x0][0x358] ;  /* 0x00006b00ff0a77ac */ /* 0x000e620008000a00 */
[----:B0-----:R-:W-:-:S09]  /*00a0*/  UISETP.GE.AND UP0, UPT, UR5, 0x1, UPT ;  /* 0x000000010500788c */ /* 0x001fd2000bf06270 */
[----:B-1----:R-:W-:Y:S05]  /*00b0*/  BRA.U !UP0, `(.L_x_349) ;  /* 0x00000005086c7547 */ /* 0x002fea000b800000 */
[----:B------:R-:W-:Y:S01]  /*00c0*/  UISETP.GE.U32.AND UP0, UPT, UR5, 0x10, UPT ;  /* 0x000000100500788c */ /* 0x000fe2000bf06070 */
[----:B------:R-:W-:Y:S01]  /*00d0*/  IMAD.MOV.U32 R0, RZ, RZ, RZ ;  /* 0x000000ffff007224 */ /* 0x000fe200078e00ff */
[----:B------:R-:W-:-:S04]  /*00e0*/  ULOP3.LUT UR4, UR5, 0xf, URZ, 0xc0, !UPT ;  /* 0x0000000f05047892 */ /* 0x000fc8000f8ec0ff */
[----:B------:R-:W-:-:S03]  /*00f0*/  UISETP.NE.AND UP1, UPT, UR4, URZ, UPT ;  /* 0x000000ff0400728c */ /* 0x000fc6000bf25270 */
[----:B------:R-:W-:Y:S08]  /*0100*/  BRA.U !UP0, `(.L_x_350) ;  /* 0x00000001089c7547 */ /* 0x000ff0000b800000 */
[----:B------:R-:W0:Y:S01]  /*0110*/  LDC.64 R2, c[0x0][0x390] ;  /* 0x0000e400ff027b82 */ /* 0x000e220000000a00 */
[----:B------:R-:W-:Y:S01]  /*0120*/  ULOP3.LUT UR6, UR5, 0x7ffffff0, URZ, 0xc0, !UPT ;  /* 0x7ffffff005067892 */ /* 0x000fe2000f8ec0ff */
[----:B------:R-:W-:-:S05]  /*0130*/  HFMA2 R7, -RZ, RZ, 0, 0 ;  /* 0x00000000ff077431 */ /* 0x000fca00000001ff */
[----:B------:R-:W-:-:S07]  /*0140*/  IMAD.U32 R0, RZ, RZ, UR6 ;  /* 0x00000006ff007e24 */ /* 0x000fce000f8e00ff */
.L_x_351:
[C---:B--2---:R-:W-:Y:S01]  /*0150*/  VIADD R9, R7.reuse, 0x1 ;  /* 0x0000000107097836 */ /* 0x044fe20000000000 */
[C---:B------:R-:W-:Y:S01]  /*0160*/  IADD3 R11, PT, PT, R7.reuse, 0x2, RZ ;  /* 0x00000002070b7810 */ /* 0x040fe20007ffe0ff */
[C---:B0-----:R-:W-:Y:S01]  /*0170*/  IMAD.WIDE.U32 R4, R7.reuse, 0x4, R2 ;  /* 0x0000000407047825 */ /* 0x041fe200078e0002 */
[C---:B------:R-:W-:Y:S02]  /*0180*/  IADD3 R17, PT, PT, R7.reuse, 0x5, RZ ;  /* 0x0000000507117810 */ /* 0x040fe40007ffe0ff */
[C---:B------:R-:W-:Y:S01]  /*0190*/  IADD3 R23, PT, PT, R7.reuse, 0x8, RZ ;  /* 0x0000000807177810 */ /* 0x040fe20007ffe0ff */
[C---:B------:R-:W-:Y:S01]  /*01a0*/  VIADD R13, R7.reuse, 0x3 ;  /* 0x00000003070d7836 */ /* 0x040fe20000000000 */
[----:B------:R0:W-:Y:S01]  /*01b0*/  STG.E desc[UR10][R4.64+0x4], R9 ;  /* 0x0000040904007986 */ /* 0x0001e2000c10190a */
[C---:B------:R-:W-:Y:S02]  /*01c0*/  VIADD R15, R7.reuse, 0x4 ;  /* 0x00000004070f7836 */ /* 0x040fe40000000000 */
[C---:B------:R-:W-:Y:S01]  /*01d0*/  VIADD R19, R7.reuse, 0x6 ;  /* 0x0000000607137836 */ /* 0x040fe20000000000 */
[----:B------:R1:W-:Y:S01]  /*01e0*/  STG.E desc[UR10][R4.64+0x8], R11 ;  /* 0x0000080b04007986 */ /* 0x0003e2000c10190a */
[----:B------:R-:W-:-:S02]  /*01f0*/  VIADD R21, R7, 0x7 ;  /* 0x0000000707157836 */ /* 0x000fc40000000000 */
[C---:B------:R-:W-:Y:S01]  /*0200*/  VIADD R25, R7.reuse, 0x9 ;  /* 0x0000000907197836 */ /* 0x040fe20000000000 */
[----:B------:R2:W-:Y:S01]  /*0210*/  STG.E desc[UR10][R4.64+0xc], R13 ;  /* 0x00000c0d04007986 */ /* 0x0005e2000c10190a */
[----:B------:R-:W-:-:S03]  /*0220*/  VIADD R27, R7, 0xa ;  /* 0x0000000a071b7836 */ /* 0x000fc60000000000 */
[----:B------:R3:W-:Y:S01]  /*0230*/  STG.E desc[UR10][R4.64+0x10], R15 ;  /* 0x0000100f04007986 */ /* 0x0007e2000c10190a */
[----:B0-----:R-:W-:-:S03]  /*0240*/  IADD3 R9, PT, PT, R7, 0xb, RZ ;  /* 0x0000000b07097810 */ /* 0x001fc60007ffe0ff */
[----:B------:R0:W-:Y:S01]  /*0250*/  STG.E desc[UR10][R4.64+0x14], R17 ;  /* 0x0000141104007986 */ /* 0x0001e2000c10190a */
[C---:B-1----:R-:W-:Y:S01]  /*0260*/  VIADD R11, R7.reuse, 0xc ;  /* 0x0000000c070b7836 */ /* 0x042fe20000000000 */
[C---:B--2---:R-:W-:Y:S02]  /*0270*/  IADD3 R13, PT, PT, R7.reuse, 0xd, RZ ;  /* 0x0000000d070d7810 */ /* 0x044fe40007ffe0ff */
[----:B------:R1:W-:Y:S01]  /*0280*/  STG.E desc[UR10][R4.64], R7 ;  /* 0x0000000704007986 */ /* 0x0003e2000c10190a */
[----:B---3--:R-:W-:-:S03]  /*0290*/  VIADD R15, R7, 0xe ;  /* 0x0000000e070f7836 */ /* 0x008fc60000000000 */
[----:B------:R2:W-:Y:S01]  /*02a0*/  STG.E desc[UR10][R4.64+0x18], R19 ;  /* 0x0000181304007986 */ /* 0x0005e2000c10190a */
[----:B0-----:R-:W-:-:S03]  /*02b0*/  IADD3 R17, PT, PT, R7, 0xf, RZ ;  /* 0x0000000f07117810 */ /* 0x001fc60007ffe0ff */
[----:B------:R2:W-:Y:S01]  /*02c0*/  STG.E desc[UR10][R4.64+0x1c], R21 ;  /* 0x00001c1504007986 */ /* 0x0005e2000c10190a */
[----:B-1----:R-:W-:-:S03]  /*02d0*/  VIADD R7, R7, 0x10 ;  /* 0x0000001007077836 */ /* 0x002fc60000000000 */
[----:B------:R2:W-:Y:S02]  /*02e0*/  STG.E desc[UR10][R4.64+0x20], R23 ;  /* 0x0000201704007986 */ /* 0x0005e4000c10190a */
[----:B------:R-:W-:Y:S02]  /*02f0*/  ISETP.NE.AND P0, PT, R7, R0, PT ;  /* 0x000000000700720c */ /* 0x000fe40003f05270 */
[----:B------:R2:W-:Y:S04]  /*0300*/  STG.E desc[UR10][R4.64+0x24], R25 ;  /* 0x0000241904007986 */ /* 0x0005e8000c10190a */
[----:B------:R2:W-:Y:S04]  /*0310*/  STG.E desc[UR10][R4.64+0x28], R27 ;  /* 0x0000281b04007986 */ /* 0x0005e8000c10190a */
[----:B------:R2:W-:Y:S04]  /*0320*/  STG.E desc[UR10][R4.64+0x2c], R9 ;  /* 0x00002c0904007986 */ /* 0x0005e8000c10190a */
[----:B------:R2:W-:Y:S04]  /*0330*/  STG.E desc[UR10][R4.64+0x30], R11 ;  /* 0x0000300b04007986 */ /* 0x0005e8000c10190a */
[----:B------:R2:W-:Y:S04]  /*0340*/  STG.E desc[UR10][R4.64+0x34], R13 ;  /* 0x0000340d04007986 */ /* 0x0005e8000c10190a */
[----:B------:R2:W-:Y:S04]  /*0350*/  STG.E desc[UR10][R4.64+0x38], R15 ;  /* 0x0000380f04007986 */ /* 0x0005e8000c10190a */
[----:B------:R2:W-:Y:S01]  /*0360*/  STG.E desc[UR10][R4.64+0x3c], R17 ;  /* 0x00003c1104007986 */ /* 0x0005e2000c10190a */
[----:B------:R-:W-:Y:S05]  /*0370*/  @P0 BRA `(.L_x_351) ;  /* 0xfffffffc00740947 */ /* 0x000fea000383ffff */
.L_x_350:
[----:B------:R-:W-:Y:S05]  /*0380*/  BRA.U !UP1, `(.L_x_349) ;  /* 0x0000000109b87547 */ /* 0x000fea000b800000 */
[----:B------:R-:W-:Y:S02]  /*0390*/  UISETP.GE.U32.AND UP0, UPT, UR4, 0x8, UPT ;  /* 0x000000080400788c */ /* 0x000fe4000bf06070 */
[----:B------:R-:W-:-:S04]  /*03a0*/  ULOP3.LUT UR6, UR5, 0x7, URZ, 0xc0, !UPT ;  /* 0x0000000705067892 */ /* 0x000fc8000f8ec0ff */
[----:B------:R-:W-:-:S03]  /*03b0*/  UISETP.NE.AND UP1, UPT, UR6, URZ, UPT ;  /* 0x000000ff0600728c */ /* 0x000fc6000bf25270 */
[----:B------:R-:W-:Y:S08]  /*03c0*/  BRA.U !UP0, `(.L_x_352) ;  /* 0x0000000108487547 */ /* 0x000ff0000b800000 */
[----:B------:R-:W0:Y:S01]  /*03d0*/  LDC.64 R2, c[0x0][0x390] ;  /* 0x0000e400ff027b82 */ /* 0x000e220000000a00 */
[C---:B--2---:R-:W-:Y:S01]  /*03e0*/  IADD3 R5, PT, PT, R0.reuse, 0x1, RZ ;  /* 0x0000000100057810 */ /* 0x044fe20007ffe0ff */
[C---:B------:R-:W-:Y:S01]  /*03f0*/  VIADD R7, R0.reuse, 0x2 ;  /* 0x0000000200077836 */ /* 0x040fe20000000000 */
[C---:B------:R-:W-:Y:S01]  /*0400*/  IADD3 R9, PT, PT, R0.reuse, 0x3, RZ ;  /* 0x0000000300097810 */ /* 0x040fe20007ffe0ff */
[C---:B------:R-:W-:Y:S01]  /*0410*/  VIADD R11, R0.reuse, 0x4 ;  /* 0x00000004000b7836 */ /* 0x040fe20000000000 */
[C---:B------:R-:W-:Y:S01]  /*0420*/  IADD3 R13, PT, PT, R0.reuse, 0x5, RZ ;  /* 0x00000005000d7810 */ /* 0x040fe20007ffe0ff */
[C---:B------:R-:W-:Y:S01]  /*0430*/  VIADD R15, R0.reuse, 0x6 ;  /* 0x00000006000f7836 */ /* 0x040fe20000000000 */
[C---:B------:R-:W-:Y:S01]  /*0440*/  IADD3 R17, PT, PT, R0.reuse, 0x7, RZ ;  /* 0x0000000700117810 */ /* 0x040fe20007ffe0ff */
[----:B0-----:R-:W-:-:S05]  /*0450*/  IMAD.WIDE.U32 R2, R0, 0x4, R2 ;  /* 0x0000000400027825 */ /* 0x001fca00078e0002 */
[----:B------:R-:W-:Y:S04]  /*0460*/  STG.E desc[UR10][R2.64+0x4], R5 ;  /* 0x0000040502007986 */ /* 0x000fe8000c10190a */
[----:B------:R-:W-:Y:S04]  /*0470*/  STG.E desc[UR10][R2.64+0x8], R7 ;  /* 0x0000080702007986 */ /* 0x000fe8000c10190a */
[----:B------:R-:W-:Y:S04]  /*0480*/  STG.E desc[UR10][R2.64+0xc], R9 ;  /* 0x00000c0902007986 */ /* 0x000fe8000c10190a */
[----:B------:R-:W-:Y:S04]  /*0490*/  STG.E desc[UR10][R2.64+0x10], R11 ;  /* 0x0000100b02007986 */ /* 0x000fe8000c10190a */
[----:B------:R-:W-:Y:S04]  /*04a0*/  STG.E desc[UR10][R2.64+0x14], R13 ;  /* 0x0000140d02007986 */ /* 0x000fe8000c10190a */
[----:B------:R-:W-:Y:S04]  /*04b0*/  STG.E desc[UR10][R2.64+0x18], R15 ;  /* 0x0000180f02007986 */ /* 0x000fe8000c10190a */
[----:B------:R-:W-:Y:S04]  /*04c0*/  STG.E desc[UR10][R2.64+0x1c], R17 ;  /* 0x00001c1102007986 */ /* 0x000fe8000c10190a */
[----:B------:R0:W-:Y:S02]  /*04d0*/  STG.E desc[UR10][R2.64], R0 ;  /* 0x0000000002007986 */ /* 0x0001e4000c10190a */
[----:B0-----:R-:W-:-:S07]  /*04e0*/  VIADD R0, R0, 0x8 ;  /* 0x0000000800007836 */ /* 0x001fce0000000000 */
.L_x_352:
        /* <DEDUP_REMOVED lines=9> */
[----:B0-----:R-:W-:-:S05]  /*0580*/  IMAD.WIDE.U32 R2, R0, 0x4, R2 ;  /* 0x0000000400027825 */ /* 0x001fca00078e0002 */
[----:B------:R-:W-:Y:S04]  /*0590*/  STG.E desc[UR10][R2.64+0x4], R5 ;  /* 0x0000040502007986 */ /* 0x000fe8000c10190a */
[----:B------:R-:W-:Y:S04]  /*05a0*/  STG.E desc[UR10][R2.64+0x8], R7 ;  /* 0x0000080702007986 */ /* 0x000fe8000c10190a */
[----:B------:R-:W-:Y:S04]  /*05b0*/  STG.E desc[UR10][R2.64+0xc], R9 ;  /* 0x00000c0902007986 */ /* 0x000fe8000c10190a */
[----:B------:R0:W-:Y:S02]  /*05c0*/  STG.E desc[UR10][R2.64], R0 ;  /* 0x0000000002007986 */ /* 0x0001e4000c10190a */
[----:B0-----:R-:W-:-:S07]  /*05d0*/  VIADD R0, R0, 0x4 ;  /* 0x0000000400007836 */ /* 0x001fce0000000000 */
.L_x_353:
[----:B------:R-:W-:Y:S05]  /*05e0*/  BRA.U !UP1, `(.L_x_349) ;  /* 0x0000000109207547 */ /* 0x000fea000b800000 */
[----:B--2---:R-:W0:Y:S01]  /*05f0*/  LDC.64 R4, c[0x0][0x390] ;  /* 0x0000e400ff047b82 */ /* 0x004e220000000a00 */
[----:B------:R-:W-:-:S05]  /*0600*/  UMOV UR4, URZ ;  /* 0x000000ff00047c82 */ /* 0x000fca0008000000 */
.L_x_354:
[----:B------:R-:W-:Y:S01]  /*0610*/  UIADD3 UR4, UPT, UPT, UR4, 0x1, URZ ;  /* 0x0000000104047890 */ /* 0x000fe2000fffe0ff */
[----:B0-----:R-:W-:-:S03]  /*0620*/  IMAD.WIDE.U32 R2, R0, 0x4, R4 ;  /* 0x0000000400027825 */ /* 0x001fc600078e0004 */
[----:B------:R-:W-:Y:S02]  /*0630*/  UISETP.NE.AND UP0, UPT, UR4, UR7, UPT ;  /* 0x000000070400728c */ /* 0x000fe4000bf05270 */
[----:B------:R0:W-:Y:S02]  /*0640*/  STG.E desc[UR10][R2.64], R0 ;  /* 0x0000000002007986 */ /* 0x0001e4000c10190a */
[----:B0-----:R-:W-:-:S05]  /*0650*/  IADD3 R0, PT, PT, R0, 0x1, RZ ;  /* 0x0000000100007810 */ /* 0x001fca0007ffe0ff */
[----:B------:R-:W-:Y:S05]  /*0660*/  BRA.U UP0, `(.L_x_354) ;  /* 0xfffffffd00e87547 */ /* 0x000fea000b83ffff */
.L_x_349:
[----:B------:R-:W-:-:S09]  /*0670*/  UISETP.GE.AND UP0, UPT, UR5, 0x2, UPT ;  /* 0x000000020500788c */ /* 0x000fd2000bf06270 */
[----:B------:R-:W-:Y:S05]  /*0680*/  BRA.U !UP0, `(.L_x_355) ;  /* 0x0000000d08007547 */ /* 0x000fea000b800000 */
[----:B------:R-:W-:Y:S01]  /*0690*/  UIADD3 UR5, UPT, UPT, UR5, -0x1, URZ ;  /* 0xffffffff05057890 */ /* 0x000fe2000fffe0ff */
[----:B------:R-:W-:Y:S01]  /*06a0*/  PRMT R0, RZ, 0x7610, R0 ;  /* 0x00007610ff007816 */ /* 0x000fe20000000000 */
[----:B------:R-:W0:Y:S01]  /*06b0*/  LDCU.U16 UR8, c[0x0][0x3a0] ;  /* 0x00007400ff0877ac */ /* 0x000e220008000400 */
[----:B------:R-:W-:Y:S01]  /*06c0*/  PRMT R6, RZ, 0x7610, R6 ;  /* 0x00007610ff067816 */ /* 0x000fe20000000006 */
[----:B------:R-:W-:-:S03]  /*06d0*/  UMOV UR4, URZ ;  /* 0x000000ff00047c82 */ /* 0x000fc60008000000 */
[----:B------:R-:W-:-:S05]  /*06e0*/  UMOV UR6, UR5 ;  /* 0x0000000500067c82 */ /* 0x000fca0008000000 */
.L_x_361:
[----:B-1----:R-:W1:Y:S02]  /*06f0*/  LDCU UR7, c[0x0][0x3a0] ;  /* 0x00007400ff0777ac */ /* 0x002e640008000800 */
[----:B-1----:R-:W-:-:S04]  /*0700*/  UIADD3 UR9, UPT, UPT, UR4, -UR7, URZ ;  /* 0x8000000704097290 */ /* 0x002fc8000fffe0ff */
[----:B------:R-:W-:-:S09]  /*0710*/  UISETP.GT.AND UP0, UPT, UR9, -0x2, UPT ;  /* 0xfffffffe0900788c */ /* 0x000fd2000bf04270 */
[----:B---34-:R-:W-:Y:S05]  /*0720*/  BRA.U UP0, `(.L_x_356) ;  /* 0x0000000900c07547 */ /* 0x018fea000b800000 */
[----:B------:R-:W-:Y:S01]  /*0730*/  UIADD3 UR7, UPT, UPT, -UR4, -0x2, UR7 ;  /* 0xfffffffe04077890 */ /* 0x000fe2000fffe107 */
[----:B------:R-:W-:Y:S01]  /*0740*/  IMAD.MOV.U32 R7, RZ, RZ, RZ ;  /* 0x000000ffff077224 */ /* 0x000fe200078e00ff */
[----:B------:R-:W-:Y:S02]  /*0750*/  ULOP3.LUT UP1, URZ, UR6, 0x7, URZ, 0xc0, !UPT ;  /* 0x0000000706ff7892 */ /* 0x000fe4000f82c0ff */
[----:B------:R-:W-:-:S09]  /*0760*/  UISETP.GE.U32.AND UP0, UPT, UR7, 0x7, UPT ;  /* 0x000000070700788c */ /* 0x000fd2000bf06070 */
[----:B------:R-:W-:Y:S05]  /*0770*/  BRA.U !UP0, `(.L_x_357) ;  /* 0x0000000508487547 */ /* 0x000fea000b800000 */
[----:B------:R-:W2:Y:S02]  /*0780*/  LDC.64 R2, c[0x0][0x390] ;  /* 0x0000e400ff027b82 */ /* 0x000ea40000000a00 */
[----:B--2---:R1:W5:Y:S01]  /*0790*/  LDG.E R13, desc[UR10][R2.64] ;  /* 0x0000000a020d7981 */ /* 0x004362000c1e1900 */
[----:B------:R-:W-:Y:S01]  /*07a0*/  ULOP3.LUT UR7, UR6, 0xfffffff8, URZ, 0xc0, !UPT ;  /* 0xfffffff806077892 */ /* 0x000fe2000f8ec0ff */
[----:B------:R-:W-:-:S05]  /*07b0*/  HFMA2 R8, -RZ, RZ, 0, 0 ;  /* 0x00000000ff087431 */ /* 0x000fca00000001ff */
[----:B------:R-:W-:-:S07]  /*07c0*/  IMAD.U32 R7, RZ, RZ, UR7 ;  /* 0x00000007ff077e24 */ /* 0x000fce000f8e00ff */
.L_x_358:
[----:B-1-3--:R-:W1:Y:S08]  /*07d0*/  LDC.64 R2, c[0x0][0x390] ;  /* 0x0000e400ff027b82 */ /* 0x00ae700000000a00 */
[----:B------:R-:W2:Y:S01]  /*07e0*/  LDC.64 R4, c[0x0][0x388] ;  /* 0x0000e200ff047b82 */ /* 0x000ea20000000a00 */
[----:B-1----:R-:W-:-:S05]  /*07f0*/  IMAD.WIDE.U32 R2, R8, 0x4, R2 ;  /* 0x0000000408027825 */ /* 0x002fca00078e0002 */
[----:B------:R-:W3:Y:S01]  /*0800*/  LDG.E R23, desc[UR10][R2.64+0x4] ;  /* 0x0000040a02177981 */ /* 0x000ee2000c1e1900 */
[----:B--2--5:R-:W-:-:S03]  /*0810*/  IMAD.WIDE R20, R13, 0x4, R4 ;  /* 0x000000040d147825 */ /* 0x024fc600078e0204 */
[----:B------:R-:W2:Y:S04]  /*0820*/  LDG.E R11, desc[UR10][R2.64+0x8] ;  /* 0x0000080a020b7981 */ /* 0x000ea8000c1e1900 */
[----:B------:R-:W4:Y:S01]  /*0830*/  LDG.E R9, desc[UR10][R20.64] ;  /* 0x0000000a14097981 */ /* 0x000f22000c1e1900 */
[----:B---3--:R-:W-:-:S05]  /*0840*/  IMAD.WIDE R14, R23, 0x4, R4 ;  /* 0x00000004170e7825 */ /* 0x008fca00078e0204 */
[----:B------:R-:W4:Y:S01]  /*0850*/  LDG.E R10, desc[UR10][R14.64] ;  /* 0x0000000a0e0a7981 */ /* 0x000f22000c1e1900 */
[----:B--2---:R-:W-:Y:S01]  /*0860*/  IMAD.WIDE R16, R11, 0x4, R4 ;  /* 0x000000040b107825 */ /* 0x004fe200078e0204 */
[----:B----4-:R-:W-:Y:S02]  /*0870*/  FSETP.GT.AND P0, PT, R9, R10, PT ;  /* 0x0000000a0900720b */ /* 0x010fe40003f04000 */
[----:B------:R-:W2:Y:S11]  /*0880*/  LDG.E R9, desc[UR10][R2.64+0xc] ;  /* 0x00000c0a02097981 */ /* 0x000eb6000c1e1900 */
[----:B------:R1:W-:Y:S04]  /*0890*/  @P0 STG.E desc[UR10][R2.64], R23 ;  /* 0x0000001702000986 */ /* 0x0003e8000c10190a */
[----:B------:R3:W-:Y:S04]  /*08a0*/  @P0 STG.E desc[UR10][R2.64+0x4], R13 ;  /* 0x0000040d02000986 */ /* 0x0007e8000c10190a */
[----:B------:R-:W4:Y:S04]  /*08b0*/  @P0 LDG.E R10, desc[UR10][R20.64] ;  /* 0x0000000a140a0981 */ /* 0x000f28000c1e1900 */
[----:B------:R-:W4:Y:S01]  /*08c0*/  LDG.E R25, desc[UR10][R16.64] ;  /* 0x0000000a10197981 */ /* 0x000f22000c1e1900 */
[----:B-1----:R-:W-:-:S03]  /*08d0*/  @P0 MOV R23, R13 ;  /* 0x0000000d00170202 */ /* 0x002fc60000000f00 */
[----:B---3--:R-:W3:Y:S01]  /*08e0*/  LDG.E R13, desc[UR10][R2.64+0x10] ;  /* 0x0000100a020d7981 */ /* 0x008ee2000c1e1900 */
[----:B--2---:R-:W-:Y:S01]  /*08f0*/  IMAD.WIDE R18, R9, 0x4, R4 ;  /* 0x0000000409127825 */ /* 0x004fe200078e0204 */
[----:B----4-:R-:W-:-:S13]  /*0900*/  FSETP.GT.AND P1, PT, R10, R25, PT ;  /* 0x000000190a00720b */ /* 0x010fda0003f24000 */
[----:B------:R-:W-:Y:S01]  /*0910*/  @P1 IMAD.WIDE R14, R23, 0x4, R4 ;  /* 0x00000004170e1825 */ /* 0x000fe200078e0204 */
[----:B------:R1:W-:Y:S04]  /*0920*/  @P1 STG.E desc[UR10][R2.64+0x4], R11 ;  /* 0x0000040b02001986 */ /* 0x0003e8000c10190a */
[----:B------:R-:W-:Y:S04]  /*0930*/  @P1 STG.E desc[UR10][R2.64+0x8], R23 ;  /* 0x0000081702001986 */ /* 0x000fe8000c10190a */
[----:B------:R-:W2:Y:S04]  /*0940*/  @P1 LDG.E R25, desc[UR10][R14.64] ;  /* 0x0000000a0e191981 */ /* 0x000ea8000c1e1900 */
[----:B------:R-:W2:Y:S01]  /*0950*/  LDG.E R10, desc[UR10][R18.64] ;  /* 0x0000000a120a7981 */ /* 0x000ea2000c1e1900 */
[----:B-1----:R-:W-:-:S02]  /*0960*/  @P1 IMAD.MOV.U32 R11, RZ, RZ, R23 ;  /* 0x000000ffff0b1224 */ /* 0x002fc400078e0017 */
[----:B---3--:R-:W-:Y:S01]  /*0970*/  IMAD.WIDE R20, R13, 0x4, R4 ;  /* 0x000000040d147825 */ /* 0x008fe200078e0204 */
[----:B------:R-:W3:Y:S01]  /*0980*/  LDG.E R15, desc[UR10][R2.64+0x14] ;  /* 0x0000140a020f7981 */ /* 0x000ee2000c1e1900 */
[----:B--2---:R-:W-:-:S13]  /*0990*/  FSETP.GT.AND P0, PT, R25, R10, PT ;  /* 0x0000000a1900720b */ /* 0x004fda0003f04000 */
[--C-:B------:R-:W-:Y:S01]  /*09a0*/  @P0 IMAD.WIDE R16, R11, 0x4, R4.reuse ;  /* 0x000000040b100825 */ /* 0x100fe200078e0204 */
[----:B------:R1:W-:Y:S04]  /*09b0*/  @P0 STG.E desc[UR10][R2.64+0x8], R9 ;  /* 0x0000080902000986 */ /* 0x0003e8000c10190a */
[----:B------:R2:W-:Y:S04]  /*09c0*/  @P0 STG.E desc[UR10][R2.64+0xc], R11 ;  /* 0x00000c0b02000986 */ /* 0x0005e8000c10190a */
[----:B------:R-:W4:Y:S04]  /*09d0*/  @P0 LDG.E R10, desc[UR10][R16.64] ;  /* 0x0000000a100a0981 */ /* 0x000f28000c1e1900 */
[----:B------:R-:W4:Y:S01]  /*09e0*/  LDG.E R25, desc[UR10][R20.64] ;  /* 0x0000000a14197981 */ /* 0x000f22000c1e1900 */
[----:B-1----:R-:W-:Y:S01]  /*09f0*/  @P0 MOV R9, R11 ;  /* 0x0000000b00090202 */ /* 0x002fe20000000f00 */
[----:B---3--:R-:W-:-:S02]  /*0a00*/  IMAD.WIDE R22, R15, 0x4, R4 ;  /* 0x000000040f167825 */ /* 0x008fc400078e0204 */
[----:B--2---:R-:W2:Y:S01]  /*0a10*/  LDG.E R11, desc[UR10][R2.64+0x18] ;  /* 0x0000180a020b7981 */ /* 0x004ea2000c1e1900 */
[----:B----4-:R-:W-:-:S13]  /*0a20*/  FSETP.GT.AND P1, PT, R10, R25, PT ;  /* 0x000000190a00720b */ /* 0x010fda0003f24000 */
[----:B------:R-:W-:Y:S01]  /*0a30*/  @P1 IMAD.WIDE R18, R9, 0x4, R4 ;  /* 0x0000000409121825 */ /* 0x000fe200078e0204 */
[----:B------:R1:W-:Y:S04]  /*0a40*/  @P1 STG.E desc[UR10][R2.64+0xc], R13 ;  /* 0x00000c0d02001986 */ /* 0x0003e8000c10190a */
[----:B------:R3:W-:Y:S04]  /*0a50*/  @P1 STG.E desc[UR10][R2.64+0x10], R9 ;  /* 0x0000100902001986 */ /* 0x0007e8000c10190a */
[----:B------:R-:W4:Y:S04]  /*0a60*/  @P1 LDG.E R25, desc[UR10][R18.64] ;  /* 0x0000000a12191981 */ /* 0x000f28000c1e1900 */
[----:B------:R-:W4:Y:S01]  /*0a70*/  LDG.E R10, desc[UR10][R22.64] ;  /* 0x0000000a160a7981 */ /* 0x000f22000c1e1900 */
[----:B-1----:R-:W-:-:S02]  /*0a80*/  @P1 IMAD.MOV.U32 R13, RZ, RZ, R9 ;  /* 0x000000ffff0d1224 */ /* 0x002fc400078e0009 */
[--C-:B--2---:R-:W-:Y:S01]  /*0a90*/  IMAD.WIDE R20, R11, 0x4, R4.reuse ;  /* 0x000000040b147825 */ /* 0x104fe200078e0204 */
[----:B----4-:R-:W-:Y:S02]  /*0aa0*/  FSETP.GT.AND P0, PT, R25, R10, PT ;  /* 0x0000000a1900720b */ /* 0x010fe40003f04000 */
[----:B------:R-:W2:Y:S11]  /*0ab0*/  LDG.E R25, desc[UR10][R2.64+0x1c] ;  /* 0x00001c0a02197981 */ /* 0x000eb6000c1e1900 */
[----:B------:R-:W-:Y:S01]  /*0ac0*/  @P0 IMAD.WIDE R16, R13, 0x4, R4 ;  /* 0x000000040d100825 */ /* 0x000fe200078e0204 */
[----:B------:R1:W-:Y:S04]  /*0ad0*/  @P0 STG.E desc[UR10][R2.64+0x10], R15 ;  /* 0x0000100f02000986 */ /* 0x0003e8000c10190a */
[----:B------:R4:W-:Y:S04]  /*0ae0*/  @P0 STG.E desc[UR10][R2.64+0x14], R13 ;  /* 0x0000140d02000986 */ /* 0x0009e8000c10190a */
[----:B------:R-:W2:Y:S04]  /*0af0*/  @P0 LDG.E R10, desc[UR10][R16.64] ;  /* 0x0000000a100a0981 */ /* 0x000ea8000c1e1900 */
[----:B---3--:R-:W3:Y:S01]  /*0b00*/  LDG.E R9, desc[UR10][R20.64] ;  /* 0x0000000a14097981 */ /* 0x008ee2000c1e1900 */
[----:B-1----:R-:W-:-:S03]  /*0b10*/  @P0 MOV R15, R13 ;  /* 0x0000000d000f0202 */ /* 0x002fc60000000f00 */
[----:B----4-:R-:W4:Y:S01]  /*0b20*/  LDG.E R13, desc[UR10][R2.64+0x20] ;  /* 0x0000200a020d7981 */ /* 0x010f22000c1e1900 */
[----:B--2---:R-:W-:Y:S01]  /*0b30*/  IMAD.WIDE R22, R25, 0x4, R4 ;  /* 0x0000000419167825 */ /* 0x004fe200078e0204 */
[----:B---3--:R-:W-:-:S13]  /*0b40*/  FSETP.GT.AND P1, PT, R10, R9, PT ;  /* 0x000000090a00720b */ /* 0x008fda0003f24000 */
[----:B------:R-:W-:Y:S01]  /*0b50*/  @P1 IMAD.WIDE R18, R15, 0x4, R4 ;  /* 0x000000040f121825 */ /* 0x000fe200078e0204 */
[----:B------:R1:W-:Y:S04]  /*0b60*/  @P1 STG.E desc[UR10][R2.64+0x14], R11 ;  /* 0x0000140b02001986 */ /* 0x0003e8000c10190a */
[----:B------:R-:W-:Y:S04]  /*0b70*/  @P1 STG.E desc[UR10][R2.64+0x18], R15 ;  /* 0x0000180f02001986 */ /* 0x000fe8000c10190a */
[----:B------:R-:W2:Y:S04]  /*0b80*/  @P1 LDG.E R9, desc[UR10][R18.64] ;  /* 0x0000000a12091981 */ /* 0x000ea8000c1e1900 */
[----:B------:R-:W2:Y:S01]  /*0b90*/  LDG.E R10, desc[UR10][R22.64] ;  /* 0x0000000a160a7981 */ /* 0x000ea2000c1e1900 */
[----:B-1----:R-:W-:Y:S01]  /*0ba0*/  @P1 IMAD.MOV.U32 R11, RZ, RZ, R15 ;  /* 0x000000ffff0b1224 */ /* 0x002fe200078e000f */
[----:B--2---:R-:W-:-:S13]  /*0bb0*/  FSETP.GT.AND P0, PT, R9, R10, PT ;  /* 0x0000000a0900720b */ /* 0x004fda0003f04000 */
[----:B------:R-:W-:-:S04]  /*0bc0*/  @P0 IMAD.WIDE R16, R11, 0x4, R4 ;  /* 0x000000040b100825 */ /* 0x000fc800078e0204 */
[----:B----4-:R-:W-:Y:S01]  /*0bd0*/  IMAD.WIDE R4, R13, 0x4, R4 ;  /* 0x000000040d047825 */ /* 0x010fe200078e0204 */
[----:B------:R1:W-:Y:S04]  /*0be0*/  @P0 STG.E desc[UR10][R2.64+0x18], R25 ;  /* 0x0000181902000986 */ /* 0x0003e8000c10190a */
[----:B------:R-:W-:Y:S04]  /*0bf0*/  @P0 STG.E desc[UR10][R2.64+0x1c], R11 ;  /* 0x00001c0b02000986 */ /* 0x000fe8000c10190a */
[----:B------:R-:W2:Y:S04]  /*0c00*/  @P0 LDG.E R10, desc[UR10][R16.64] ;  /* 0x0000000a100a0981 */ /* 0x000ea8000c1e1900 */
[----:B------:R-:W2:Y:S01]  /*0c10*/  LDG.E R5, desc[UR10][R4.64] ;  /* 0x0000000a04057981 */ /* 0x000ea2000c1e1900 */
[----:B------:R-:W-:Y:S01]  /*0c20*/  VIADD R8, R8, 0x8 ;  /* 0x0000000808087836 */ /* 0x000fe20000000000 */
[----:B-1----:R-:W-:-:S04]  /*0c30*/  @P0 MOV R25, R11 ;  /* 0x0000000b00190202 */ /* 0x002fc80000000f00 */
[----:B------:R-:W-:Y:S02]  /*0c40*/  ISETP.NE.AND P0, PT, R8, R7, PT ;  /* 0x000000070800720c */ /* 0x000fe40003f05270 */
[----:B--2---:R-:W-:-:S13]  /*0c50*/  FSETP.GT.AND P1, PT, R10, R5, PT ;  /* 0x000000050a00720b */ /* 0x004fda0003f24000 */
[----:B------:R1:W-:Y:S04]  /*0c60*/  @P1 STG.E desc[UR10][R2.64+0x1c], R13 ;  /* 0x00001c0d02001986 */ /* 0x0003e8000c10190a */
[----:B------:R3:W-:Y:S01]  /*0c70*/  @P1 STG.E desc[UR10][R2.64+0x20], R25 ;  /* 0x0000201902001986 */ /* 0x0007e2000c10190a */
[----:B-1----:R-:W-:Y:S01]  /*0c80*/  @P1 MOV R13, R25 ;  /* 0x00000019000d1202 */ /* 0x002fe20000000f00 */
[----:B------:R-:W-:Y:S06]  /*0c90*/  @P0 BRA `(.L_x_358) ;  /* 0xfffffff800cc0947 */ /* 0x000fec000383ffff */
.L_x_357:
[----:B------:R-:W-:Y:S05]  /*0ca0*/  BRA.U !UP1, `(.L_x_356) ;  /* 0x0000000509607547 */ /* 0x000fea000b800000 */
[----:B---3--:R-:W-:-:S05]  /*0cb0*/  LOP3.LUT R2, RZ, R6, RZ, 0x33, !PT ;  /* 0x00000006ff027212 */ /* 0x008fca00078e33ff */
[----:B0-----:R-:W-:-:S05]  /*0cc0*/  VIADD R2, R2, UR8 ;  /* 0x0000000802027c36 */ /* 0x001fca0008000000 */
[----:B------:R-:W-:-:S04]  /*0cd0*/  LOP3.LUT R2, R2, 0x7, RZ, 0xc0, !PT ;  /* 0x0000000702027812 */ /* 0x000fc800078ec0ff */
[C---:B------:R-:W-:Y:S02]  /*0ce0*/  IADD3 R3, PT, PT, R2.reuse, -0x1, RZ ;  /* 0xffffffff02037810 */ /* 0x040fe40007ffe0ff */
[----:B------:R-:W-:Y:S02]  /*0cf0*/  LOP3.LUT P0, RZ, R2, 0x3, RZ, 0xc0, !PT ;  /* 0x0000000302ff7812 */ /* 0x000fe4000780c0ff */
[----:B------:R-:W-:-:S13]  /*0d00*/  ISETP.GE.U32.AND P1, PT, R3, 0x3, PT ;  /* 0x000000030300780c */ /* 0x000fda0003f26070 */
[----:B------:R-:W-:Y:S05]  /*0d10*/  @!P1 BRA `(.L_x_359) ;  /* 0x00000000009c9947 */ /* 0x000fea0003800000 */
[----:B------:R-:W0:Y:S08]  /*0d20*/  LDC.64 R2, c[0x0][0x390] ;  /* 0x0000e400ff027b82 */ /* 0x000e300000000a00 */
[----:B--2---:R-:W1:Y:S01]  /*0d30*/  LDC.64 R4, c[0x0][0x388] ;  /* 0x0000e200ff047b82 */ /* 0x004e620000000a00 */
[----:B0-----:R-:W-:-:S05]  /*0d40*/  IMAD.WIDE.U32 R2, R7, 0x4, R2 ;  /* 0x0000000407027825 */ /* 0x001fca00078e0002 */
[----:B------:R-:W1:Y:S04]  /*0d50*/  LDG.E R17, desc[UR10][R2.64+0x4] ;  /* 0x0000040a02117981 */ /* 0x000e68000c1e1900 */
[----:B------:R-:W2:Y:S04]  /*0d60*/  LDG.E R23, desc[UR10][R2.64] ;  /* 0x0000000a02177981 */ /* 0x000ea8000c1e1900 */
[----:B------:R-:W3:Y:S04]  /*0d70*/  LDG.E R19, desc[UR10][R2.64+0x8] ;  /* 0x0000080a02137981 */ /* 0x000ee8000c1e1900 */
[----:B------:R-:W4:Y:S01]  /*0d80*/  LDG.E R21, desc[UR10][R2.64+0xc] ;  /* 0x00000c0a02157981 */ /* 0x000f22000c1e1900 */
[----:B-1----:R-:W-:-:S04]  /*0d90*/  IMAD.WIDE R8, R17, 0x4, R4 ;  /* 0x0000000411087825 */ /* 0x002fc800078e0204 */
[--C-:B--2---:R-:W-:Y:S01]  /*0da0*/  IMAD.WIDE R14, R23, 0x4, R4.reuse ;  /* 0x00000004170e7825 */ /* 0x104fe200078e0204 */
[----:B------:R-:W2:Y:S04]  /*0db0*/  LDG.E R13, desc[UR10][R8.64] ;  /* 0x0000000a080d7981 */ /* 0x000ea8000c1e1900 */
[----:B------:R-:W2:Y:S02]  /*0dc0*/  LDG.E R10, desc[UR10][R14.64] ;  /* 0x0000000a0e0a7981 */ /* 0x000ea4000c1e1900 */
[----:B--2---:R-:W-:Y:S01]  /*0dd0*/  FSETP.GT.AND P1, PT, R10, R13, PT ;  /* 0x0000000d0a00720b */ /* 0x004fe20003f24000 */
[----:B---3--:R-:W-:-:S12]  /*0de0*/  IMAD.WIDE R10, R19, 0x4, R4 ;  /* 0x00000004130a7825 */ /* 0x008fd800078e0204 */
[----:B------:R0:W-:Y:S04]  /*0df0*/  @P1 STG.E desc[UR10][R2.64], R17 ;  /* 0x0000001102001986 */ /* 0x0001e8000c10190a */
[----:B------:R1:W-:Y:S04]  /*0e00*/  @P1 STG.E desc[UR10][R2.64+0x4], R23 ;  /* 0x0000041702001986 */ /* 0x0003e8000c10190a */
[----:B------:R-:W2:Y:S04]  /*0e10*/  @P1 LDG.E R13, desc[UR10][R14.64] ;  /* 0x0000000a0e0d1981 */ /* 0x000ea8000c1e1900 */
[----:B------:R-:W2:Y:S01]  /*0e20*/  LDG.E R16, desc[UR10][R10.64] ;  /* 0x0000000a0a107981 */ /* 0x000ea2000c1e1900 */
[----:B0-----:R-:W-:-:S03]  /*0e30*/  @P1 IMAD.MOV.U32 R17, RZ, RZ, R23 ;  /* 0x000000ffff111224 */ /* 0x001fc600078e0017 */
[----:B------:R-:W3:Y:S01]  /*0e40*/  LDG.E R15, desc[UR10][R2.64+0x10] ;  /* 0x0000100a020f7981 */ /* 0x000ee2000c1e1900 */
[----:B--2---:R-:W-:Y:S01]  /*0e50*/  FSETP.GT.AND P2, PT, R13, R16, PT ;  /* 0x000000100d00720b */ /* 0x004fe20003f44000 */
[----:B----4-:R-:W-:-:S12]  /*0e60*/  IMAD.WIDE R12, R21, 0x4, R4 ;  /* 0x00000004150c7825 */ /* 0x010fd800078e0204 */
[----:B------:R-:W-:Y:S01]  /*0e70*/  @P2 IMAD.WIDE R8, R17, 0x4, R4 ;  /* 0x0000000411082825 */ /* 0x000fe200078e0204 */
[----:B------:R0:W-:Y:S04]  /*0e80*/  @P2 STG.E desc[UR10][R2.64+0x4], R19 ;  /* 0x0000041302002986 */ /* 0x0001e8000c10190a */
[----:B------:R-:W-:Y:S04]  /*0e90*/  @P2 STG.E desc[UR10][R2.64+0x8], R17 ;  /* 0x0000081102002986 */ /* 0x000fe8000c10190a */
[----:B------:R-:W2:Y:S04]  /*0ea0*/  @P2 LDG.E R16, desc[UR10][R8.64] ;  /* 0x0000000a08102981 */ /* 0x000ea8000c1e1900 */
[----:B-1----:R-:W2:Y:S01]  /*0eb0*/  LDG.E R23, desc[UR10][R12.64] ;  /* 0x0000000a0c177981 */ /* 0x002ea2000c1e1900 */
[----:B0-----:R-:W-:-:S02]  /*0ec0*/  @P2 MOV R19, R17 ;  /* 0x0000001100132202 */ /* 0x001fc40000000f00 */
[----:B--2---:R-:W-:-:S13]  /*0ed0*/  FSETP.GT.AND P1, PT, R16, R23, PT ;  /* 0x000000171000720b */ /* 0x004fda0003f24000 */
[----:B------:R-:W-:-:S04]  /*0ee0*/  @P1 IMAD.WIDE R10, R19, 0x4, R4 ;  /* 0x00000004130a1825 */ /* 0x000fc800078e0204 */
[----:B---3--:R-:W-:Y:S01]  /*0ef0*/  IMAD.WIDE R4, R15, 0x4, R4 ;  /* 0x000000040f047825 */ /* 0x008fe200078e0204 */
[----:B------:R0:W-:Y:S04]  /*0f00*/  @P1 STG.E desc[UR10][R2.64+0x8], R21 ;  /* 0x0000081502001986 */ /* 0x0001e8000c10190a */
[----:B------:R1:W-:Y:S04]  /*0f10*/  @P1 STG.E desc[UR10][R2.64+0xc], R19 ;  /* 0x00000c1302001986 */ /* 0x0003e8000c10190a */
[----:B------:R-:W2:Y:S04]  /*0f20*/  @P1 LDG.E R23, desc[UR10][R10.64] ;  /* 0x0000000a0a171981 */ /* 0x000ea8000c1e1900 */
[----:B------:R-:W2:Y:S01]  /*0f30*/  LDG.E R4, desc[UR10][R4.64] ;  /* 0x0000000a04047981 */ /* 0x000ea2000c1e1900 */
[----:B0-----:R-:W-:Y:S01]  /*0f40*/  @P1 IMAD.MOV.U32 R21, RZ, RZ, R19 ;  /* 0x000000ffff151224 */ /* 0x001fe200078e0013 */
[----:B------:R-:W-:-:S02]  /*0f50*/  IADD3 R7, PT, PT, R7, 0x4, RZ ;  /* 0x0000000407077810 */ /* 0x000fc40007ffe0ff */
[----:B--2---:R-:W-:-:S13]  /*0f60*/  FSETP.GT.AND P2, PT, R23, R4, PT ;  /* 0x000000041700720b */ /* 0x004fda0003f44000 */
[----:B------:R1:W-:Y:S04]  /*0f70*/  @P2 STG.E desc[UR10][R2.64+0xc], R15 ;  /* 0x00000c0f02002986 */ /* 0x0003e8000c10190a */
[----:B------:R1:W-:Y:S02]  /*0f80*/  @P2 STG.E desc[UR10][R2.64+0x10], R21 ;  /* 0x0000101502002986 */ /* 0x0003e4000c10190a */
.L_x_359:
[----:B------:R-:W-:Y:S05]  /*0f90*/  @!P0 BRA `(.L_x_356) ;  /* 0x0000000000a48947 */ /* 0x000fea0003800000 */
[----:B-1----:R-:W-:-:S05]  /*0fa0*/  LOP3.LUT R2, R0, 0x3, RZ, 0x3c, !PT ;  /* 0x0000000300027812 */ /* 0x002fca00078e3cff */
[----:B------:R-:W-:-:S05]  /*0fb0*/  VIADD R2, R2, UR8 ;  /* 0x0000000802027c36 */ /* 0x000fca0008000000 */
[C---:B------:R-:W-:Y:S02]  /*0fc0*/  LOP3.LUT R3, R2.reuse, 0x3, RZ, 0xc0, !PT ;  /* 0x0000000302037812 */ /* 0x040fe400078ec0ff */
[----:B------:R-:W-:Y:S02]  /*0fd0*/  LOP3.LUT R2, R2, 0x1, RZ, 0xc0, !PT ;  /* 0x0000000102027812 */ /* 0x000fe400078ec0ff */
[----:B------:R-:W-:Y:S02]  /*0fe0*/  ISETP.NE.AND P0, PT, R3, 0x1, PT ;  /* 0x000000010300780c */ /* 0x000fe40003f05270 */
[----:B------:R-:W-:-:S11]  /*0ff0*/  ISETP.NE.U32.AND P2, PT, R2, 0x1, PT ;  /* 0x000000010200780c */ /* 0x000fd60003f45070 */
[----:B------:R-:W-:Y:S05]  /*1000*/  @!P0 BRA `(.L_x_360) ;  /* 0x0000000000548947 */ /* 0x000fea0003800000 */
[----:B------:R-:W0:Y:S08]  /*1010*/  LDC.64 R2, c[0x0][0x390] ;  /* 0x0000e400ff027b82 */ /* 0x000e300000000a00 */
[----:B--2---:R-:W1:Y:S01]  /*1020*/  LDC.64 R4, c[0x0][0x388] ;  /* 0x0000e200ff047b82 */ /* 0x004e620000000a00 */
[----:B0-----:R-:W-:-:S05]  /*1030*/  IMAD.WIDE.U32 R10, R7, 0x4, R2 ;  /* 0x00000004070a7825 */ /* 0x001fca00078e0002 */
[----:B------:R-:W1:Y:S04]  /*1040*/  LDG.E R13, desc[UR10][R10.64+0x4] ;  /* 0x0000040a0a0d7981 */ /* 0x000e68000c1e1900 */
[----:B------:R-:W2:Y:S04]  /*1050*/  LDG.E R17, desc[UR10][R10.64] ;  /* 0x0000000a0a117981 */ /* 0x000ea8000c1e1900 */
[----:B------:R-:W3:Y:S01]  /*1060*/  LDG.E R19, desc[UR10][R10.64+0x8] ;  /* 0x0000080a0a137981 */ /* 0x000ee2000c1e1900 */
[----:B-1----:R-:W-:-:S04]  /*1070*/  IMAD.WIDE R2, R13, 0x4, R4 ;  /* 0x000000040d027825 */ /* 0x002fc800078e0204 */
[--C-:B--2---:R-:W-:Y:S01]  /*1080*/  IMAD.WIDE R8, R17, 0x4, R4.reuse ;  /* 0x0000000411087825 */ /* 0x104fe200078e0204 */
[----:B------:R-:W2:Y:S04]  /*1090*/  LDG.E R15, desc[UR10][R2.64] ;  /* 0x0000000a020f7981 */ /* 0x000ea8000c1e1900 */
[----:B------:R-:W2:Y:S01]  /*10a0*/  LDG.E R12, desc[UR10][R8.64] ;  /* 0x0000000a080c7981 */ /* 0x000ea2000c1e1900 */
[----:B---3--:R-:W-:Y:S01]  /*10b0*/  IMAD.WIDE R4, R19, 0x4, R4 ;  /* 0x0000000413047825 */ /* 0x008fe200078e0204 */
[----:B--2---:R-:W-:-:S13]  /*10c0*/  FSETP.GT.AND P0, PT, R12, R15, PT ;  /* 0x0000000f0c00720b */ /* 0x004fda0003f04000 */
[----:B------:R0:W-:Y:S04]  /*10d0*/  @P0 STG.E desc[UR10][R10.64], R13 ;  /* 0x0000000d0a000986 */ /* 0x0001e8000c10190a */
[----:B------:R1:W-:Y:S04]  /*10e0*/  @P0 STG.E desc[UR10][R10.64+0x4], R17 ;  /* 0x000004110a000986 */ /* 0x0003e8000c10190a */
[----:B------:R-:W2:Y:S04]  /*10f0*/  @P0 LDG.E R15, desc[UR10][R8.64] ;  /* 0x0000000a080f0981 */ /* 0x000ea8000c1e1900 */
[----:B------:R-:W2:Y:S01]  /*1100*/  LDG.E R4, desc[UR10][R4.64] ;  /* 0x0000000a04047981 */ /* 0x000ea2000c1e1900 */
[----:B0-----:R-:W-:Y:S01]  /*1110*/  @P0 MOV R13, R17 ;  /* 0x00000011000d0202 */ /* 0x001fe20000000f00 */
[----:B------:R-:W-:Y:S01]  /*1120*/  VIADD R7, R7, 0x2 ;  /* 0x0000000207077836 */ /* 0x000fe20000000000 */
[----:B--2---:R-:W-:-:S13]  /*1130*/  FSETP.GT.AND P1, PT, R15, R4, PT ;  /* 0x000000040f00720b */ /* 0x004fda0003f24000 */
[----:B------:R1:W-:Y:S04]  /*1140*/  @P1 STG.E desc[UR10][R10.64+0x4], R19 ;  /* 0x000004130a001986 */ /* 0x0003e8000c10190a */
[----:B------:R1:W-:Y:S02]  /*1150*/  @P1 STG.E desc[UR10][R10.64+0x8], R13 ;  /* 0x0000080d0a001986 */ /* 0x0003e4000c10190a */
.L_x_360:
[----:B------:R-:W-:Y:S05]  /*1160*/  @P2 BRA `(.L_x_356) ;  /* 0x0000000000302947 */ /* 0x000fea0003800000 */
[----:B--2---:R-:W0:Y:S08]  /*1170*/  LDC.64 R8, c[0x0][0x390] ;  /* 0x0000e400ff087b82 */ /* 0x004e300000000a00 */
[----:B------:R-:W2:Y:S01]  /*1180*/  LDC.64 R4, c[0x0][0x388] ;  /* 0x0000e200ff047b82 */ /* 0x000ea20000000a00 */
[----:B0-----:R-:W-:-:S05]  /*1190*/  IMAD.WIDE.U32 R8, R7, 0x4, R8 ;  /* 0x0000000407087825 */ /* 0x001fca00078e0008 */
[----:B------:R-:W2:Y:S04]  /*11a0*/  LDG.E R7, desc[UR10][R8.64] ;  /* 0x0000000a08077981 */ /* 0x000ea8000c1e1900 */
[----:B-1----:R-:W3:Y:S01]  /*11b0*/  LDG.E R11, desc[UR10][R8.64+0x4] ;  /* 0x0000040a080b7981 */ /* 0x002ee2000c1e1900 */
[----:B--2---:R-:W-:-:S04]  /*11c0*/  IMAD.WIDE R2, R7, 0x4, R4 ;  /* 0x0000000407027825 */ /* 0x004fc800078e0204 */
[----:B---3--:R-:W-:Y:S02]  /*11d0*/  IMAD.WIDE R4, R11, 0x4, R4 ;  /* 0x000000040b047825 */ /* 0x008fe400078e0204 */
[----:B------:R-:W2:Y:S04]  /*11e0*/  LDG.E R2, desc[UR10][R2.64] ;  /* 0x0000000a02027981 */ /* 0x000ea8000c1e1900 */
[----:B------:R-:W2:Y:S02]  /*11f0*/  LDG.E R5, desc[UR10][R4.64] ;  /* 0x0000000a04057981 */ /* 0x000ea4000c1e1900 */
[----:B--2---:R-:W-:-:S13]  /*1200*/  FSETP.GT.AND P0, PT, R2, R5, PT ;  /* 0x000000050200720b */ /* 0x004fda0003f04000 */
[----:B------:R4:W-:Y:S04]  /*1210*/  @P0 STG.E desc[UR10][R8.64], R11 ;  /* 0x0000000b08000986 */ /* 0x0009e8000c10190a */
[----:B------:R4:W-:Y:S02]  /*1220*/  @P0 STG.E desc[UR10][R8.64+0x4], R7 ;  /* 0x0000040708000986 */ /* 0x0009e4000c10190a */
.L_x_356:
[----:B------:R-:W-:Y:S01]  /*1230*/  UIADD3 UR4, UPT, UPT, UR4, 0x1, URZ ;  /* 0x0000000104047890 */ /* 0x000fe2000fffe0ff */
[----:B------:R-:W-:Y:S01]  /*1240*/  IADD3 R6, PT, PT, R6, 0x1, RZ ;  /* 0x0000000106067810 */ /* 0x000fe20007ffe0ff */
[----:B------:R-:W-:Y:S01]  /*1250*/  VIADD R0, R0, 0x1 ;  /* 0x0000000100007836 */ /* 0x000fe20000000000 */
[----:B------:R-:W-:Y:S02]  /*1260*/  UIADD3 UR6, UPT, UPT, UR6, -0x1, URZ ;  /* 0xffffffff06067890 */ /* 0x000fe4000fffe0ff */
[----:B------:R-:W-:-:S09]  /*1270*/  UISETP.NE.AND UP0, UPT, UR4, UR5, UPT ;  /* 0x000000050400728c */ /* 0x000fd2000bf05270 */
[----:B------:R-:W-:Y:S05]  /*1280*/  BRA.U UP0, `(.L_x_361) ;  /* 0xfffffff500187547 */ /* 0x000fea000b83ffff */
.L_x_355:
[----:B-1-3--:R-:W1:Y:S01]  /*1290*/  LDC R2, c[0x0][0x3a8] ;  /* 0x0000ea00ff027b82 */ /* 0x00ae620000000800 */
[----:B------:R-:W1:Y:S02]  /*12a0*/  LDCU UR4, c[0x0][0x3a4] ;  /* 0x00007480ff0477ac */ /* 0x000e640008000800 */
[----:B-1----:R-:W-:-:S04]  /*12b0*/  VIMNMX R0, PT, PT, R2, UR4, PT ;  /* 0x0000000402007c48 */ /* 0x002fc8000bfe0100 */
[----:B------:R-:W-:-:S13]  /*12c0*/  ISETP.GE.AND P0, PT, R0, 0x1, PT ;  /* 0x000000010000780c */ /* 0x000fda0003f06270 */
[----:B0-----:R-:W-:Y:S05]  /*12d0*/  @!P0 EXIT ;  /* 0x000000000000894d */ /* 0x001fea0003800000 */
[----:B------:R-:W0:Y:S01]  /*12e0*/  LDCU.64 UR6, c[0x0][0x380] ;  /* 0x00007000ff0677ac */ /* 0x000e220008000a00 */
[C---:B------:R-:W-:Y:S02]  /*12f0*/  LOP3.LUT R14, R2.reuse, 0xf, RZ, 0xc0, !PT ;  /* 0x0000000f020e7812 */ /* 0x040fe400078ec0ff */
[----:B--2---:R-:W-:Y:S01]  /*1300*/  LOP3.LUT R15, R2, 0x7, RZ, 0xc0, !PT ;  /* 0x00000007020f7812 */ /* 0x004fe200078ec0ff */
[----:B------:R-:W1:Y:S01]  /*1310*/  LDCU.64 UR4, c[0x0][0x398] ;  /* 0x00007300ff0477ac */ /* 0x000e620008000a00 */
[----:B------:R-:W-:-:S03]  /*1320*/  IADD3 R0, PT, PT, R14, -0x1, RZ ;  /* 0xffffffff0e007810 */ /* 0x000fc60007ffe0ff */
[----:B------:R-:W-:Y:S01]  /*1330*/  VIADD R3, R15, 0xffffffff ;  /* 0xffffffff0f037836 */ /* 0x000fe20000000000 */
[----:B------:R-:W-:Y:S02]  /*1340*/  ISETP.GE.U32.AND P0, PT, R0, 0x7, PT ;  /* 0x000000070000780c */ /* 0x000fe40003f06070 */
[C---:B------:R-:W-:Y:S02]  /*1350*/  LOP3.LUT R0, R2.reuse, 0x7ffffff0, RZ, 0xc0, !PT ;  /* 0x7ffffff002007812 */ /* 0x040fe400078ec0ff */
[----:B------:R-:W-:Y:S01]  /*1360*/  ISETP.GE.U32.AND P1, PT, R3, 0x3, PT ;  /* 0x000000030300780c */ /* 0x000fe20003f26070 */
[----:B------:R-:W-:Y:S01]  /*1370*/  HFMA2 R3, -RZ, RZ, 0, 0 ;  /* 0x00000000ff037431 */ /* 0x000fe200000001ff */
[----:B------:R-:W-:Y:S01]  /*1380*/  LOP3.LUT R2, R2, 0x3, RZ, 0xc0, !PT ;  /* 0x0000000302027812 */ /* 0x000fe200078ec0ff */
[----:B------:R-:W-:Y:S01]  /*1390*/  IMAD.MOV R4, RZ, RZ, -R0 ;  /* 0x000000ffff047224 */ /* 0x000fe200078e0a00 */
[----:B0-----:R-:W-:Y:S02]  /*13a0*/  UIADD3 UR6, UP0, UPT, UR6, 0x20, URZ ;  /* 0x0000002006067890 */ /* 0x001fe4000ff1e0ff */
[----:B-1----:R-:W-:-:S02]  /*13b0*/  UIADD3 UR4, UP1, UPT, UR4, 0x20, URZ ;  /* 0x0000002004047890 */ /* 0x002fc4000ff3e0ff */
[----:B------:R-:W-:Y:S02]  /*13c0*/  UIADD3.X UR7, UPT, UPT, URZ, UR7, URZ, UP0, !UPT ;  /* 0x00000007ff077290 */ /* 0x000fe400087fe4ff */
[----:B------:R-:W-:-:S12]  /*13d0*/  UIADD3.X UR5, UPT, UPT, URZ, UR5, URZ, UP1, !UPT ;  /* 0x00000005ff057290 */ /* 0x000fd80008ffe4ff */
.L_x_367:
[----:B0--34-:R-:W0:Y:S01]  /*13e0*/  LDC.64 R10, c[0x0][0x390] ;  /* 0x0000e400ff0a7b82 */ /* 0x019e220000000a00 */
[----:B-1----:R-:W1:Y:S01]  /*13f0*/  LDCU UR8, c[0x0][0x3a8] ;  /* 0x00007500ff0877ac */ /* 0x002e620008000800 */
[----:B0-----:R-:W-:-:S05]  /*1400*/  IMAD.WIDE.U32 R10, R3, 0x4, R10 ;  /* 0x00000004030a7825 */ /* 0x001fca00078e000a */
[----:B--2---:R-:W2:Y:S01]  /*1410*/  LDG.E R6, desc[UR10][R10.64] ;  /* 0x0000000a0a067981 */ /* 0x004ea2000c1e1900 */
[----:B-1----:R-:W-:Y:S01]  /*1420*/  UISETP.GE.U32.AND UP0, UPT, UR8, 0x10, UPT ;  /* 0x000000100800788c */ /* 0x002fe2000bf06070 */
[----:B------:R-:W-:Y:S01]  /*1430*/  MOV R8, RZ ;  /* 0x000000ff00087202 */ /* 0x000fe20000000f00 */
[----:B------:R-:W-:Y:S02]  /*1440*/  IMAD R5, R3, UR8, RZ ;  /* 0x0000000803057c24 */ /* 0x000fe4000f8e02ff */
[----:B--2---:R-:W-:-:S05]  /*1450*/  IMAD R6, R6, UR8, RZ ;  /* 0x0000000806067c24 */ /* 0x004fca000f8e02ff */
[----:B------:R-:W-:Y:S05]  /*1460*/  BRA.U !UP0, `(.L_x_362) ;  /* 0x0000000108cc7547 */ /* 0x000fea000b800000 */
[----:B------:R-:W-:Y:S01]  /*1470*/  MOV R9, UR5 ;  /* 0x0000000500097c02 */ /* 0x000fe20008000f00 */
[----:B------:R-:W-:Y:S01]  /*1480*/  IMAD.U32 R8, RZ, RZ, UR4 ;  /* 0x00000004ff087e24 */ /* 0x000fe2000f8e00ff */
[----:B------:R-:W-:Y:S01]  /*1490*/  MOV R12, R4 ;  /* 0x00000004000c7202 */ /* 0x000fe20000000f00 */
[----:B------:R-:W-:Y:S02]  /*14a0*/  IMAD.MOV.U32 R7, RZ, RZ, R6 ;  /* 0x000000ffff077224 */ /* 0x000fe400078e0006 */
[----:B------:R-:W-:-:S04]  /*14b0*/  IMAD.WIDE.U32 R8, R5, 0x4, R8 ;  /* 0x0000000405087825 */ /* 0x000fc800078e0008 */
[----:B------:R-:W-:Y:S01]  /*14c0*/  IMAD.MOV.U32 R23, RZ, RZ, R9 ;  /* 0x000000ffff177224 */ /* 0x000fe200078e0009 */
[----:B------:R-:W-:-:S07]  /*14d0*/  MOV R16, R8 ;  /* 0x0000000800107202 */ /* 0x000fce0000000f00 */
.L_x_363:
[----:B------:R-:W-:Y:S01]  /*14e0*/  MOV R11, UR7 ;  /* 0x00000007000b7c02 */ /* 0x000fe20008000f00 */
[----:B------:R-:W-:-:S04]  /*14f0*/  IMAD.U32 R10, RZ, RZ, UR6 ;  /* 0x00000006ff0a7e24 */ /* 0x000fc8000f8e00ff */
[----:B------:R-:W-:-:S05]  /*1500*/  IMAD.WIDE R10, R7, 0x4, R10 ;  /* 0x00000004070a7825 */ /* 0x000fca00078e020a */
[----:B0-----:R-:W2:Y:S01]  /*1510*/  LDG.E R13, desc[UR10][R10.64+-0x20] ;  /* 0xffffe00a0a0d7981 */ /* 0x001ea2000c1e1900 */
[----:B------:R-:W-:Y:S01]  /*1520*/  IMAD.MOV.U32 R8, RZ, RZ, R16 ;  /* 0x000000ffff087224 */ /* 0x000fe200078e0010 */
[----:B------:R-:W-:-:S05]  /*1530*/  MOV R9, R23 ;  /* 0x0000001700097202 */ /* 0x000fca0000000f00 */
[----:B--2---:R0:W-:Y:S04]  /*1540*/  STG.E desc[UR10][R8.64+-0x20], R13 ;  /* 0xffffe00d08007986 */ /* 0x0041e8000c10190a */
[----:B------:R-:W2:Y:S04]  /*1550*/  LDG.E R17, desc[UR10][R10.64+-0x1c] ;  /* 0xffffe40a0a117981 */ /* 0x000ea8000c1e1900 */
[----:B--2---:R1:W-:Y:S04]  /*1560*/  STG.E desc[UR10][R8.64+-0x1c], R17 ;  /* 0xffffe41108007986 */ /* 0x0043e8000c10190a */
[----:B------:R-:W2:Y:S04]  /*1570*/  LDG.E R19, desc[UR10][R10.64+-0x18] ;  /* 0xffffe80a0a137981 */ /* 0x000ea8000c1e1900 */
[----:B--2---:R2:W-:Y:S04]  /*1580*/  STG.E desc[UR10][R8.64+-0x18], R19 ;  /* 0xffffe81308007986 */ /* 0x0045e8000c10190a */
[----:B------:R-:W3:Y:S04]  /*1590*/  LDG.E R21, desc[UR10][R10.64+-0x14] ;  /* 0xffffec0a0a157981 */ /* 0x000ee8000c1e1900 */
[----:B---3--:R3:W-:Y:S04]  /*15a0*/  STG.E desc[UR10][R8.64+-0x14], R21 ;  /* 0xffffec1508007986 */ /* 0x0087e8000c10190a */
[----:B------:R-:W4:Y:S04]  /*15b0*/  LDG.E R23, desc[UR10][R10.64+-0x10] ;  /* 0xfffff00a0a177981 */ /* 0x000f28000c1e1900 */
[----:B----4-:R4:W-:Y:S04]  /*15c0*/  STG.E desc[UR10][R8.64+-0x10], R23 ;  /* 0xfffff01708007986 */ /* 0x0109e8000c10190a */
[----:B------:R-:W5:Y:S04]  /*15d0*/  LDG.E R25, desc[UR10][R10.64+-0xc] ;  /* 0xfffff40a0a197981 */ /* 0x000f68000c1e1900 */
[----:B-----5:R5:W-:Y:S04]  /*15e0*/  STG.E desc[UR10][R8.64+-0xc], R25 ;  /* 0xfffff41908007986 */ /* 0x020be8000c10190a */
[----:B0-----:R-:W2:Y:S04]  /*15f0*/  LDG.E R13, desc[UR10][R10.64+-0x8] ;  /* 0xfffff80a0a0d7981 */ /* 0x001ea8000c1e1900 */
[----:B--2---:R0:W-:Y:S04]  /*1600*/  STG.E desc[UR10][R8.64+-0x8], R13 ;  /* 0xfffff80d08007986 */ /* 0x0041e8000c10190a */
[----:B-1----:R-:W2:Y:S04]  /*1610*/  LDG.E R17, desc[UR10][R10.64+-0x4] ;  /* 0xfffffc0a0a117981 */ /* 0x002ea8000c1e1900 */
[----:B--2---:R1:W-:Y:S04]  /*1620*/  STG.E desc[UR10][R8.64+-0x4], R17 ;  /* 0xfffffc1108007986 */ /* 0x0043e8000c10190a */
[----:B------:R-:W2:Y:S04]  /*1630*/  LDG.E R19, desc[UR10][R10.64] ;  /* 0x0000000a0a137981 */ /* 0x000ea8000c1e1900 */
[----:B--2---:R2:W-:Y:S04]  /*1640*/  STG.E desc[UR10][R8.64], R19 ;  /* 0x0000001308007986 */ /* 0x0045e8000c10190a */
[----:B---3--:R-:W3:Y:S04]  /*1650*/  LDG.E R21, desc[UR10][R10.64+0x4] ;  /* 0x0000040a0a157981 */ /* 0x008ee8000c1e1900 */
[----:B---3--:R3:W-:Y:S04]  /*1660*/  STG.E desc[UR10][R8.64+0x4], R21 ;  /* 0x0000041508007986 */ /* 0x0087e8000c10190a */
[----:B----4-:R-:W4:Y:S04]  /*1670*/  LDG.E R23, desc[UR10][R10.64+0x8] ;  /* 0x0000080a0a177981 */ /* 0x010f28000c1e1900 */
[----:B----4-:R4:W-:Y:S04]  /*1680*/  STG.E desc[UR10][R8.64+0x8], R23 ;  /* 0x0000081708007986 */ /* 0x0109e8000c10190a */
[----:B-----5:R-:W5:Y:S04]  /*1690*/  LDG.E R25, desc[UR10][R10.64+0xc] ;  /* 0x00000c0a0a197981 */ /* 0x020f68000c1e1900 */
[----:B-----5:R1:W-:Y:S04]  /*16a0*/  STG.E desc[UR10][R8.64+0xc], R25 ;  /* 0x00000c1908007986 */ /* 0x0203e8000c10190a */
[----:B0-----:R-:W5:Y:S04]  /*16b0*/  LDG.E R13, desc[UR10][R10.64+0x10] ;  /* 0x0000100a0a0d7981 */ /* 0x001f68000c1e1900 */
[----:B-----5:R0:W-:Y:S04]  /*16c0*/  STG.E desc[UR10][R8.64+0x10], R13 ;  /* 0x0000100d08007986 */ /* 0x0201e8000c10190a */
[----:B-1----:R-:W5:Y:S04]  /*16d0*/  LDG.E R17, desc[UR10][R10.64+0x14] ;  /* 0x0000140a0a117981 */ /* 0x002f68000c1e1900 */
[----:B-----5:R0:W-:Y:S04]  /*16e0*/  STG.E desc[UR10][R8.64+0x14], R17 ;  /* 0x0000141108007986 */ /* 0x0201e8000c10190a */
[----:B--2---:R-:W2:Y:S01]  /*16f0*/  LDG.E R19, desc[UR10][R10.64+0x18] ;  /* 0x0000180a0a137981 */ /* 0x004ea2000c1e1900 */
[----:B------:R-:W-:-:S05]  /*1700*/  VIADD R12, R12, 0x10 ;  /* 0x000000100c0c7836 */ /* 0x000fca0000000000 */
[----:B------:R-:W-:Y:S01]  /*1710*/  ISETP.NE.AND P2, PT, R12, RZ, PT ;  /* 0x000000ff0c00720c */ /* 0x000fe20003f45270 */
[----:B--2---:R0:W-:Y:S04]  /*1720*/  STG.E desc[UR10][R8.64+0x18], R19 ;  /* 0x0000181308007986 */ /* 0x0041e8000c10190a */
[----:B---3--:R-:W2:Y:S01]  /*1730*/  LDG.E R21, desc[UR10][R10.64+0x1c] ;  /* 0x00001c0a0a157981 */ /* 0x008ea2000c1e1900 */
[----:B------:R-:W-:Y:S01]  /*1740*/  IADD3 R16, P3, PT, R8, 0x40, RZ ;  /* 0x0000004008107810 */ /* 0x000fe20007f7e0ff */
[----:B------:R-:W-:-:S03]  /*1750*/  VIADD R7, R7, 0x10 ;  /* 0x0000001007077836 */ /* 0x000fc60000000000 */
[----:B----4-:R-:W-:Y:S01]  /*1760*/  IADD3.X R23, PT, PT, RZ, R9, RZ, P3, !PT ;  /* 0x00000009ff177210 */ /* 0x010fe20001ffe4ff */
[----:B--2---:R0:W-:Y:S02]  /*1770*/  STG.E desc[UR10][R8.64+0x1c], R21 ;  /* 0x00001c1508007986 */ /* 0x0041e4000c10190a */
[----:B------:R-:W-:Y:S06]  /*1780*/  @P2 BRA `(.L_x_363) ;  /* 0xfffffffc00542947 */ /* 0x000fec000383ffff */
[----:B0-----:R-:W-:-:S07]  /*1790*/  MOV R8, R0 ;  /* 0x0000000000087202 */ /* 0x001fce0000000f00 */
.L_x_362:
[----:B------:R-:W-:-:S13]  /*17a0*/  ISETP.NE.AND P2, PT, R14, RZ, PT ;  /* 0x000000ff0e00720c */ /* 0x000fda0003f45270 */
[----:B------:R-:W-:Y:S05]  /*17b0*/  @!P2 BRA `(.L_x_364) ;  /* 0x00000004002ca947 */ /* 0x000fea0003800000 */
[----:B------:R-:W-:Y:S01]  /*17c0*/  ISETP.NE.AND P2, PT, R15, RZ, PT ;  /* 0x000000ff0f00720c */ /* 0x000fe20003f45270 */
[----:B------:R-:W-:-:S12]  /*17d0*/  @!P0 BRA `(.L_x_365) ;  /* 0x0000000000708947 */ /* 0x000fd80003800000 */
[----:B------:R-:W0:Y:S01]  /*17e0*/  LDC.64 R10, c[0x0][0x380] ;  /* 0x0000e000ff0a7b82 */ /* 0x000e220000000a00 */
[----:B------:R-:W-:-:S07]  /*17f0*/  IMAD.IADD R7, R6, 0x1, R8 ;  /* 0x0000000106077824 */ /* 0x000fce00078e0208 */
[----:B------:R-:W1:Y:S01]  /*1800*/  LDC.64 R16, c[0x0][0x398] ;  /* 0x0000e600ff107b82 */ /* 0x000e620000000a00 */
[----:B------:R-:W-:-:S07]  /*1810*/  IADD3 R9, PT, PT, R5, R8, RZ ;  /* 0x0000000805097210 */ /* 0x000fce0007ffe0ff */
[----:B------:R-:W2:Y:S01]  /*1820*/  LDC.64 R12, c[0x0][0x398] ;  /* 0x0000e600ff0c7b82 */ /* 0x000ea20000000a00 */
[----:B0-----:R-:W-:-:S05]  /*1830*/  IMAD.WIDE R10, R7, 0x4, R10 ;  /* 0x00000004070a7825 */ /* 0x001fca00078e020a */
[----:B------:R-:W3:Y:S01]  /*1840*/  LDG.E R7, desc[UR10][R10.64] ;  /* 0x0000000a0a077981 */ /* 0x000ee2000c1e1900 */
[----:B-1----:R-:W-:Y:S01]  /*1850*/  IMAD.WIDE.U32 R16, R9, 0x4, R16 ;  /* 0x0000000409107825 */ /* 0x002fe200078e0010 */
[----:B------:R-:W-:-:S05]  /*1860*/  IADD3 R18, P3, PT, R5, R8, RZ ;  /* 0x0000000805127210 */ /* 0x000fca0007f7e0ff */
[----:B------:R-:W-:Y:S01]  /*1870*/  IMAD.X R19, RZ, RZ, RZ, P3 ;  /* 0x000000ffff137224 */ /* 0x000fe200018e06ff */
[----:B---3--:R0:W-:Y:S04]  /*1880*/  STG.E desc[UR10][R16.64], R7 ;  /* 0x0000000710007986 */ /* 0x0081e8000c10190a */
[----:B------:R-:W3:Y:S01]  /*1890*/  LDG.E R9, desc[UR10][R10.64+0x4] ;  /* 0x0000040a0a097981 */ /* 0x000ee2000c1e1900 */
[----:B--2---:R-:W-:-:S04]  /*18a0*/  LEA R12, P3, R18, R12, 0x2 ;  /* 0x0000000c120c7211 */ /* 0x004fc800078610ff */
[----:B------:R-:W-:-:S05]  /*18b0*/  LEA.HI.X R13, R18, R13, R19, 0x2, P3 ;  /* 0x0000000d120d7211 */ /* 0x000fca00018f1413 */
[----:B---3--:R1:W-:Y:S04]  /*18c0*/  STG.E desc[UR10][R12.64+0x4], R9 ;  /* 0x000004090c007986 */ /* 0x0083e8000c10190a */
[----:B------:R-:W2:Y:S04]  /*18d0*/  LDG.E R19, desc[UR10][R10.64+0x8] ;  /* 0x0000080a0a137981 */ /* 0x000ea8000c1e1900 */
[----:B--2---:R2:W-:Y:S04]  /*18e0*/  STG.E desc[UR10][R12.64+0x8], R19 ;  /* 0x000008130c007986 */ /* 0x0045e8000c10190a */
[----:B------:R-:W3:Y:S04]  /*18f0*/  LDG.E R21, desc[UR10][R10.64+0xc] ;  /* 0x00000c0a0a157981 */ /* 0x000ee8000c1e1900 */
[----:B---3--:R2:W-:Y:S04]  /*1900*/  STG.E desc[UR10][R12.64+0xc], R21 ;  /* 0x00000c150c007986 */ /* 0x0085e8000c10190a */
[----:B0-----:R-:W3:Y:S04]  /*1910*/  LDG.E R7, desc[UR10][R10.64+0x10] ;  /* 0x0000100a0a077981 */ /* 0x001ee8000c1e1900 */
[----:B---3--:R2:W-:Y:S04]  /*1920*/  STG.E desc[UR10][R12.64+0x10], R7 ;  /* 0x000010070c007986 */ /* 0x0085e8000c10190a */
[----:B------:R-:W3:Y:S04]  /*1930*/  LDG.E R17, desc[UR10][R10.64+0x14] ;  /* 0x0000140a0a117981 */ /* 0x000ee8000c1e1900 */
[----:B---3--:R2:W-:Y:S04]  /*1940*/  STG.E desc[UR10][R12.64+0x14], R17 ;  /* 0x000014110c007986 */ /* 0x0085e8000c10190a */
[----:B------:R-:W3:Y:S04]  /*1950*/  LDG.E R23, desc[UR10][R10.64+0x18] ;  /* 0x0000180a0a177981 */ /* 0x000ee8000c1e1900 */
[----:B---3--:R2:W-:Y:S04]  /*1960*/  STG.E desc[UR10][R12.64+0x18], R23 ;  /* 0x000018170c007986 */ /* 0x0085e8000c10190a */
[----:B-1----:R-:W3:Y:S01]  /*1970*/  LDG.E R9, desc[UR10][R10.64+0x1c] ;  /* 0x00001c0a0a097981 */ /* 0x002ee2000c1e1900 */
[----:B------:R-:W-:-:S03]  /*1980*/  IADD3 R8, PT, PT, R8, 0x8, RZ ;  /* 0x0000000808087810 */ /* 0x000fc60007ffe0ff */
[----:B---3--:R2:W-:Y:S04]  /*1990*/  STG.E desc[UR10][R12.64+0x1c], R9 ;  /* 0x00001c090c007986 */ /* 0x0085e8000c10190a */
.L_x_365:
[----:B------:R-:W-:Y:S05]  /*19a0*/  @!P2 BRA `(.L_x_364) ;  /* 0x0000000000b0a947 */ /* 0x000fea0003800000 */
[----:B------:R-:W-:Y:S01]  /*19b0*/  ISETP.NE.AND P2, PT, R2, RZ, PT ;  /* 0x000000ff0200720c */ /* 0x000fe20003f45270 */
[----:B------:R-:W-:-:S12]  /*19c0*/  @!P1 BRA `(.L_x_366) ;  /* 0x0000000000509947 */ /* 0x000fd80003800000 */
[----:B------:R-:W0:Y:S01]  /*19d0*/  LDC.64 R10, c[0x0][0x380] ;  /* 0x0000e000ff0a7b82 */ /* 0x000e220000000a00 */
[----:B--2---:R-:W-:-:S07]  /*19e0*/  IMAD.IADD R7, R6, 0x1, R8 ;  /* 0x0000000106077824 */ /* 0x004fce00078e0208 */
[----:B------:R-:W1:Y:S01]  /*19f0*/  LDC.64 R12, c[0x0][0x398] ;  /* 0x0000e600ff0c7b82 */ /* 0x000e620000000a00 */
[----:B0-----:R-:W-:-:S05]  /*1a00*/  IMAD.WIDE R10, R7, 0x4, R10 ;  /* 0x00000004070a7825 */ /* 0x001fca00078e020a */
[----:B------:R-:W2:Y:S01]  /*1a10*/  LDG.E R7, desc[UR10][R10.64] ;  /* 0x0000000a0a077981 */ /* 0x000ea2000c1e1900 */
[----:B------:R-:W-:-:S05]  /*1a20*/  IADD3 R17, PT, PT, R5, R8, RZ ;  /* 0x0000000805117210 */ /* 0x000fca0007ffe0ff */
[----:B-1----:R-:W-:Y:S02]  /*1a30*/  IMAD.WIDE.U32 R16, R17, 0x4, R12 ;  /* 0x0000000411107825 */ /* 0x002fe400078e000c */
[----:B------:R-:W0:Y:S01]  /*1a40*/  LDC.64 R12, c[0x0][0x398] ;  /* 0x0000e600ff0c7b82 */ /* 0x000e220000000a00 */
[----:B------:R-:W-:Y:S02]  /*1a50*/  IADD3 R18, P3, PT, R5, R8, RZ ;  /* 0x0000000805127210 */ /* 0x000fe40007f7e0ff */
[----:B--2---:R1:W-:Y:S04]  /*1a60*/  STG.E desc[UR10][R16.64], R7 ;  /* 0x0000000710007986 */ /* 0x0043e8000c10190a */
[----:B------:R-:W2:Y:S01]  /*1a70*/  LDG.E R9, desc[UR10][R10.64+0x4] ;  /* 0x0000040a0a097981 */ /* 0x000ea2000c1e1900 */
[----:B------:R-:W-:Y:S01]  /*1a80*/  IMAD.X R19, RZ, RZ, RZ, P3 ;  /* 0x000000ffff137224 */ /* 0x000fe200018e06ff */
[----:B0-----:R-:W-:-:S04]  /*1a90*/  LEA R12, P3, R18, R12, 0x2 ;  /* 0x0000000c120c7211 */ /* 0x001fc800078610ff */
[----:B------:R-:W-:-:S05]  /*1aa0*/  LEA.HI.X R13, R18, R13, R19, 0x2, P3 ;  /* 0x0000000d120d7211 */ /* 0x000fca00018f1413 */
[----:B--2---:R1:W-:Y:S04]  /*1ab0*/  STG.E desc[UR10][R12.64+0x4], R9 ;  /* 0x000004090c007986 */ /* 0x0043e8000c10190a */
[----:B------:R-:W2:Y:S04]  /*1ac0*/  LDG.E R19, desc[UR10][R10.64+0x8] ;  /* 0x0000080a0a137981 */ /* 0x000ea8000c1e1900 */
[----:B--2---:R1:W-:Y:S04]  /*1ad0*/  STG.E desc[UR10][R12.64+0x8], R19 ;  /* 0x000008130c007986 */ /* 0x0043e8000c10190a */
[----:B------:R-:W2:Y:S01]  /*1ae0*/  LDG.E R21, desc[UR10][R10.64+0xc] ;  /* 0x00000c0a0a157981 */ /* 0x000ea2000c1e1900 */
[----:B------:R-:W-:-:S03]  /*1af0*/  IADD3 R8, PT, PT, R8, 0x4, RZ ;  /* 0x0000000408087810 */ /* 0x000fc60007ffe0ff */
[----:B--2---:R1:W-:Y:S04]  /*1b00*/  STG.E desc[UR10][R12.64+0xc], R21 ;  /* 0x00000c150c007986 */ /* 0x0043e8000c10190a */
.L_x_366:
[----:B------:R-:W-:Y:S05]  /*1b10*/  @!P2 BRA `(.L_x_364) ;  /* 0x000000000054a947 */ /* 0x000fea0003800000 */
[----:B------:R-:W0:Y:S01]  /*1b20*/  LDC.64 R10, c[0x0][0x380] ;  /* 0x0000e000ff0a7b82 */ /* 0x000e220000000a00 */
[----:B-12---:R-:W-:-:S04]  /*1b30*/  IMAD.IADD R7, R6, 0x1, R8 ;  /* 0x0000000106077824 */ /* 0x006fc800078e0208 */
[----:B0-----:R-:W-:-:S03]  /*1b40*/  IMAD.WIDE R6, R7, 0x4, R10 ;  /* 0x0000000407067825 */ /* 0x001fc600078e020a */
[----:B------:R-:W0:Y:S02]  /*1b50*/  LDC.64 R10, c[0x0][0x398] ;  /* 0x0000e600ff0a7b82 */ /* 0x000e240000000a00 */
[----:B------:R-:W2:Y:S01]  /*1b60*/  LDG.E R9, desc[UR10][R6.64] ;  /* 0x0000000a06097981 */ /* 0x000ea2000c1e1900 */
[----:B------:R-:W-:Y:S02]  /*1b70*/  ISETP.NE.AND P2, PT, R2, 0x1, PT ;  /* 0x000000010200780c */ /* 0x000fe40003f45270 */
[----:B------:R-:W-:-:S05]  /*1b80*/  IADD3 R13, PT, PT, R5, R8, RZ ;  /* 0x00000008050d7210 */ /* 0x000fca0007ffe0ff */
[----:B0-----:R-:W-:-:S05]  /*1b90*/  IMAD.WIDE.U32 R10, R13, 0x4, R10 ;  /* 0x000000040d0a7825 */ /* 0x001fca00078e000a */
[----:B--2---:R0:W-:Y:S01]  /*1ba0*/  STG.E desc[UR10][R10.64], R9 ;  /* 0x000000090a007986 */ /* 0x0041e2000c10190a */
[----:B------:R-:W-:Y:S05]  /*1bb0*/  @!P2 BRA `(.L_x_364) ;  /* 0x00000000002ca947 */ /* 0x000fea0003800000 */
[----:B0-----:R-:W2:Y:S01]  /*1bc0*/  LDG.E R11, desc[UR10][R6.64+0x4] ;  /* 0x0000040a060b7981 */ /* 0x001ea2000c1e1900 */
[----:B------:R-:W0:Y:S01]  /*1bd0*/  LDC.64 R12, c[0x0][0x398] ;  /* 0x0000e600ff0c7b82 */ /* 0x000e220000000a00 */
[----:B------:R-:W-:-:S05]  /*1be0*/  IADD3 R5, P2, PT, R5, R8, RZ ;  /* 0x0000000805057210 */ /* 0x000fca0007f5e0ff */
[----:B------:R-:W-:Y:S01]  /*1bf0*/  IMAD.X R10, RZ, RZ, RZ, P2 ;  /* 0x000000ffff0a7224 */ /* 0x000fe200010e06ff */
[----:B0-----:R-:W-:-:S04]  /*1c00*/  LEA R8, P2, R5, R12, 0x2 ;  /* 0x0000000c05087211 */ /* 0x001fc800078410ff */
[----:B------:R-:W-:Y:S02]  /*1c10*/  LEA.HI.X R9, R5, R13, R10, 0x2, P2 ;  /* 0x0000000d05097211 */ /* 0x000fe400010f140a */
[----:B------:R-:W-:-:S03]  /*1c20*/  ISETP.NE.AND P2, PT, R2, 0x2, PT ;  /* 0x000000020200780c */ /* 0x000fc60003f45270 */
[----:B--2---:R3:W-:Y:S10]  /*1c30*/  STG.E desc[UR10][R8.64+0x4], R11 ;  /* 0x0000040b08007986 */ /* 0x0047f4000c10190a */
[----:B------:R-:W-:Y:S05]  /*1c40*/  @!P2 BRA `(.L_x_364) ;  /* 0x000000000008a947 */ /* 0x000fea0003800000 */
[----:B------:R-:W2:Y:S04]  /*1c50*/  LDG.E R7, desc[UR10][R6.64+0x8] ;  /* 0x0000080a06077981 */ /* 0x000ea8000c1e1900 */
[----:B--2---:R4:W-:Y:S02]  /*1c60*/  STG.E desc[UR10][R8.64+0x8], R7 ;  /* 0x0000080708007986 */ /* 0x0049e4000c10190a */
.L_x_364:
[----:B------:R-:W5:Y:S01]  /*1c70*/  LDCU UR8, c[0x0][0x3a4] ;  /* 0x00007480ff0877ac */ /* 0x000f620008000800 */
[----:B------:R-:W-:-:S04]  /*1c80*/  IADD3 R3, PT, PT, R3, 0x1, RZ ;  /* 0x0000000103037810 */ /* 0x000fc80007ffe0ff */
[----:B-----5:R-:W-:-:S13]  /*1c90*/  ISETP.NE.AND P2, PT, R3, UR8, PT ;  /* 0x0000000803007c0c */ /* 0x020fda000bf45270 */
[----:B------:R-:W-:Y:S05]  /*1ca0*/  @!P2 EXIT ;  /* 0x000000000000a94d */ /* 0x000fea0003800000 */
[----:B------:R-:W-:Y:S05]  /*1cb0*/  BRA `(.L_x_367) ;  /* 0xfffffff400c87947 */ /* 0x000fea000383ffff */
.L_x_368:
        /* <DEDUP_REMOVED lines=12> */
.L_x_461:


//--------------------- .text.evaluate_fitness    --------------------------
	.section	.text.evaluate_fitness,"ax",@progbits
	.align	128
        .global         evaluate_fitness
        .type           evaluate_fitness,@function
        .size           evaluate_fitness,(.L_x_462 - evaluate_fitness)
        .other          evaluate_fitness,@"STO_CUDA_ENTRY STV_DEFAULT"
evaluate_fitness:
.text.evaluate_fitness:
        /* <DEDUP_REMOVED lines=8> */
[----:B------:R-:W0:Y:S01]  /*0080*/  LDCU UR7, c[0x0][0x394] ;  /* 0x00007280ff0777ac */ /* 0x000e220008000800 */
[----:B------:R-:W-:Y:S01]  /*0090*/  HFMA2 R0, -RZ, RZ, 0, 0 ;  /* 0x00000000ff007431 */ /* 0x000fe200000001ff */
[----:B------:R-:W1:Y:S01]  /*00a0*/  LDCU.64 UR12, c[0x0][0x358] ;  /* 0x00006b00ff0c77ac */ /* 0x000e620008000a00 */
[----:B0-----:R-:W-:-:S09]  /*00b0*/  UISETP.GE.AND UP0, UPT, UR7, 0x1, UPT ;  /* 0x000000010700788c */ /* 0x001fd2000bf06270 */
[----:B-1----:R-:W-:Y:S05]  /*00c0*/  BRA.U !UP0, `(.L_x_369) ;  /* 0x0000000508a87547 */ /* 0x002fea000b800000 */
[----:B------:R-:W-:Y:S02]  /*00d0*/  UISETP.GE.U32.AND UP1, UPT, UR7, 0x10, UPT ;  /* 0x000000100700788c */ /* 0x000fe4000bf26070 */
[----:B------:R-:W-:Y:S01]  /*00e0*/  IMAD R3, R2, UR7, RZ ;  /* 0x0000000702037c24 */ /* 0x000fe2000f8e02ff */
[----:B------:R-:W-:Y:S01]  /*00f0*/  ULOP3.LUT UR10, UR7, 0xf, URZ, 0xc0, !UPT ;  /* 0x0000000f070a7892 */ /* 0x000fe2000f8ec0ff */
[----:B------:R-:W-:Y:S01]  /*0100*/  MOV R0, RZ ;  /* 0x000000ff00007202 */ /* 0x000fe20000000f00 */
[----:B------:R-:W-:Y:S02]  /*0110*/  UMOV UR4, URZ ;  /* 0x000000ff00047c82 */ /* 0x000fe40008000000 */
[----:B------:R-:W-:Y:S02]  /*0120*/  UISETP.NE.AND UP0, UPT, UR10, URZ, UPT ;  /* 0x000000ff0a00728c */ /* 0x000fe4000bf05270 */
[----:B------:R-:W-:Y:S09]  /*0130*/  BRA.U !UP1, `(.L_x_370) ;  /* 0x0000000109b87547 */ /* 0x000ff2000b800000 */
[----:B------:R-:W0:Y:S01]  /*0140*/  LDCU.64 UR8, c[0x0][0x380] ;  /* 0x00007000ff0877ac */ /* 0x000e220008000a00 */
[----:B------:R-:W-:Y:S02]  /*0150*/  MOV R0, RZ ;  /* 0x000000ff00007202 */ /* 0x000fe40000000f00 */
[----:B------:R-:W-:Y:S01]  /*0160*/  MOV R6, R3 ;  /* 0x0000000300067202 */ /* 0x000fe20000000f00 */
[----:B------:R-:W-:Y:S02]  /*0170*/  ULOP3.LUT UR4, UR7, 0x7ffffff0, URZ, 0xc0, !UPT ;  /* 0x7ffffff007047892 */ /* 0x000fe4000f8ec0ff */
[----:B0-----:R-:W-:Y:S02]  /*0180*/  UIADD3 UR5, UP1, UPT, UR8, 0x20, URZ ;  /* 0x0000002008057890 */ /* 0x001fe4000ff3e0ff */
[----:B------:R-:W-:Y:S02]  /*0190*/  UIADD3 UR8, UPT, UPT, -UR4, URZ, URZ ;  /* 0x000000ff04087290 */ /* 0x000fe4000fffe1ff */
[----:B------:R-:W-:-:S12]  /*01a0*/  UIADD3.X UR6, UPT, UPT, URZ, UR9, URZ, UP1, !UPT ;  /* 0x00000009ff067290 */ /* 0x000fd80008ffe4ff */
.L_x_371:
[----:B------:R-:W-:Y:S02]  /*01b0*/  MOV R4, UR5 ;  /* 0x0000000500047c02 */ /* 0x000fe40008000f00 */
[----:B------:R-:W-:-:S03]  /*01c0*/  MOV R5, UR6 ;  /* 0x0000000600057c02 */ /* 0x000fc60008000f00 */
[----:B------:R-:W-:-:S05]  /*01d0*/  IMAD.WIDE R4, R6, 0x4, R4 ;  /* 0x0000000406047825 */ /* 0x000fca00078e0204 */
        /* <DEDUP_REMOVED lines=16> */
[----:B------:R-:W-:Y:S01]  /*02e0*/  UIADD3 UR8, UPT, UPT, UR8, 0x10, URZ ;  /* 0x0000001008087890 */ /* 0x000fe2000fffe0ff */
[----:B------:R-:W-:-:S03]  /*02f0*/  IADD3 R6, PT, PT, R6, 0x10, RZ ;  /* 0x0000001006067810 */ /* 0x000fc60007ffe0ff */
[----:B------:R-:W-:Y:S01]  /*0300*/  UISETP.NE.AND UP1, UPT, UR8, URZ, UPT ;  /* 0x000000ff0800728c */ /* 0x000fe2000bf25270 */
        /* <DEDUP_REMOVED lines=17> */
.L_x_370:
[----:B------:R-:W-:Y:S05]  /*0420*/  BRA.U !UP0, `(.L_x_369) ;  /* 0x0000000108d07547 */ /* 0x000fea000b800000 */
[----:B------:R-:W-:Y:S02]  /*0430*/  UISETP.GE.U32.AND UP0, UPT, UR10, 0x8, UPT ;  /* 0x000000080a00788c */ /* 0x000fe4000bf06070 */
[----:B------:R-:W-:-:S04]  /*0440*/  ULOP3.LUT UR6, UR7, 0x7, URZ, 0xc0, !UPT ;  /* 0x0000000707067892 */ /* 0x000fc8000f8ec0ff */
[----:B------:R-:W-:-:S03]  /*0450*/  UISETP.NE.AND UP1, UPT, UR6, URZ, UPT ;  /* 0x000000ff0600728c */ /* 0x000fc6000bf25270 */
[----:B------:R-:W-:Y:S08]  /*0460*/  BRA.U !UP0, `(.L_x_372) ;  /* 0x0000000108507547 */ /* 0x000ff0000b800000 */
[----:B------:R-:W0:Y:S01]  /*0470*/  LDC.64 R4, c[0x0][0x380] ;  /* 0x0000e000ff047b82 */ /* 0x000e220000000a00 */
[----:B------:R-:W-:-:S05]  /*0480*/  IADD3 R7, PT, PT, R3, UR4, RZ ;  /* 0x0000000403077c10 */ /* 0x000fca000fffe0ff */
[----:B0-----:R-:W-:-:S05]  /*0490*/  IMAD.WIDE R4, R7, 0x4, R4 ;  /* 0x0000000407047825 */ /* 0x001fca00078e0204 */
        /* <DEDUP_REMOVED lines=8> */
[----:B------:R-:W-:Y:S01]  /*0520*/  UIADD3 UR4, UPT, UPT, UR4, 0x8, URZ ;  /* 0x0000000804047890 */ /* 0x000fe2000fffe0ff */
        /* <DEDUP_REMOVED lines=8> */
.L_x_372:
        /* <DEDUP_REMOVED lines=11> */
[----:B------:R-:W5:Y:S01]  /*0660*/  LDG.E R13, desc[UR12][R4.64+0xc] ;  /* 0x00000c0c040d7981 */ /* 0x000f62000c1e1900 */
[----:B------:R-:W-:Y:S01]  /*0670*/  UIADD3 UR4, UPT, UPT, UR4, 0x4, URZ ;  /* 0x0000000404047890 */ /* 0x000fe2000fffe0ff */
[----:B--2---:R-:W-:-:S04]  /*0680*/  FFMA R0, R7, R7, R0 ;  /* 0x0000000707007223 */ /* 0x004fc80000000000 */
[----:B---3--:R-:W-:-:S04]  /*0690*/  FFMA R0, R9, R9, R0 ;  /* 0x0000000909007223 */ /* 0x008fc80000000000 */
[----:B----4-:R-:W-:-:S04]  /*06a0*/  FFMA R0, R11, R11, R0 ;  /* 0x0000000b0b007223 */ /* 0x010fc80000000000 */
[----:B-----5:R-:W-:-:S07]  /*06b0*/  FFMA R0, R13, R13, R0 ;  /* 0x0000000d0d007223 */ /* 0x020fce0000000000 */
.L_x_373:
[----:B------:R-:W-:Y:S05]  /*06c0*/  BRA.U !UP1, `(.L_x_369) ;  /* 0x0000000109287547 */ /* 0x000fea000b800000 */
[----:B------:R-:W0:Y:S01]  /*06d0*/  LDC.64 R6, c[0x0][0x380] ;  /* 0x0000e000ff067b82 */ /* 0x000e220000000a00 */
[----:B------:R-:W-:Y:S01]  /*06e0*/  IADD3 R3, PT, PT, R3, UR4, RZ ;  /* 0x0000000403037c10 */ /* 0x000fe2000fffe0ff */
[----:B------:R-:W-:-:S12]  /*06f0*/  UIADD3 UR5, UPT, UPT, -UR5, URZ, URZ ;  /* 0x000000ff05057290 */ /* 0x000fd8000fffe1ff */
.L_x_374:
[----:B0-----:R-:W-:-:S06]  /*0700*/  IMAD.WIDE R4, R3, 0x4, R6 ;  /* 0x0000000403047825 */ /* 0x001fcc00078e0206 */
[----:B------:R-:W2:Y:S01]  /*0710*/  LDG.E R5, desc[UR12][R4.64] ;  /* 0x0000000c04057981 */ /* 0x000ea2000c1e1900 */
[----:B------:R-:W-:Y:S01]  /*0720*/  UIADD3 UR5, UPT, UPT, UR5, 0x1, URZ ;  /* 0x0000000105057890 */ /* 0x000fe2000fffe0ff */
[----:B------:R-:W-:-:S03]  /*0730*/  IADD3 R3, PT, PT, R3, 0x1, RZ ;  /* 0x0000000103037810 */ /* 0x000fc60007ffe0ff */
[----:B------:R-:W-:Y:S01]  /*0740*/  UISETP.NE.AND UP0, UPT, UR5, URZ, UPT ;  /* 0x000000ff0500728c */ /* 0x000fe2000bf05270 */
[----:B--2---:R-:W-:-:S08]  /*0750*/  FFMA R0, R5, R5, R0 ;  /* 0x0000000505007223 */ /* 0x004fd00000000000 */
[----:B------:R-:W-:Y:S05]  /*0760*/  BRA.U UP0, `(.L_x_374) ;  /* 0xfffffffd00e47547 */ /* 0x000fea000b83ffff */
.L_x_369:
[----:B------:R-:W0:Y:S02]  /*0770*/  LDC.64 R4, c[0x0][0x388] ;  /* 0x0000e200ff047b82 */ /* 0x000e240000000a00 */
[----:B0-----:R-:W-:-:S05]  /*0780*/  IMAD.WIDE R2, R2, 0x4, R4 ;  /* 0x0000000402027825 */ /* 0x001fca00078e0204 */
[----:B------:R-:W-:Y:S01]  /*0790*/  STG.E desc[UR12][R2.64], R0 ;  /* 0x0000000002007986 */ /* 0x000fe2000c10190c */
[----:B------:R-:W-:Y:S05]  /*07a0*/  EXIT ;  /* 0x000000000000794d */ /* 0x000fea0003800000 */
.L_x_375:
        /* <DEDUP_REMOVED lines=13> */
.L_x_462:


//--------------------- .text.sample_population   --------------------------
	.section	.text.sample_population,"ax",@progbits
	.align	128
        .global         sample_population
        .type           sample_population,@function
        .size           sample_population,(.L_x_452 - sample_population)
        .other          sample_population,@"STO_CUDA_ENTRY STV_DEFAULT"
sample_population:
.text.sample_population:
[----:B------:R-:W0:Y:S01]  /*0000*/  LDC R1, c[0x0][0x37c] ;  /* 0x0000df00ff017b82 */ /* 0x000e220000000800 */
[----:B------:R-:W1:Y:S07]  /*0010*/  S2R R0, SR_TID.X ;  /* 0x0000000000007919 */ /* 0x000e6e0000002100 */
[----:B------:R-:W1:Y:S01]  /*0020*/  S2UR UR4, SR_CTAID.X ;  /* 0x00000000000479c3 */ /* 0x000e620000002500 */
[----:B------:R-:W2:Y:S01]  /*0030*/  LDCU UR5, c[0x0][0x39c] ;  /* 0x00007380ff0577ac */ /* 0x000ea20008000800 */
[----:B0-----:R-:W-:-:S06]  /*0040*/  VIADD R1, R1, 0xffffffa0 ;  /* 0xffffffa001017836 */ /* 0x001fcc0000000000 */
[----:B------:R-:W1:Y:S08]  /*0050*/  LDC R13, c[0x0][0x360] ;  /* 0x0000d800ff0d7b82 */ /* 0x000e700000000800 */
[----:B------:R-:W2:Y:S01]  /*0060*/  LDC R8, c[0x0][0x3a0] ;  /* 0x0000e800ff087b82 */ /* 0x000ea20000000800 */
[----:B-1----:R-:W-:Y:S02]  /*0070*/  IMAD R13, R13, UR4, R0 ;  /* 0x000000040d0d7c24 */ /* 0x002fe4000f8e0200 */
[----:B--2---:R-:W-:-:S05]  /*0080*/  IMAD R0, R8, UR5, RZ ;  /* 0x0000000508007c24 */ /* 0x004fca000f8e02ff */
[----:B------:R-:W-:-:S13]  /*0090*/  ISETP.GE.AND P0, PT, R13, R0, PT ;  /* 0x000000000d00720c */ /* 0x000fda0003f06270 */
[----:B------:R-:W-:Y:S05]  /*00a0*/  @P0 EXIT ;  /* 0x000000000000094d */ /* 0x000fea0003800000 */
[----:B------:R-:W-:Y:S01]  /*00b0*/  IABS R0, R8 ;  /* 0x0000000800007213 */ /* 0x000fe20000000000 */
[----:B------:R-:W0:Y:S01]  /*00c0*/  LDCU.64 UR8, c[0x0][0x358] ;  /* 0x00006b00ff0877ac */ /* 0x000e220008000a00 */
[----:B------:R-:W-:Y:S01]  /*00d0*/  IABS R9, R13 ;  /* 0x0000000d00097213 */ /* 0x000fe20000000000 */
[----:B------:R-:W-:Y:S01]  /*00e0*/  BSSY.RECONVERGENT B0, `(.L_x_376) ;  /* 0x000027c000007945 */ /* 0x000fe20003800200 */
[----:B------:R-:W1:Y:S01]  /*00f0*/  I2F.RP R4, R0 ;  /* 0x0000000000047306 */ /* 0x000e620000209400 */
[----:B------:R-:W-:-:S07]  /*0100*/  ISETP.GE.AND P2, PT, R13, RZ, PT ;  /* 0x000000ff0d00720c */ /* 0x000fce0003f46270 */
[----:B-1----:R-:W1:Y:S02]  /*0110*/  MUFU.RCP R4, R4 ;  /* 0x0000000400047308 */ /* 0x002e640000001000 */
[----:B-1----:R-:W-:-:S06]  /*0120*/  VIADD R2, R4, 0xffffffe ;  /* 0x0ffffffe04027836 */ /* 0x002fcc0000000000 */
[----:B------:R1:W2:Y:S02]  /*0130*/  F2I.FTZ.U32.TRUNC.NTZ R3, R2 ;  /* 0x0000000200037305 */ /* 0x0002a4000021f000 */
[----:B-1----:R-:W-:Y:S02]  /*0140*/  IMAD.MOV.U32 R2, RZ, RZ, RZ ;  /* 0x000000ffff027224 */ /* 0x002fe400078e00ff */
[----:B--2---:R-:W-:-:S04]  /*0150*/  IMAD.MOV R5, RZ, RZ, -R3 ;  /* 0x000000ffff057224 */ /* 0x004fc800078e0a03 */
[----:B------:R-:W-:-:S04]  /*0160*/  IMAD R5, R5, R0, RZ ;  /* 0x0000000005057224 */ /* 0x000fc800078e02ff */
[----:B------:R-:W-:Y:S02]  /*0170*/  IMAD.HI.U32 R3, R3, R5, R2 ;  /* 0x0000000503037227 */ /* 0x000fe400078e0002 */
[----:B------:R-:W1:Y:S04]  /*0180*/  LDC.64 R4, c[0x0][0x3a8] ;  /* 0x0000ea00ff047b82 */ /* 0x000e680000000a00 */
[----:B------:R-:W-:-:S04]  /*0190*/  IMAD.HI.U32 R3, R3, R9, RZ ;  /* 0x0000000903037227 */ /* 0x000fc800078e00ff */
[----:B------:R-:W-:-:S04]  /*01a0*/  IMAD.MOV R3, RZ, RZ, -R3 ;  /* 0x000000ffff037224 */ /* 0x000fc800078e0a03 */
[----:B------:R-:W-:-:S05]  /*01b0*/  IMAD R9, R0, R3, R9 ;  /* 0x0000000300097224 */ /* 0x000fca00078e0209 */
[----:B------:R-:W-:Y:S02]  /*01c0*/  ISETP.GT.U32.AND P0, PT, R0, R9, PT ;  /* 0x000000090000720c */ /* 0x000fe40003f04070 */
[----:B-1----:R-:W-:Y:S02]  /*01d0*/  LOP3.LUT R2, R4, 0xaad26b49, RZ, 0x3c, !PT ;  /* 0xaad26b4904027812 */ /* 0x002fe400078e3cff */
[----:B------:R-:W-:-:S03]  /*01e0*/  LOP3.LUT R3, R5, 0xf7dcefdd, RZ, 0x3c, !PT ;  /* 0xf7dcefdd05037812 */ /* 0x000fc600078e3cff */
[----:B------:R-:W-:-:S06]  /*01f0*/  IMAD R2, R2, 0x4182bed5, RZ ;  /* 0x4182bed502027824 */ /* 0x000fcc00078e02ff */
[----:B------:R-:W-:Y:S01]  /*0200*/  @!P0 IMAD.IADD R9, R9, 0x1, -R0 ;  /* 0x0000000109098824 */ /* 0x000fe200078e0a00 */
[----:B------:R-:W-:Y:S01]  /*0210*/  ISETP.NE.AND P0, PT, R8, RZ, PT ;  /* 0x000000ff0800720c */ /* 0x000fe20003f05270 */
[----:B------:R-:W-:Y:S01]  /*0220*/  IMAD R7, R3, -0x658354e5, RZ ;  /* 0x9a7cab1b03077824 */ /* 0x000fe200078e02ff */
[C---:B------:R-:W-:Y:S01]  /*0230*/  LOP3.LUT R6, R2.reuse, 0x159a55e5, RZ, 0x3c, !PT ;  /* 0x159a55e502067812 */ /* 0x040fe200078e3cff */
[----:B------:R-:W-:Y:S01]  /*0240*/  VIADD R11, R2, 0x75bcd15 ;  /* 0x075bcd15020b7836 */ /* 0x000fe20000000000 */
[----:B------:R-:W-:Y:S01]  /*0250*/  ISETP.GT.U32.AND P1, PT, R0, R9, PT ;  /* 0x000000090000720c */ /* 0x000fe20003f24070 */
[C---:B------:R-:W-:Y:S01]  /*0260*/  VIADD R3, R2.reuse, 0x583f19 ;  /* 0x00583f1902037836 */ /* 0x040fe20000000000 */
[----:B------:R-:W-:Y:S01]  /*0270*/  IADD3 R10, PT, PT, R2, 0x64f0c9, R7 ;  /* 0x0064f0c9020a7810 */ /* 0x000fe20007ffe007 */
[----:B------:R-:W-:Y:S01]  /*0280*/  IMAD.MOV.U32 R2, RZ, RZ, R11 ;  /* 0x000000ffff027224 */ /* 0x000fe200078e000b */
[C---:B------:R-:W-:Y:S01]  /*0290*/  LOP3.LUT R4, R7.reuse, 0x5491333, RZ, 0x3c, !PT ;  /* 0x0549133307047812 */ /* 0x040fe200078e3cff */
[----:B------:R-:W-:-:S02]  /*02a0*/  VIADD R7, R7, 0x1f123bb5 ;  /* 0x1f123bb507077836 */ /* 0x000fc40000000000 */
[----:B------:R-:W-:Y:S01]  /*02b0*/  STL.64 [R1], R10 ;  /* 0x0000000a01007387 */ /* 0x000fe20000100a00 */
[----:B------:R-:W-:-:S03]  /*02c0*/  IMAD.MOV.U32 R5, RZ, RZ, R3 ;  /* 0x000000ffff057224 */ /* 0x000fc600078e0003 */
[----:B------:R-:W-:Y:S02]  /*02d0*/  STL.64 [R1+0x8], R6 ;  /* 0x0000080601007387 */ /* 0x000fe40000100a00 */
[----:B------:R-:W-:Y:S02]  /*02e0*/  @!P1 IMAD.IADD R9, R9, 0x1, -R0 ;  /* 0x0000000109099824 */ /* 0x000fe400078e0a00 */
[----:B------:R1:W-:Y:S02]  /*02f0*/  STL.64 [R1+0x10], R4 ;  /* 0x0000100401007387 */ /* 0x0003e40000100a00 */
[----:B------:R-:W-:Y:S01]  /*0300*/  IMAD.MOV.U32 R0, RZ, RZ, R9 ;  /* 0x000000ffff007224 */ /* 0x000fe200078e0009 */
[----:B------:R-:W-:-:S03]  /*0310*/  SHF.R.S32.HI R9, RZ, 0x1f, R13 ;  /* 0x0000001fff097819 */ /* 0x000fc6000001140d */
[----:B------:R-:W-:Y:S01]  /*0320*/  @!P2 IMAD.MOV R0, RZ, RZ, -R0 ;  /* 0x000000ffff00a224 */ /* 0x000fe200078e0a00 */
[----:B------:R-:W-:Y:S01]  /*0330*/  @!P0 LOP3.LUT R0, RZ, R8, RZ, 0x33, !PT ;  /* 0x00000008ff008212 */ /* 0x000fe200078e33ff */
[----:B------:R-:W-:Y:S01]  /*0340*/  IMAD.MOV.U32 R8, RZ, RZ, R1 ;  /* 0x000000ffff087224 */ /* 0x000fe200078e0001 */
[----:B------:R-:W-:Y:S01]  /*0350*/  ISETP.NE.AND P0, PT, R13, RZ, PT ;  /* 0x000000ff0d00720c */ /* 0x000fe20003f05270 */
[----:B-1----:R-:W-:-:S12]  /*0360*/  IMAD.MOV.U32 R5, RZ, RZ, R3 ;  /* 0x000000ffff057224 */ /* 0x002fd800078e0003 */
[----:B0-----:R-:W-:Y:S05]  /*0370*/  @!P0 BRA `(.L_x_377) ;  /* 0x0000002400488947 */ /* 0x001fea0003800000 */
[----:B------:R-:W-:Y:S02]  /*0380*/  IMAD.MOV.U32 R16, RZ, RZ, R9 ;  /* 0x000000ffff107224 */ /* 0x000fe400078e0009 */
[----:B------:R-:W-:Y:S02]  /*0390*/  IMAD.MOV.U32 R2, RZ, RZ, R11 ;  /* 0x000000ffff027224 */ /* 0x000fe400078e000b */
[----:B------:R-:W-:Y:S02]  /*03a0*/  IMAD.MOV.U32 R12, RZ, RZ, RZ ;  /* 0x000000ffff0c7224 */ /* 0x000fe400078e00ff */
[----:B------:R-:W-:Y:S02]  /*03b0*/  IMAD.MOV.U32 R9, RZ, RZ, R13 ;  /* 0x000000ffff097224 */ /* 0x000fe400078e000d */
[----:B------:R-:W-:-:S07]  /*03c0*/  IMAD.MOV.U32 R5, RZ, RZ, R3 ;  /* 0x000000ffff057224 */ /* 0x000fce00078e0003 */
.L_x_386:
[----:B------:R-:W-:Y:S01]  /*03d0*/  LOP3.LUT R22, R9, 0x3, RZ, 0xc0, !PT ;  /* 0x0000000309167812 */ /* 0x000fe200078ec0ff */
[----:B------:R-:W-:Y:S03]  /*03e0*/  BSSY.RECONVERGENT B1, `(.L_x_378) ;  /* 0x0000245000017945 */ /* 0x000fe60003800200 */
[----:B------:R-:W-:-:S04]  /*03f0*/  ISETP.NE.U32.AND P0, PT, R22, RZ, PT ;  /* 0x000000ff1600720c */ /* 0x000fc80003f05070 */
[----:B------:R-:W-:-:S13]  /*0400*/  ISETP.NE.AND.EX P0, PT, RZ, RZ, PT, P0 ;  /* 0x000000ffff00720c */ /* 0x000fda0003f05300 */
[----:B012---:R-:W-:Y:S05]  /*0410*/  @!P0 BRA `(.L_x_379) ;  /* 0x0000002400048947 */ /* 0x007fea0003800000 */
[----:B------:R-:W0:Y:S01]  /*0420*/  LDC.64 R10, c[0x4][RZ] ;  /* 0x01000000ff0a7b82 */ /* 0x000e220000000a00 */
[----:B------:R-:W-:Y:S01]  /*0430*/  IMAD.MOV.U32 R2, RZ, RZ, RZ ;  /* 0x000000ffff027224 */ /* 0x000fe200078e00ff */
[----:B------:R-:W-:Y:S01]  /*0440*/  CS2R R4, SRZ ;  /* 0x0000000000047805 */ /* 0x000fe2000001ff00 */
[----:B------:R-:W-:Y:S01]  /*0450*/  IMAD.MOV.U32 R17, RZ, RZ, RZ ;  /* 0x000000ffff117224 */ /* 0x000fe200078e00ff */
[----:B------:R-:W-:Y:S01]  /*0460*/  CS2R R6, SRZ ;  /* 0x0000000000067805 */ /* 0x000fe2000001ff00 */
[----:B0-----:R-:W-:-:S07]  /*0470*/  IMAD.WIDE.U32 R10, R12, 0xc80, R10 ;  /* 0x00000c800c0a7825 */ /* 0x001fce00078e000a */
.L_x_381:
[----:B------:R-:W-:-:S06]  /*0480*/  IMAD R18, R17, 0x4, R8 ;  /* 0x0000000411127824 */ /* 0x000fcc00078e0208 */
[----:B------:R-:W5:Y:S01]  /*0490*/  LDL R18, [R18+0x4] ;  /* 0x0000040012127983 */ /* 0x000f620000100800 */
[----:B------:R-:W-:Y:S01]  /*04a0*/  IMAD.SHL.U32 R19, R17, 0x20, RZ ;  /* 0x0000002011137824 */ /* 0x000fe200078e00ff */
[----:B------:R-:W-:-:S06]  /*04b0*/  UMOV UR4, URZ ;  /* 0x000000ff00047c82 */ /* 0x000fcc0008000000 */
.L_x_380:
[----:B-----5:R-:W-:Y:S01]  /*04c0*/  SHF.R.U32.HI R24, RZ, UR4, R18 ;  /* 0x00000004ff187c19 */ /* 0x020fe20008011612 */
[----:B------:R-:W-:-:S03]  /*04d0*/  VIADD R14, R19, UR4 ;  /* 0x00000004130e7c36 */ /* 0x000fc60008000000 */
[----:B------:R-:W-:-:S04]  /*04e0*/  LOP3.LUT R15, R24, 0x1, RZ, 0xc0, !PT ;  /* 0x00000001180f7812 */ /* 0x000fc800078ec0ff */
[----:B------:R-:W-:Y:S01]  /*04f0*/  ISETP.NE.U32.AND P0, PT, R15, 0x1, PT ;  /* 0x000000010f00780c */ /* 0x000fe20003f05070 */
[----:B------:R-:W-:-:S03]  /*0500*/  IMAD R15, R14, 0x5, RZ ;  /* 0x000000050e0f7824 */ /* 0x000fc600078e02ff */
[----:B------:R-:W-:Y:S01]  /*0510*/  R2P PR, R24, 0x7e ;  /* 0x0000007e18007804 */ /* 0x000fe20000000000 */
[----:B------:R-:W-:-:S08]  /*0520*/  IMAD.WIDE.U32 R14, R15, 0x4, R10 ;  /* 0x000000040f0e7825 */ /* 0x000fd000078e000a */
[----:B------:R-:W2:Y:S04]  /*0530*/  @!P0 LDG.E R20, desc[UR8][R14.64+0x8] ;  /* 0x000008080e148981 */ /* 0x000ea8000c1e1900 */
[----:B------:R-:W3:Y:S04]  /*0540*/  @!P0 LDG.E R21, desc[UR8][R14.64] ;  /* 0x000000080e158981 */ /* 0x000ee8000c1e1900 */
[----:B------:R-:W4:Y:S04]  /*0550*/  @!P0 LDG.E R23, desc[UR8][R14.64+0x4] ;  /* 0x000004080e178981 */ /* 0x000f28000c1e1900 */
[----:B------:R-:W4:Y:S04]  /*0560*/  @!P0 LDG.E R25, desc[UR8][R14.64+0xc] ;  /* 0x00000c080e198981 */ /* 0x000f28000c1e1900 */
[----:B------:R-:W4:Y:S04]  /*0570*/  @P1 LDG.E R26, desc[UR8][R14.64+0x1c] ;  /* 0x00001c080e1a1981 */ /* 0x000f28000c1e1900 */
[----:B------:R-:W4:Y:S01]  /*0580*/  @P1 LDG.E R27, desc[UR8][R14.64+0x14] ;  /* 0x000014080e1b1981 */ /* 0x000f22000c1e1900 */
[----:B--2---:R-:W-:-:S03]  /*0590*/  @!P0 LOP3.LUT R7, R7, R20, RZ, 0x3c, !PT ;  /* 0x0000001407078212 */ /* 0x004fc600078e3cff */
[----:B------:R-:W2:Y:S01]  /*05a0*/  @!P0 LDG.E R20, desc[UR8][R14.64+0x10] ;  /* 0x000010080e148981 */ /* 0x000ea2000c1e1900 */
[----:B---3--:R-:W-:-:S03]  /*05b0*/  @!P0 LOP3.LUT R2, R2, R21, RZ, 0x3c, !PT ;  /* 0x0000001502028212 */ /* 0x008fc600078e3cff */
[----:B------:R-:W3:Y:S01]  /*05c0*/  @P1 LDG.E R21, desc[UR8][R14.64+0x18] ;  /* 0x000018080e151981 */ /* 0x000ee2000c1e1900 */
[----:B----4-:R-:W-:-:S03]  /*05d0*/  @!P0 LOP3.LUT R6, R6, R23, RZ, 0x3c, !PT ;  /* 0x0000001706068212 */ /* 0x010fc600078e3cff */
[----:B------:R-:W4:Y:S01]  /*05e0*/  @P1 LDG.E R23, desc[UR8][R14.64+0x20] ;  /* 0x000020080e171981 */ /* 0x000f22000c1e1900 */
[----:B------:R-:W-:-:S03]  /*05f0*/  @!P0 LOP3.LUT R4, R4, R25, RZ, 0x3c, !PT ;  /* 0x0000001904048212 */ /* 0x000fc600078e3cff */
[----:B------:R-:W4:Y:S01]  /*0600*/  @P2 LDG.E R25, desc[UR8][R14.64+0x28] ;  /* 0x000028080e192981 */ /* 0x000f22000c1e1900 */
[----:B------:R-:W-:-:S03]  /*0610*/  @P1 LOP3.LUT R7, R7, R26, RZ, 0x3c, !PT ;  /* 0x0000001a07071212 */ /* 0x000fc600078e3cff */
[----:B------:R-:W4:Y:S01]  /*0620*/  @P2 LDG.E R26, desc[UR8][R14.64+0x30] ;  /* 0x000030080e1a2981 */ /* 0x000f22000c1e1900 */
[----:B--2---:R-:W-:-:S03]  /*0630*/  @!P0 LOP3.LUT R5, R5, R20, RZ, 0x3c, !PT ;  /* 0x0000001405058212 */ /* 0x004fc600078e3cff */
[----:B------:R-:W2:Y:S01]  /*0640*/  @P1 LDG.E R20, desc[UR8][R14.64+0x24] ;  /* 0x000024080e141981 */ /* 0x000ea2000c1e1900 */
[----:B---3--:R-:W-:-:S03]  /*0650*/  @P1 LOP3.LUT R6, R6, R21, RZ, 0x3c, !PT ;  /* 0x0000001506061212 */ /* 0x008fc600078e3cff */
[----:B------:R-:W3:Y:S01]  /*0660*/  @P2 LDG.E R21, desc[UR8][R14.64+0x2c] ;  /* 0x00002c080e152981 */ /* 0x000ee2000c1e1900 */
[----:B----4-:R-:W-:-:S03]  /*0670*/  @P1 LOP3.LUT R4, R4, R23, RZ, 0x3c, !PT ;  /* 0x0000001704041212 */ /* 0x010fc600078e3cff */
[----:B------:R-:W4:Y:S01]  /*0680*/  @P2 LDG.E R23, desc[UR8][R14.64+0x34] ;  /* 0x000034080e172981 */ /* 0x000f22000c1e1900 */
[----:B------:R-:W-:-:S04]  /*0690*/  @P1 LOP3.LUT R2, R2, R27, RZ, 0x3c, !PT ;  /* 0x0000001b02021212 */ /* 0x000fc800078e3cff */
[----:B------:R-:W-:Y:S02]  /*06a0*/  @P2 LOP3.LUT R2, R2, R25, RZ, 0x3c, !PT ;  /* 0x0000001902022212 */ /* 0x000fe400078e3cff */
[----:B------:R-:W-:Y:S01]  /*06b0*/  @P2 LOP3.LUT R7, R7, R26, RZ, 0x3c, !PT ;  /* 0x0000001a07072212 */ /* 0x000fe200078e3cff */
[----:B------:R-:W4:Y:S04]  /*06c0*/  @P3 LDG.E R25, desc[UR8][R14.64+0x3c] ;  /* 0x00003c080e193981 */ /* 0x000f28000c1e1900 */
[----:B------:R-:W4:Y:S01]  /*06d0*/  @P3 LDG.E R26, desc[UR8][R14.64+0x44] ;  /* 0x000044080e1a3981 */ /* 0x000f22000c1e1900 */
[----:B--2---:R-:W-:-:S03]  /*06e0*/  @P1 LOP3.LUT R5, R5, R20, RZ, 0x3c, !PT ;  /* 0x0000001405051212 */ /* 0x004fc600078e3cff */
[----:B------:R-:W2:Y:S01]  /*06f0*/  @P2 LDG.E R20, desc[UR8][R14.64+0x38] ;  /* 0x000038080e142981 */ /* 0x000ea2000c1e1900 */
[----:B---3--:R-:W-:-:S03]  /*0700*/  @P2 LOP3.LUT R6, R6, R21, RZ, 0x3c, !PT ;  /* 0x0000001506062212 */ /* 0x008fc600078e3cff */
[----:B------:R-:W3:Y:S01]  /*0710*/  @P3 LDG.E R21, desc[UR8][R14.64+0x40] ;  /* 0x000040080e153981 */ /* 0x000ee2000c1e1900 */
[----:B----4-:R-:W-:-:S03]  /*0720*/  @P2 LOP3.LUT R4, R4, R23, RZ, 0x3c, !PT ;  /* 0x0000001704042212 */ /* 0x010fc600078e3cff */
[----:B------:R-:W4:Y:S01]  /*0730*/  @P3 LDG.E R23, desc[UR8][R14.64+0x48] ;  /* 0x000048080e173981 */ /* 0x000f22000c1e1900 */
[----:B------:R-:W-:-:S03]  /*0740*/  @P3 LOP3.LUT R2, R2, R25, RZ, 0x3c, !PT ;  /* 0x0000001902023212 */ /* 0x000fc600078e3cff */
[----:B------:R-:W4:Y:S01]  /*0750*/  @P4 LDG.E R25, desc[UR8][R14.64+0x50] ;  /* 0x000050080e194981 */ /* 0x000f22000c1e1900 */
[----:B------:R-:W-:-:S03]  /*0760*/  @P3 LOP3.LUT R7, R7, R26, RZ, 0x3c, !PT ;  /* 0x0000001a07073212 */ /* 0x000fc600078e3cff */
        /* <DEDUP_REMOVED lines=27> */
[----:B------:R-:W-:Y:S02]  /*0920*/  LOP3.LUT P0, RZ, R24, 0x80, RZ, 0xc0, !PT ;  /* 0x0000008018ff7812 */ /* 0x000fe4000780c0ff */
[----:B------:R-:W-:Y:S02]  /*0930*/  @P6 LOP3.LUT R2, R2, R25, RZ, 0x3c, !PT ;  /* 0x0000001902026212 */ /* 0x000fe400078e3cff */
[----:B------:R-:W-:-:S09]  /*0940*/  @P6 LOP3.LUT R7, R7, R26, RZ, 0x3c, !PT ;  /* 0x0000001a07076212 */ /* 0x000fd200078e3cff */
[----:B------:R-:W4:Y:S04]  /*0950*/  @P0 LDG.E R25, desc[UR8][R14.64+0x8c] ;  /* 0x00008c080e190981 */ /* 0x000f28000c1e1900 */
        /* <DEDUP_REMOVED lines=8> */
[----:B------:R-:W-:Y:S02]  /*09e0*/  @P0 LOP3.LUT R2, R2, R25, RZ, 0x3c, !PT ;  /* 0x0000001902020212 */ /* 0x000fe400078e3cff */
[----:B------:R-:W-:Y:S02]  /*09f0*/  @P0 LOP3.LUT R7, R7, R26, RZ, 0x3c, !PT ;  /* 0x0000001a07070212 */ /* 0x000fe400078e3cff */
[----:B--2---:R-:W-:Y:S02]  /*0a00*/  @P6 LOP3.LUT R5, R5, R20, RZ, 0x3c, !PT ;  /* 0x0000001405056212 */ /* 0x004fe400078e3cff */
[----:B---3--:R-:W-:Y:S02]  /*0a10*/  @P0 LOP3.LUT R6, R6, R21, RZ, 0x3c, !PT ;  /* 0x0000001506060212 */ /* 0x008fe400078e3cff */
[----:B------:R-:W-:Y:S02]  /*0a20*/  @P0 LOP3.LUT R5, R5, R28, RZ, 0x3c, !PT ;  /* 0x0000001c05050212 */ /* 0x000fe400078e3cff */
[----:B----4-:R-:W-:-:S02]  /*0a30*/  @P0 LOP3.LUT R4, R4, R23, RZ, 0x3c, !PT ;  /* 0x0000001704040212 */ /* 0x010fc400078e3cff */
[----:B------:R-:W-:-:S13]  /*0a40*/  R2P PR, R24.B1, 0x7f ;  /* 0x0000007f18007804 */ /* 0x000fda0000001000 */
[----:B------:R-:W2:Y:S04]  /*0a50*/  @P0 LDG.E R21, desc[UR8][R14.64+0xa0] ;  /* 0x0000a0080e150981 */ /* 0x000ea8000c1e1900 */
[----:B------:R-:W3:Y:S04]  /*0a60*/  @P1 LDG.E R23, desc[UR8][R14.64+0xb4] ;  /* 0x0000b4080e171981 */ /* 0x000ee8000c1e1900 */
[----:B------:R-:W4:Y:S04]  /*0a70*/  @P2 LDG.E R25, desc[UR8][R14.64+0xc8] ;  /* 0x0000c8080e192981 */ /* 0x000f28000c1e1900 */
[----:B------:R-:W4:Y:S04]  /*0a80*/  @P0 LDG.E R26, desc[UR8][R14.64+0xb0] ;  /* 0x0000b0080e1a0981 */ /* 0x000f28000c1e1900 */
        /* <DEDUP_REMOVED lines=13> */
[----:B---3--:R-:W-:-:S03]  /*0b60*/  @P3 LOP3.LUT R2, R2, R23, RZ, 0x3c, !PT ;  /* 0x0000001702023212 */ /* 0x008fc600078e3cff */
[----:B------:R-:W3:Y:S01]  /*0b70*/  @P0 LDG.E R23, desc[UR8][R14.64+0xac] ;  /* 0x0000ac080e170981 */ /* 0x000ee2000c1e1900 */
[----:B------:R-:W-:Y:S02]  /*0b80*/  @P2 LOP3.LUT R5, R5, R28, RZ, 0x3c, !PT ;  /* 0x0000001c05052212 */ /* 0x000fe400078e3cff */
[----:B--2---:R-:W-:Y:S02]  /*0b90*/  @P0 LOP3.LUT R6, R6, R21, RZ, 0x3c, !PT ;  /* 0x0000001506060212 */ /* 0x004fe400078e3cff */
[----:B------:R-:W2:Y:S01]  /*0ba0*/  @P1 LDG.E R21, desc[UR8][R14.64+0xb8] ;  /* 0x0000b8080e151981 */ /* 0x000ea2000c1e1900 */
        /* <DEDUP_REMOVED lines=8> */
[----:B------:R-:W-:-:S03]  /*0c30*/  LOP3.LUT P0, RZ, R24, 0x8000, RZ, 0xc0, !PT ;  /* 0x0000800018ff7812 */ /* 0x000fc6000780c0ff */
[----:B------:R-:W3:Y:S01]  /*0c40*/  @P2 LDG.E R24, desc[UR8][R14.64+0xd0] ;  /* 0x0000d0080e182981 */ /* 0x000ee2000c1e1900 */
[----:B--2---:R-:W-:Y:S02]  /*0c50*/  @P1 LOP3.LUT R6, R6, R21, RZ, 0x3c, !PT ;  /* 0x0000001506061212 */ /* 0x004fe400078e3cff */
[----:B----4-:R-:W-:Y:S01]  /*0c60*/  @P4 LOP3.LUT R5, R5, R26, RZ, 0x3c, !PT ;  /* 0x0000001a05054212 */ /* 0x010fe200078e3cff */
[----:B------:R-:W2:Y:S01]  /*0c70*/  @P2 LDG.E R21, desc[UR8][R14.64+0xd4] ;  /* 0x0000d4080e152981 */ /* 0x000ea2000c1e1900 */
[----:B------:R-:W-:-:S03]  /*0c80*/  @P1 LOP3.LUT R7, R7, R20, RZ, 0x3c, !PT ;  /* 0x0000001407071212 */ /* 0x000fc600078e3cff */
[----:B------:R-:W4:Y:S01]  /*0c90*/  @P5 LDG.E R26, desc[UR8][R14.64+0x114] ;  /* 0x000114080e1a5981 */ /* 0x000f22000c1e1900 */
[----:B------:R-:W-:-:S03]  /*0ca0*/  @P5 LOP3.LUT R2, R2, R27, RZ, 0x3c, !PT ;  /* 0x0000001b02025212 */ /* 0x000fc600078e3cff */
[----:B------:R-:W4:Y:S01]  /*0cb0*/  @P3 LDG.E R20, desc[UR8][R14.64+0xe4] ;  /* 0x0000e4080e143981 */ /* 0x000f22000c1e1900 */
[----:B------:R-:W-:-:S03]  /*0cc0*/  @P2 LOP3.LUT R6, R6, R25, RZ, 0x3c, !PT ;  /* 0x0000001906062212 */ /* 0x000fc600078e3cff */
[----:B------:R-:W4:Y:S04]  /*0cd0*/  @P6 LDG.E R27, desc[UR8][R14.64+0x118] ;  /* 0x000118080e1b6981 */ /* 0x000f28000c1e1900 */
[----:B------:R-:W4:Y:S04]  /*0ce0*/  @P3 LDG.E R25, desc[UR8][R14.64+0xe8] ;  /* 0x0000e8080e193981 */ /* 0x000f28000c1e1900 */
[----:B------:R-:W4:Y:S01]  /*0cf0*/  @P0 LDG.E R29, desc[UR8][R14.64+0x12c] ;  /* 0x00012c080e1d0981 */ /* 0x000f22000c1e1900 */
[----:B---3--:R-:W-:-:S03]  /*0d00*/  @P1 LOP3.LUT R4, R4, R23, RZ, 0x3c, !PT ;  /* 0x0000001704041212 */ /* 0x008fc600078e3cff */
[----:B------:R-:W3:Y:S01]  /*0d10*/  @P3 LDG.E R23, desc[UR8][R14.64+0xe0] ;  /* 0x0000e0080e173981 */ /* 0x000ee2000c1e1900 */
[----:B------:R-:W-:-:S03]  /*0d20*/  @P2 LOP3.LUT R7, R7, R24, RZ, 0x3c, !PT ;  /* 0x0000001807072212 */ /* 0x000fc600078e3cff */
[----:B------:R-:W3:Y:S01]  /*0d30*/  @P6 LDG.E R24, desc[UR8][R14.64+0x128] ;  /* 0x000128080e186981 */ /* 0x000ee2000c1e1900 */
[----:B--2---:R-:W-:-:S03]  /*0d40*/  @P2 LOP3.LUT R4, R4, R21, RZ, 0x3c, !PT ;  /* 0x0000001504042212 */ /* 0x004fc600078e3cff */
[----:B------:R-:W2:Y:S01]  /*0d50*/  @P4 LDG.E R21, desc[UR8][R14.64+0xf4] ;  /* 0x0000f4080e154981 */ /* 0x000ea2000c1e1900 */
[----:B----4-:R-:W-:-:S03]  /*0d60*/  @P5 LOP3.LUT R5, R5, R26, RZ, 0x3c, !PT ;  /* 0x0000001a05055212 */ /* 0x010fc600078e3cff */
[----:B------:R-:W4:Y:S01]  /*0d70*/  @P0 LDG.E R26, desc[UR8][R14.64+0x13c] ;  /* 0x00013c080e1a0981 */ /* 0x000f22000c1e1900 */
[----:B------:R-:W-:-:S03]  /*0d80*/  @P3 LOP3.LUT R7, R7, R20, RZ, 0x3c, !PT ;  /* 0x0000001407073212 */ /* 0x000fc600078e3cff */
[----:B------:R-:W4:Y:S01]  /*0d90*/  @P4 LDG.E R20, desc[UR8][R14.64+0xf8] ;  /* 0x0000f8080e144981 */ /* 0x000f22000c1e1900 */
[----:B------:R-:W-:-:S03]  /*0da0*/  @P6 LOP3.LUT R2, R2, R27, RZ, 0x3c, !PT ;  /* 0x0000001b02026212 */ /* 0x000fc600078e3cff */
[----:B------:R-:W4:Y:S01]  /*0db0*/  @P5 LDG.E R27, desc[UR8][R14.64+0x110] ;  /* 0x000110080e1b5981 */ /* 0x000f22000c1e1900 */
[----:B------:R-:W-:-:S03]  /*0dc0*/  @P3 LOP3.LUT R4, R4, R25, RZ, 0x3c, !PT ;  /* 0x0000001904043212 */ /* 0x000fc600078e3cff */
        /* <DEDUP_REMOVED lines=11> */
[----:B---3--:R-:W-:-:S03]  /*0e80*/  @P4 LOP3.LUT R4, R4, R23, RZ, 0x3c, !PT ;  /* 0x0000001704044212 */ /* 0x008fc600078e3cff */
[----:B------:R-:W3:Y:S01]  /*0e90*/  @P6 LDG.E R23, desc[UR8][R14.64+0x124] ;  /* 0x000124080e176981 */ /* 0x000ee2000c1e1900 */
[----:B------:R-:W-:Y:S02]  /*0ea0*/  @P5 LOP3.LUT R7, R7, R24, RZ, 0x3c, !PT ;  /* 0x0000001807075212 */ /* 0x000fe400078e3cff */
[----:B------:R-:W-:Y:S01]  /*0eb0*/  @P5 LOP3.LUT R4, R4, R27, RZ, 0x3c, !PT ;  /* 0x0000001b04045212 */ /* 0x000fe200078e3cff */
[----:B------:R-:W3:Y:S04]  /*0ec0*/  @P0 LDG.E R24, desc[UR8][R14.64+0x134] ;  /* 0x000134080e180981 */ /* 0x000ee8000c1e1900 */
[----:B------:R-:W3:Y:S01]  /*0ed0*/  @P0 LDG.E R27, desc[UR8][R14.64+0x138] ;  /* 0x000138080e1b0981 */ /* 0x000ee2000c1e1900 */
[----:B------:R-:W-:-:S04]  /*0ee0*/  UIADD3 UR4, UPT, UPT, UR4, 0x10, URZ ;  /* 0x0000001004047890 */ /* 0x000fc8000fffe0ff */
[----:B------:R-:W-:Y:S01]  /*0ef0*/  UISETP.NE.AND UP0, UPT, UR4, 0x20, UPT ;  /* 0x000000200400788c */ /* 0x000fe2000bf05270 */
[----:B--2---:R-:W-:Y:S02]  /*0f00*/  @P6 LOP3.LUT R6, R6, R21, RZ, 0x3c, !PT ;  /* 0x0000001506066212 */ /* 0x004fe400078e3cff */
[----:B----4-:R-:W-:Y:S02]  /*0f10*/  @P6 LOP3.LUT R7, R7, R20, RZ, 0x3c, !PT ;  /* 0x0000001407076212 */ /* 0x010fe400078e3cff */
[----:B------:R-:W-:Y:S02]  /*0f20*/  @P0 LOP3.LUT R2, R2, R29, RZ, 0x3c, !PT ;  /* 0x0000001d02020212 */ /* 0x000fe400078e3cff */
[----:B------:R-:W-:Y:S02]  /*0f30*/  @P0 LOP3.LUT R5, R5, R26, RZ, 0x3c, !PT ;  /* 0x0000001a05050212 */ /* 0x000fe400078e3cff */
[----:B------:R-:W-:Y:S02]  /*0f40*/  @P0 LOP3.LUT R6, R6, R25, RZ, 0x3c, !PT ;  /* 0x0000001906060212 */ /* 0x000fe400078e3cff */
[----:B---3--:R-:W-:-:S02]  /*0f50*/  @P6 LOP3.LUT R4, R4, R23, RZ, 0x3c, !PT ;  /* 0x0000001704046212 */ /* 0x008fc400078e3cff */
[----:B------:R-:W-:Y:S02]  /*0f60*/  @P0 LOP3.LUT R7, R7, R24, RZ, 0x3c, !PT ;  /* 0x0000001807070212 */ /* 0x000fe400078e3cff */
[----:B------:R-:W-:Y:S01]  /*0f70*/  @P0 LOP3.LUT R4, R4, R27, RZ, 0x3c, !PT ;  /* 0x0000001b04040212 */ /* 0x000fe200078e3cff */
[----:B------:R-:W-:Y:S06]  /*0f80*/  BRA.U UP0, `(.L_x_380) ;  /* 0xfffffff5004c7547 */ /* 0x000fec000b83ffff */
[----:B------:R-:W-:-:S05]  /*0f90*/  VIADD R17, R17, 0x1 ;  /* 0x0000000111117836 */ /* 0x000fca0000000000 */
[----:B------:R-:W-:-:S13]  /*0fa0*/  ISETP.NE.AND P0, PT, R17, 0x5, PT ;  /* 0x000000051100780c */ /* 0x000fda0003f05270 */
[----:B------:R-:W-:Y:S05]  /*0fb0*/  @P0 BRA `(.L_x_381) ;  /* 0xfffffff400300947 */ /* 0x000fea000383ffff */
[----:B------:R0:W-:Y:S01]  /*0fc0*/  STL [R1+0x4], R2 ;  /* 0x0000040201007387 */ /* 0x0001e20000100800 */
[----:B------:R-:W-:-:S03]  /*0fd0*/  ISETP.NE.U32.AND P0, PT, R22, 0x1, PT ;  /* 0x000000011600780c */ /* 0x000fc60003f05070 */
[----:B------:R0:W-:Y:S01]  /*0fe0*/  STL.64 [R1+0x8], R6 ;  /* 0x0000080601007387 */ /* 0x0001e20000100a00 */
[----:B------:R-:W-:-:S03]  /*0ff0*/  ISETP.NE.AND.EX P0, PT, RZ, RZ, PT, P0 ;  /* 0x000000ffff00720c */ /* 0x000fc60003f05300 */
[----:B------:R0:W-:Y:S10]  /*1000*/  STL.64 [R1+0x10], R4 ;  /* 0x0000100401007387 */ /* 0x0001f40000100a00 */
[----:B------:R-:W-:Y:S05]  /*1010*/  @!P0 BRA `(.L_x_379) ;  /* 0x0000001800048947 */ /* 0x000fea0003800000 */
[----:B------:R-:W-:Y:S01]  /*1020*/  UMOV UR4, URZ ;  /* 0x000000ff00047c82 */ /* 0x000fe20008000000 */
[----:B------:R-:W-:Y:S01]  /*1030*/  UMOV UR5, URZ ;  /* 0x000000ff00057c82 */ /* 0x000fe20008000000 */
[----:B0-----:R-:W-:Y:S02]  /*1040*/  IMAD.MOV.U32 R2, RZ, RZ, RZ ;  /* 0x000000ffff027224 */ /* 0x001fe400078e00ff */
[----:B------:R-:W-:Y:S02]  /*1050*/  IMAD.MOV.U32 R17, RZ, RZ, RZ ;  /* 0x000000ffff117224 */ /* 0x000fe400078e00ff */
[----:B------:R-:W-:Y:S02]  /*1060*/  IMAD.U32 R5, RZ, RZ, UR4 ;  /* 0x00000004ff057e24 */ /* 0x000fe4000f8e00ff */
[----:B------:R-:W-:Y:S02]  /*1070*/  IMAD.U32 R4, RZ, RZ, UR5 ;  /* 0x00000005ff047e24 */ /* 0x000fe4000f8e00ff */
[----:B------:R-:W-:-:S02]  /*1080*/  IMAD.U32 R7, RZ, RZ, UR4 ;  /* 0x00000004ff077e24 */ /* 0x000fc4000f8e00ff */
[----:B------:R-:W-:-:S07]  /*1090*/  IMAD.U32 R6, RZ, RZ, UR5 ;  /* 0x00000005ff067e24 */ /* 0x000fce000f8e00ff */
.L_x_383:
[----:B------:R-:W-:-:S06]  /*10a0*/  IMAD R18, R17, 0x4, R8 ;  /* 0x0000000411127824 */ /* 0x000fcc00078e0208 */
[----:B------:R-:W5:Y:S01]  /*10b0*/  LDL R18, [R18+0x4] ;  /* 0x0000040012127983 */ /* 0x000f620000100800 */
[----:B------:R-:W-:Y:S01]  /*10c0*/  IMAD.SHL.U32 R19, R17, 0x20, RZ ;  /* 0x0000002011137824 */ /* 0x000fe200078e00ff */
[----:B------:R-:W-:-:S06]  /*10d0*/  UMOV UR4, URZ ;  /* 0x000000ff00047c82 */ /* 0x000fcc0008000000 */
.L_x_382:
        /* <DEDUP_REMOVED lines=181> */
[----:B------:R-:W-:Y:S05]  /*1c30*/  @P0 BRA `(.L_x_379) ;  /* 0x0000000800fc0947 */ /* 0x000fea0003800000 */
[----:B------:R-:W-:Y:S01]  /*1c40*/  UMOV UR4, URZ ;  /* 0x000000ff00047c82 */ /* 0x000fe20008000000 */
[----:B------:R-:W-:Y:S01]  /*1c50*/  UMOV UR5, URZ ;  /* 0x000000ff00057c82 */ /* 0x000fe20008000000 */
[----:B-1----:R-:W-:Y:S02]  /*1c60*/  IMAD.MOV.U32 R2, RZ, RZ, RZ ;  /* 0x000000ffff027224 */ /* 0x002fe400078e00ff */
[----:B------:R-:W-:Y:S02]  /*1c70*/  IMAD.MOV.U32 R17, RZ, RZ, RZ ;  /* 0x000000ffff117224 */ /* 0x000fe400078e00ff */
[----:B------:R-:W-:Y:S02]  /*1c80*/  IMAD.U32 R5, RZ, RZ, UR4 ;  /* 0x00000004ff057e24 */ /* 0x000fe4000f8e00ff */
[----:B------:R-:W-:Y:S02]  /*1c90*/  IMAD.U32 R4, RZ, RZ, UR5 ;  /* 0x00000005ff047e24 */ /* 0x000fe4000f8e00ff */
[----:B------:R-:W-:-:S02]  /*1ca0*/  IMAD.U32 R7, RZ, RZ, UR4 ;  /* 0x00000004ff077e24 */ /* 0x000fc4000f8e00ff */
[----:B------:R-:W-:-:S07]  /*1cb0*/  IMAD.U32 R6, RZ, RZ, UR5 ;  /* 0x00000005ff067e24 */ /* 0x000fce000f8e00ff */
.L_x_385:
[----:B------:R-:W-:-:S06]  /*1cc0*/  IMAD R18, R17, 0x4, R8 ;  /* 0x0000000411127824 */ /* 0x000fcc00078e0208 */
[----:B------:R-:W5:Y:S01]  /*1cd0*/  LDL R18, [R18+0x4] ;  /* 0x0000040012127983 */ /* 0x000f620000100800 */
[----:B------:R-:W-:Y:S01]  /*1ce0*/  IMAD.SHL.U32 R19, R17, 0x20, RZ ;  /* 0x0000002011137824 */ /* 0x000fe200078e00ff */
[----:B------:R-:W-:-:S06]  /*1cf0*/  UMOV UR4, URZ ;  /* 0x000000ff00047c82 */ /* 0x000fcc0008000000 */
.L_x_384:
        /* <DEDUP_REMOVED lines=8> */
[----:B------:R-:W3:Y:S04]  /*1d80*/  @P1 LDG.E R25, desc[UR8][R14.64+0x14] ;  /* 0x000014080e191981 */ /* 0x000ee8000c1e1900 */
[----:B------:R-:W4:Y:S04]  /*1d90*/  @!P0 LDG.E R23, desc[UR8][R14.64+0x4] ;  /* 0x000004080e178981 */ /* 0x000f28000c1e1900 */
[----:B------:R-:W4:Y:S04]  /*1da0*/  @P2 LDG.E R27, desc[UR8][R14.64+0x28] ;  /* 0x000028080e1b2981 */ /* 0x000f28000c1e1900 */
[----:B------:R-:W4:Y:S04]  /*1db0*/  @!P0 LDG.E R20, desc[UR8][R14.64+0x8] ;  /* 0x000008080e148981 */ /* 0x000f28000c1e1900 */
[----:B------:R-:W4:Y:S04]  /*1dc0*/  @!P0 LDG.E R24, desc[UR8][R14.64+0x10] ;  /* 0x000010080e188981 */ /* 0x000f28000c1e1900 */
[----:B------:R-:W4:Y:S01]  /*1dd0*/  @P1 LDG.E R26, desc[UR8][R14.64+0x24] ;  /* 0x000024080e1a1981 */ /* 0x000f22000c1e1900 */
[----:B--2---:R-:W-:-:S03]  /*1de0*/  @!P0 LOP3.LUT R2, R2, R21, RZ, 0x3c, !PT ;  /* 0x0000001502028212 */ /* 0x004fc600078e3cff */
[----:B------:R-:W2:Y:S01]  /*1df0*/  @!P0 LDG.E R21, desc[UR8][R14.64+0xc] ;  /* 0x00000c080e158981 */ /* 0x000ea2000c1e1900 */
[----:B---3--:R-:W-:-:S03]  /*1e00*/  @P1 LOP3.LUT R2, R2, R25, RZ, 0x3c, !PT ;  /* 0x0000001902021212 */ /* 0x008fc600078e3cff */
[----:B------:R-:W3:Y:S01]  /*1e10*/  @P3 LDG.E R25, desc[UR8][R14.64+0x3c] ;  /* 0x00003c080e193981 */ /* 0x000ee2000c1e1900 */
[----:B----4-:R-:W-:-:S03]  /*1e20*/  @!P0 LOP3.LUT R6, R6, R23, RZ, 0x3c, !PT ;  /* 0x0000001706068212 */ /* 0x010fc600078e3cff */
[----:B------:R-:W4:Y:S01]  /*1e30*/  @P1 LDG.E R23, desc[UR8][R14.64+0x18] ;  /* 0x000018080e171981 */ /* 0x000f22000c1e1900 */
[----:B------:R-:W-:-:S03]  /*1e40*/  @P2 LOP3.LUT R2, R2, R27, RZ, 0x3c, !PT ;  /* 0x0000001b02022212 */ /* 0x000fc600078e3cff */
[----:B------:R-:W4:Y:S01]  /*1e50*/  @P5 LDG.E R27, desc[UR8][R14.64+0x64] ;  /* 0x000064080e1b5981 */ /* 0x000f22000c1e1900 */
[----:B------:R-:W-:-:S03]  /*1e60*/  @!P0 LOP3.LUT R7, R7, R20, RZ, 0x3c, !PT ;  /* 0x0000001407078212 */ /* 0x000fc600078e3cff */
[----:B------:R-:W4:Y:S01]  /*1e70*/  @P1 LDG.E R20, desc[UR8][R14.64+0x1c] ;  /* 0x00001c080e141981 */ /* 0x000f22000c1e1900 */
[----:B------:R-:W-:-:S03]  /*1e80*/  @!P0 LOP3.LUT R5, R5, R24, RZ, 0x3c, !PT ;  /* 0x0000001805058212 */ /* 0x000fc600078e3cff */
[----:B------:R-:W4:Y:S01]  /*1e90*/  @P2 LDG.E R24, desc[UR8][R14.64+0x30] ;  /* 0x000030080e182981 */ /* 0x000f22000c1e1900 */
[----:B--2---:R-:W-:-:S03]  /*1ea0*/  @!P0 LOP3.LUT R4, R4, R21, RZ, 0x3c, !PT ;  /* 0x0000001504048212 */ /* 0x004fc600078e3cff */
        /* <DEDUP_REMOVED lines=18> */
[----:B------:R-:W-:Y:S01]  /*1fd0*/  @P3 LOP3.LUT R7, R7, R20, RZ, 0x3c, !PT ;  /* 0x0000001407073212 */ /* 0x000fe200078e3cff */
[----:B------:R-:W4:Y:S04]  /*1fe0*/  @P6 LDG.E R26, desc[UR8][R14.64+0x80] ;  /* 0x000080080e1a6981 */ /* 0x000f28000c1e1900 */
        /* <DEDUP_REMOVED lines=24> */
[----:B------:R-:W4:Y:S01]  /*2170*/  @P6 LDG.E R20, desc[UR8][R14.64+0x88] ;  /* 0x000088080e146981 */ /* 0x000f22000c1e1900 */
        /* <DEDUP_REMOVED lines=12> */
[----:B------:R-:W-:Y:S02]  /*2240*/  @P0 LOP3.LUT R5, R5, R26, RZ, 0x3c, !PT ;  /* 0x0000001a05050212 */ /* 0x000fe400078e3cff */
[----:B--2---:R-:W-:-:S04]  /*2250*/  @P6 LOP3.LUT R4, R4, R21, RZ, 0x3c, !PT ;  /* 0x0000001504046212 */ /* 0x004fc800078e3cff */
[----:B---3--:R-:W-:Y:S02]  /*2260*/  @P0 LOP3.LUT R4, R4, R25, RZ, 0x3c, !PT ;  /* 0x0000001904040212 */ /* 0x008fe400078e3cff */
[----:B----4-:R-:W-:Y:S02]  /*2270*/  @P0 LOP3.LUT R6, R6, R23, RZ, 0x3c, !PT ;  /* 0x0000001706060212 */ /* 0x010fe400078e3cff */
[----:B------:R-:W-:-:S13]  /*2280*/  R2P PR, R22.B1, 0x7f ;  /* 0x0000007f16007804 */ /* 0x000fda0000001000 */
[----:B------:R-:W2:Y:S04]  /*2290*/  @P0 LDG.E R21, desc[UR8][R14.64+0xa0] ;  /* 0x0000a0080e150981 */ /* 0x000ea8000c1e1900 */
[----:B------:R-:W3:Y:S04]  /*22a0*/  @P1 LDG.E R23, desc[UR8][R14.64+0xb4] ;  /* 0x0000b4080e171981 */ /* 0x000ee8000c1e1900 */
[----:B------:R-:W4:Y:S04]  /*22b0*/  @P2 LDG.E R25, desc[UR8][R14.64+0xc8] ;  /* 0x0000c8080e192981 */ /* 0x000f28000c1e1900 */
        /* <DEDUP_REMOVED lines=12> */
[----:B------:R-:W2:Y:S01]  /*2380*/  @P0 LDG.E R24, desc[UR8][R14.64+0xa8] ;  /* 0x0000a8080e180981 */ /* 0x000ea2000c1e1900 */
[----:B------:R-:W-:-:S03]  /*2390*/  @P3 LOP3.LUT R2, R2, R27, RZ, 0x3c, !PT ;  /* 0x0000001b02023212 */ /* 0x000fc600078e3cff */
[----:B------:R-:W2:Y:S01]  /*23a0*/  @P5 LDG.E R27, desc[UR8][R14.64+0x104] ;  /* 0x000104080e1b5981 */ /* 0x000ea2000c1e1900 */
[----:B------:R-:W-:-:S03]  /*23b0*/  @P1 LOP3.LUT R5, R5, R20, RZ, 0x3c, !PT ;  /* 0x0000001405051212 */ /* 0x000fc600078e3cff */
[----:B------:R-:W2:Y:S01]  /*23c0*/  @P1 LDG.E R20, desc[UR8][R14.64+0xbc] ;  /* 0x0000bc080e141981 */ /* 0x000ea2000c1e1900 */
[----:B---3--:R-:W-:-:S03]  /*23d0*/  @P0 LOP3.LUT R6, R6, R23, RZ, 0x3c, !PT ;  /* 0x0000001706060212 */ /* 0x008fc600078e3cff */
[----:B------:R-:W3:Y:S01]  /*23e0*/  @P1 LDG.E R23, desc[UR8][R14.64+0xb8] ;  /* 0x0000b8080e171981 */ /* 0x000ee2000c1e1900 */
[----:B----4-:R-:W-:-:S03]  /*23f0*/  @P4 LOP3.LUT R2, R2, R25, RZ, 0x3c, !PT ;  /* 0x0000001902024212 */ /* 0x010fc600078e3cff */
[----:B------:R-:W4:Y:S01]  /*2400*/  @P1 LDG.E R25, desc[UR8][R14.64+0xc0] ;  /* 0x0000c0080e191981 */ /* 0x000f22000c1e1900 */
[----:B--2---:R-:W-:-:S03]  /*2410*/  @P0 LOP3.LUT R7, R7, R24, RZ, 0x3c, !PT ;  /* 0x0000001807070212 */ /* 0x004fc600078e3cff */
[----:B------:R-:W2:Y:S01]  /*2420*/  @P4 LDG.E R24, desc[UR8][R14.64+0x100] ;  /* 0x000100080e184981 */ /* 0x000ea2000c1e1900 */
[----:B------:R-:W-:Y:S02]  /*2430*/  @P2 LOP3.LUT R5, R5, R26, RZ, 0x3c, !PT ;  /* 0x0000001a05052212 */ /* 0x000fe400078e3cff */
[----:B------:R-:W-:Y:S02]  /*2440*/  @P0 LOP3.LUT R4, R4, R21, RZ, 0x3c, !PT ;  /* 0x0000001504040212 */ /* 0x000fe400078e3cff */
[----:B------:R-:W2:Y:S01]  /*2450*/  @P2 LDG.E R21, desc[UR8][R14.64+0xcc] ;  /* 0x0000cc080e152981 */ /* 0x000ea2000c1e1900 */
[----:B------:R-:W-:-:S03]  /*2460*/  @P1 LOP3.LUT R7, R7, R20, RZ, 0x3c, !PT ;  /* 0x0000001407071212 */ /* 0x000fc600078e3cff */
[----:B------:R-:W2:Y:S01]  /*2470*/  @P2 LDG.E R20, desc[UR8][R14.64+0xd0] ;  /* 0x0000d0080e142981 */ /* 0x000ea2000c1e1900 */
[----:B------:R-:W-:Y:S02]  /*2480*/  @P3 LOP3.LUT R5, R5, R28, RZ, 0x3c, !PT ;  /* 0x0000001c05053212 */ /* 0x000fe400078e3cff */
[----:B------:R-:W-:Y:S02]  /*2490*/  LOP3.LUT P0, RZ, R22, 0x8000, RZ, 0xc0, !PT ;  /* 0x0000800016ff7812 */ /* 0x000fe4000780c0ff */
[----:B------:R-:W2:Y:S01]  /*24a0*/  @P3 LDG.E R22, desc[UR8][R14.64+0xe4] ;  /* 0x0000e4080e163981 */ /* 0x000ea2000c1e1900 */
[----:B------:R-:W-:-:S03]  /*24b0*/  @P5 LOP3.LUT R2, R2, R27, RZ, 0x3c, !PT ;  /* 0x0000001b02025212 */ /* 0x000fc600078e3cff */
[----:B------:R-:W2:Y:S07]  /*24c0*/  @P6 LDG.E R27, desc[UR8][R14.64+0x118] ;  /* 0x000118080e1b6981 */ /* 0x000eae000c1e1900 */
[----:B------:R-:W2:Y:S01]  /*24d0*/  @P0 LDG.E R29, desc[UR8][R14.64+0x12c] ;  /* 0x00012c080e1d0981 */ /* 0x000ea2000c1e1900 */
[----:B---3--:R-:W-:-:S03]  /*24e0*/  @P1 LOP3.LUT R6, R6, R23, RZ, 0x3c, !PT ;  /* 0x0000001706061212 */ /* 0x008fc600078e3cff */
[----:B------:R-:W3:Y:S01]  /*24f0*/  @P2 LDG.E R23, desc[UR8][R14.64+0xd4] ;  /* 0x0000d4080e172981 */ /* 0x000ee2000c1e1900 */
[----:B----4-:R-:W-:-:S03]  /*2500*/  @P1 LOP3.LUT R4, R4, R25, RZ, 0x3c, !PT ;  /* 0x0000001904041212 */ /* 0x010fc600078e3cff */
[----:B------:R-:W4:Y:S01]  /*2510*/  @P3 LDG.E R25, desc[UR8][R14.64+0xe0] ;  /* 0x0000e0080e193981 */ /* 0x000f22000c1e1900 */
[----:B--2---:R-:W-:-:S03]  /*2520*/  @P4 LOP3.LUT R5, R5, R24, RZ, 0x3c, !PT ;  /* 0x0000001805054212 */ /* 0x004fc600078e3cff */
[----:B------:R-:W2:Y:S01]  /*2530*/  @P5 LDG.E R24, desc[UR8][R14.64+0x114] ;  /* 0x000114080e185981 */ /* 0x000ea2000c1e1900 */
[----:B------:R-:W-:-:S03]  /*2540*/  @P2 LOP3.LUT R6, R6, R21, RZ, 0x3c, !PT ;  /* 0x0000001506062212 */ /* 0x000fc600078e3cff */
[----:B------:R-:W2:Y:S01]  /*2550*/  @P3 LDG.E R21, desc[UR8][R14.64+0xe8] ;  /* 0x0000e8080e153981 */ /* 0x000ea2000c1e1900 */
        /* <DEDUP_REMOVED lines=24> */
[----:B------:R-:W-:Y:S02]  /*26e0*/  @P5 LOP3.LUT R6, R6, R27, RZ, 0x3c, !PT ;  /* 0x0000001b06065212 */ /* 0x000fe400078e3cff */
[----:B--2---:R-:W-:Y:S01]  /*26f0*/  @P6 LOP3.LUT R5, R5, R24, RZ, 0x3c, !PT ;  /* 0x0000001805056212 */ /* 0x004fe200078e3cff */
[----:B------:R-:W2:Y:S04]  /*2700*/  @P0 LDG.E R27, desc[UR8][R14.64+0x130] ;  /* 0x000130080e1b0981 */ /* 0x000ea8000c1e1900 */
[----:B------:R-:W2:Y:S01]  /*2710*/  @P0 LDG.E R24, desc[UR8][R14.64+0x13c] ;  /* 0x00013c080e180981 */ /* 0x000ea2000c1e1900 */
[----:B------:R-:W-:Y:S01]  /*2720*/  UIADD3 UR4, UPT, UPT, UR4, 0x10, URZ ;  /* 0x0000001004047890 */ /* 0x000fe2000fffe0ff */
[----:B------:R-:W-:-:S03]  /*2730*/  @P5 LOP3.LUT R4, R4, R21, RZ, 0x3c, !PT ;  /* 0x0000001504045212 */ /* 0x000fc600078e3cff */
[----:B------:R-:W-:Y:S01]  /*2740*/  UISETP.NE.AND UP0, UPT, UR4, 0x20, UPT ;  /* 0x000000200400788c */ /* 0x000fe2000bf05270 */
[----:B------:R-:W-:-:S04]  /*2750*/  @P6 LOP3.LUT R7, R7, R22, RZ, 0x3c, !PT ;  /* 0x0000001607076212 */ /* 0x000fc800078e3cff */
[----:B------:R-:W-:Y:S02]  /*2760*/  @P0 LOP3.LUT R7, R7, R20, RZ, 0x3c, !PT ;  /* 0x0000001407070212 */ /* 0x000fe400078e3cff */
[----:B---3--:R-:W-:Y:S02]  /*2770*/  @P6 LOP3.LUT R6, R6, R23, RZ, 0x3c, !PT ;  /* 0x0000001706066212 */ /* 0x008fe400078e3cff */
[----:B----4-:R-:W-:Y:S02]  /*2780*/  @P6 LOP3.LUT R4, R4, R25, RZ, 0x3c, !PT ;  /* 0x0000001904046212 */ /* 0x010fe400078e3cff */
[----:B--2---:R-:W-:Y:S02]  /*2790*/  @P0 LOP3.LUT R6, R6, R27, RZ, 0x3c, !PT ;  /* 0x0000001b06060212 */ /* 0x004fe400078e3cff */
[----:B------:R-:W-:Y:S02]  /*27a0*/  @P0 LOP3.LUT R4, R4, R29, RZ, 0x3c, !PT ;  /* 0x0000001d04040212 */ /* 0x000fe400078e3cff */
[----:B------:R-:W-:Y:S01]  /*27b0*/  @P0 LOP3.LUT R5, R5, R24, RZ, 0x3c, !PT ;  /* 0x0000001805050212 */ /* 0x000fe200078e3cff */
[----:B------:R-:W-:Y:S06]  /*27c0*/  BRA.U UP0, `(.L_x_384) ;  /* 0xfffffff5004c7547 */ /* 0x000fec000b83ffff */
[----:B------:R-:W-:-:S05]  /*27d0*/  VIADD R17, R17, 0x1 ;  /* 0x0000000111117836 */ /* 0x000fca0000000000 */
[----:B------:R-:W-:-:S13]  /*27e0*/  ISETP.NE.AND P0, PT, R17, 0x5, PT ;  /* 0x000000051100780c */ /* 0x000fda0003f05270 */
[----:B------:R-:W-:Y:S05]  /*27f0*/  @P0 BRA `(.L_x_385) ;  /* 0xfffffff400300947 */ /* 0x000fea000383ffff */
[----:B------:R2:W-:Y:S04]  /*2800*/  STL [R1+0x4], R2 ;  /* 0x0000040201007387 */ /* 0x0005e80000100800 */
[----:B------:R2:W-:Y:S04]  /*2810*/  STL.64 [R1+0x8], R6 ;  /* 0x0000080601007387 */ /* 0x0005e80000100a00 */
[----:B------:R2:W-:Y:S02]  /*2820*/  STL.64 [R1+0x10], R4 ;  /* 0x0000100401007387 */ /* 0x0005e40000100a00 */
.L_x_379:
[----:B------:R-:W-:Y:S05]  /*2830*/  BSYNC.RECONVERGENT B1 ;  /* 0x0000000000017941 */ /* 0x000fea0003800200 */
.L_x_378:
[C---:B------:R-:W-:Y:S01]  /*2840*/  ISETP.GE.U32.AND P0, PT, R9.reuse, 0x4, PT ;  /* 0x000000040900780c */ /* 0x040fe20003f06070 */
[----:B------:R-:W-:Y:S01]  /*2850*/  VIADD R12, R12, 0x1 ;  /* 0x000000010c0c7836 */ /* 0x000fe20000000000 */
[--C-:B------:R-:W-:Y:S02]  /*2860*/  SHF.R.U64 R9, R9, 0x2, R16.reuse ;  /* 0x0000000209097819 */ /* 0x100fe40000001210 */
[----:B------:R-:W-:Y:S02]  /*2870*/  ISETP.GE.U32.AND.EX P0, PT, R16, RZ, PT, P0 ;  /* 0x000000ff1000720c */ /* 0x000fe40003f06100 */
[----:B------:R-:W-:-:S11]  /*2880*/  SHF.R.U32.HI R16, RZ, 0x2, R16 ;  /* 0x00000002ff107819 */ /* 0x000fd60000011610 */
[----:B------:R-:W-:Y:S05]  /*2890*/  @P0 BRA `(.L_x_386) ;  /* 0xffffffd800cc0947 */ /* 0x000fea000383ffff */
.L_x_377:
[----:B------:R-:W-:Y:S05]  /*28a0*/  BSYNC.RECONVERGENT B0 ;  /* 0x0000000000007941 */ /* 0x000fea0003800200 */
.L_x_376:
[----:B------:R-:W3:Y:S02]  /*28b0*/  LDCU UR5, c[0x0][0x3b0] ;  /* 0x00007600ff0577ac */ /* 0x000ee40008000800 */
[----:B---3--:R-:W-:Y:S02]  /*28c0*/  UISETP.NE.AND UP0, UPT, UR5, URZ, UPT ;  /* 0x000000ff0500728c */ /* 0x008fe4000bf05270 */
[----:B------:R-:W-:-:S07]  /*28d0*/  USHF.R.S32.HI UR4, URZ, 0x1f, UR5 ;  /* 0x0000001fff047899 */ /* 0x000fce0008011405 */
[----:B------:R-:W-:Y:S05]  /*28e0*/  BRA.U !UP0, `(.L_x_387) ;  /* 0x0000002508547547 */ /* 0x000fea000b800000 */
[----:B------:R-:W-:Y:S01]  /*28f0*/  IMAD.MOV.U32 R9, RZ, RZ, RZ ;  /* 0x000000ffff097224 */ /* 0x000fe200078e00ff */
[----:B------:R-:W3:Y:S01]  /*2900*/  LDCU UR6, c[0x0][0x3b0] ;  /* 0x00007600ff0677ac */ /* 0x000ee20008000800 */
[----:B------:R-:W-:-:S05]  /*2910*/  UMOV UR7, UR4 ;  /* 0x0000000400077c82 */ /* 0x000fca0008000000 */
.L_x_395:
[----:B---3--:R-:W-:-:S04]  /*2920*/  ULOP3.LUT UR4, UR6, 0x3, URZ, 0xc0, !UPT ;  /* 0x0000000306047892 */ /* 0x008fc8000f8ec0ff */
[----:B------:R-:W-:-:S04]  /*2930*/  UISETP.NE.U32.AND UP0, UPT, UR4, URZ, UPT ;  /* 0x000000ff0400728c */ /* 0x000fc8000bf05070 */
[----:B------:R-:W-:-:S09]  /*2940*/  UISETP.NE.AND.EX UP0, UPT, URZ, URZ, UPT, UP0 ;  /* 0x000000ffff00728c */ /* 0x000fd2000bf05300 */
[----:B----4-:R-:W-:Y:S05]  /*2950*/  BRA.U !UP0, `(.L_x_388) ;  /* 0x0000002508187547 */ /* 0x010fea000b800000 */
[----:B------:R-:W3:Y:S01]  /*2960*/  LDC.64 R10, c[0x4][0x8] ;  /* 0x01000200ff0a7b82 */ /* 0x000ee20000000a00 */
[----:B------:R-:W-:Y:S01]  /*2970*/  UMOV UR4, URZ ;  /* 0x000000ff00047c82 */ /* 0x000fe20008000000 */
[----:B------:R-:W-:Y:S01]  /*2980*/  UMOV UR5, URZ ;  /* 0x000000ff00057c82 */ /* 0x000fe20008000000 */
[----:B012---:R-:W-:Y:S02]  /*2990*/  IMAD.MOV.U32 R2, RZ, RZ, RZ ;  /* 0x000000ffff027224 */ /* 0x007fe400078e00ff */
[----:B------:R-:W-:Y:S02]  /*29a0*/  IMAD.MOV.U32 R17, RZ, RZ, RZ ;  /* 0x000000ffff117224 */ /* 0x000fe400078e00ff */
[----:B------:R-:W-:Y:S02]  /*29b0*/  IMAD.U32 R5, RZ, RZ, UR4 ;  /* 0x00000004ff057e24 */ /* 0x000fe4000f8e00ff */
[----:B------:R-:W-:Y:S02]  /*29c0*/  IMAD.U32 R4, RZ, RZ, UR5 ;  /* 0x00000005ff047e24 */ /* 0x000fe4000f8e00ff */
[----:B------:R-:W-:-:S02]  /*29d0*/  IMAD.U32 R7, RZ, RZ, UR4 ;  /* 0x00000004ff077e24 */ /* 0x000fc4000f8e00ff */
[----:B------:R-:W-:Y:S02]  /*29e0*/  IMAD.U32 R6, RZ, RZ, UR5 ;  /* 0x00000005ff067e24 */ /* 0x000fe4000f8e00ff */
[----:B---3--:R-:W-:-:S07]  /*29f0*/  IMAD.WIDE.U32 R10, R9, 0xc80, R10 ;  /* 0x00000c80090a7825 */ /* 0x008fce00078e000a */
.L_x_390:
[----:B------:R-:W-:-:S06]  /*2a00*/  IMAD R12, R17, 0x4, R8 ;  /* 0x00000004110c7824 */ /* 0x000fcc00078e0208 */
[----:B------:R-:W5:Y:S01]  /*2a10*/  LDL R12, [R12+0x4] ;  /* 0x000004000c0c7983 */ /* 0x000f620000100800 */
[----:B------:R-:W-:Y:S02]  /*2a20*/  IMAD.SHL.U32 R16, R17, 0x20, RZ ;  /* 0x0000002011107824 */ /* 0x000fe400078e00ff */
[----:B------:R-:W-:-:S07]  /*2a30*/  IMAD.MOV.U32 R19, RZ, RZ, RZ ;  /* 0x000000ffff137224 */ /* 0x000fce00078e00ff */
.L_x_389:
[----:B-----5:R-:W-:Y:S01]  /*2a40*/  SHF.R.U32.HI R22, RZ, R19, R12 ;  /* 0x00000013ff167219 */ /* 0x020fe2000001160c */
[----:B------:R-:W-:-:S03]  /*2a50*/  IMAD.IADD R14, R16, 0x1, R19 ;  /* 0x00000001100e7824 */ /* 0x000fc600078e0213 */
[----:B------:R-:W-:-:S04]  /*2a60*/  LOP3.LUT R15, R22, 0x1, RZ, 0xc0, !PT ;  /* 0x00000001160f7812 */ /* 0x000fc800078ec0ff */
[----:B------:R-:W-:Y:S01]  /*2a70*/  ISETP.NE.U32.AND P0, PT, R15, 0x1, PT ;  /* 0x000000010f00780c */ /* 0x000fe20003f05070 */
[----:B------:R-:W-:-:S03]  /*2a80*/  IMAD R15, R14, 0x5, RZ ;  /* 0x000000050e0f7824 */ /* 0x000fc600078e02ff */
[----:B------:R-:W-:Y:S01]  /*2a90*/  R2P PR, R22, 0x7e ;  /* 0x0000007e16007804 */ /* 0x000fe20000000000 */
[----:B------:R-:W-:-:S08]  /*2aa0*/  IMAD.WIDE.U32 R14, R15, 0x4, R10 ;  /* 0x000000040f0e7825 */ /* 0x000fd000078e000a */
[----:B------:R-:W2:Y:S04]  /*2ab0*/  @!P0 LDG.E R21, desc[UR8][R14.64] ;  /* 0x000000080e158981 */ /* 0x000ea8000c1e1900 */
[----:B------:R-:W3:Y:S04]  /*2ac0*/  @!P0 LDG.E R18, desc[UR8][R14.64+0x10] ;  /* 0x000010080e128981 */ /* 0x000ee8000c1e1900 */
[----:B------:R-:W4:Y:S04]  /*2ad0*/  @P1 LDG.E R23, desc[UR8][R14.64+0x14] ;  /* 0x000014080e171981 */ /* 0x000f28000c1e1900 */
[----:B------:R-:W4:Y:S04]  /*2ae0*/  @P2 LDG.E R25, desc[UR8][R14.64+0x28] ;  /* 0x000028080e192981 */ /* 0x000f28000c1e1900 */
[----:B------:R-:W4:Y:S04]  /*2af0*/  @P1 LDG.E R20, desc[UR8][R14.64+0x24] ;  /* 0x000024080e141981 */ /* 0x000f28000c1e1900 */
[----:B------:R-:W4:Y:S04]  /*2b00*/  @P2 LDG.E R24, desc[UR8][R14.64+0x38] ;  /* 0x000038080e182981 */ /* 0x000f28000c1e1900 */
[----:B------:R-:W4:Y:S04]  /*2b10*/  @P3 LDG.E R27, desc[UR8][R14.64+0x3c] ;  /* 0x00003c080e1b3981 */ /* 0x000f28000c1e1900 */
[----:B------:R-:W4:Y:S01]  /*2b20*/  @P4 LDG.E R29, desc[UR8][R14.64+0x50] ;  /* 0x000050080e1d4981 */ /* 0x000f22000c1e1900 */
[----:B--2---:R-:W-:-:S03]  /*2b30*/  @!P0 LOP3.LUT R2, R2, R21, RZ, 0x3c, !PT ;  /* 0x0000001502028212 */ /* 0x004fc600078e3cff */
[----:B------:R-:W2:Y:S01]  /*2b40*/  @!P0 LDG.E R21, desc[UR8][R14.64+0x4] ;  /* 0x000004080e158981 */ /* 0x000ea2000c1e1900 */
[----:B---3--:R-:W-:-:S03]  /*2b50*/  @!P0 LOP3.LUT R5, R5, R18, RZ, 0x3c, !PT ;  /* 0x0000001205058212 */ /* 0x008fc600078e3cff */
[----:B------:R-:W3:Y:S01]  /*2b60*/  @!P0 LDG.E R18, desc[UR8][R14.64+0x8] ;  /* 0x000008080e128981 */ /* 0x000ee2000c1e1900 */
[----:B----4-:R-:W-:-:S03]  /*2b70*/  @P1 LOP3.LUT R2, R2, R23, RZ, 0x3c, !PT ;  /* 0x0000001702021212 */ /* 0x010fc600078e3cff */
[----:B------:R-:W4:Y:S01]  /*2b80*/  @!P0 LDG.E R23, desc[UR8][R14.64+0xc] ;  /* 0x00000c080e178981 */ /* 0x000f22000c1e1900 */
[----:B------:R-:W-:-:S03]  /*2b90*/  @P2 LOP3.LUT R2, R2, R25, RZ, 0x3c, !PT ;  /* 0x0000001902022212 */ /* 0x000fc600078e3cff */
[----:B------:R-:W4:Y:S01]  /*2ba0*/  @P1 LDG.E R25, desc[UR8][R14.64+0x18] ;  /* 0x000018080e191981 */ /* 0x000f22000c1e1900 */
[----:B------:R-:W-:-:S03]  /*2bb0*/  @P1 LOP3.LUT R5, R5, R20, RZ, 0x3c, !PT ;  /* 0x0000001405051212 */ /* 0x000fc600078e3cff */
[----:B------:R-:W4:Y:S01]  /*2bc0*/  @P2 LDG.E R20, desc[UR8][R14.64+0x30] ;  /* 0x000030080e142981 */ /* 0x000f22000c1e1900 */
[----:B--2---:R-:W-:-:S03]  /*2bd0*/  @!P0 LOP3.LUT R6, R6, R21, RZ, 0x3c, !PT ;  /* 0x0000001506068212 */ /* 0x004fc600078e3cff */
[----:B------:R-:W2:Y:S01]  /*2be0*/  @P1 LDG.E R21, desc[UR8][R14.64+0x20] ;  /* 0x000020080e151981 */ /* 0x000ea2000c1e1900 */
[----:B---3--:R-:W-:-:S03]  /*2bf0*/  @!P0 LOP3.LUT R7, R7, R18, RZ, 0x3c, !PT ;  /* 0x0000001207078212 */ /* 0x008fc600078e3cff */
[----:B------:R-:W3:Y:S01]  /*2c00*/  @P1 LDG.E R18, desc[UR8][R14.64+0x1c] ;  /* 0x00001c080e121981 */ /* 0x000ee2000c1e1900 */
[----:B----4-:R-:W-:-:S03]  /*2c10*/  @!P0 LOP3.LUT R4, R4, R23, RZ, 0x3c, !PT ;  /* 0x0000001704048212 */ /* 0x010fc600078e3cff */
        /* <DEDUP_REMOVED lines=11> */
[----:B------:R-:W-:-:S03]  /*2cd0*/  @P2 LOP3.LUT R7, R7, R20, RZ, 0x3c, !PT ;  /* 0x0000001407072212 */ /* 0x000fc600078e3cff */
[----:B------:R-:W3:Y:S01]  /*2ce0*/  @P4 LDG.E R20, desc[UR8][R14.64+0x58] ;  /* 0x000058080e144981 */ /* 0x000ee2000c1e1900 */
[----:B----4-:R-:W-:Y:S02]  /*2cf0*/  @P2 LOP3.LUT R6, R6, R23, RZ, 0x3c, !PT ;  /* 0x0000001706062212 */ /* 0x010fe400078e3cff */
[----:B------:R-:W-:Y:S01]  /*2d00*/  @P2 LOP3.LUT R4, R4, R25, RZ, 0x3c, !PT ;  /* 0x0000001904042212 */ /* 0x000fe200078e3cff */
[----:B------:R-:W4:Y:S04]  /*2d10*/  @P3 LDG.E R23, desc[UR8][R14.64+0x48] ;  /* 0x000048080e173981 */ /* 0x000f28000c1e1900 */
[----:B------:R-:W4:Y:S01]  /*2d20*/  @P4 LDG.E R25, desc[UR8][R14.64+0x54] ;  /* 0x000054080e194981 */ /* 0x000f22000c1e1900 */
[----:B------:R-:W-:Y:S02]  /*2d30*/  @P4 LOP3.LUT R2, R2, R29, RZ, 0x3c, !PT ;  /* 0x0000001d02024212 */ /* 0x000fe400078e3cff */
[----:B------:R-:W-:-:S02]  /*2d40*/  @P3 LOP3.LUT R5, R5, R24, RZ, 0x3c, !PT ;  /* 0x0000001805053212 */ /* 0x000fc400078e3cff */
        /* <DEDUP_REMOVED lines=9> */
[----:B----4-:R-:W-:-:S03]  /*2de0*/  @P3 LOP3.LUT R4, R4, R23, RZ, 0x3c, !PT ;  /* 0x0000001704043212 */ /* 0x010fc600078e3cff */
[----:B------:R-:W4:Y:S01]  /*2df0*/  @P5 LDG.E R23, desc[UR8][R14.64+0x68] ;  /* 0x000068080e175981 */ /* 0x000f22000c1e1900 */
[----:B------:R-:W-:-:S03]  /*2e00*/  @P4 LOP3.LUT R6, R6, R25, RZ, 0x3c, !PT ;  /* 0x0000001906064212 */ /* 0x000fc600078e3cff */
[----:B------:R-:W4:Y:S01]  /*2e10*/  @P5 LDG.E R25, desc[UR8][R14.64+0x70] ;  /* 0x000070080e195981 */ /* 0x000f22000c1e1900 */
[----:B------:R-:W-:Y:S02]  /*2e20*/  LOP3.LUT P0, RZ, R22, 0x80, RZ, 0xc0, !PT ;  /* 0x0000008016ff7812 */ /* 0x000fe4000780c0ff */
[----:B------:R-:W-:Y:S02]  /*2e30*/  @P4 LOP3.LUT R5, R5, R24, RZ, 0x3c, !PT ;  /* 0x0000001805054212 */ /* 0x000fe400078e3cff */
[----:B------:R-:W-:Y:S02]  /*2e40*/  @P6 LOP3.LUT R2, R2, R27, RZ, 0x3c, !PT ;  /* 0x0000001b02026212 */ /* 0x000fe400078e3cff */
[----:B------:R-:W4:Y:S07]  /*2e50*/  @P6 LDG.E R27, desc[UR8][R14.64+0x7c] ;  /* 0x00007c080e1b6981 */ /* 0x000f2e000c1e1900 */
[----:B------:R-:W4:Y:S04]  /*2e60*/  @P0 LDG.E R29, desc[UR8][R14.64+0x8c] ;  /* 0x00008c080e1d0981 */ /* 0x000f28000c1e1900 */
[----:B------:R-:W4:Y:S04]  /*2e70*/  @P0 LDG.E R24, desc[UR8][R14.64+0x94] ;  /* 0x000094080e180981 */ /* 0x000f28000c1e1900 */
        /* <DEDUP_REMOVED lines=11> */
[----:B------:R-:W-:Y:S02]  /*2f30*/  @P6 LOP3.LUT R6, R6, R27, RZ, 0x3c, !PT ;  /* 0x0000001b06066212 */ /* 0x000fe400078e3cff */
[----:B------:R-:W-:Y:S02]  /*2f40*/  @P0 LOP3.LUT R2, R2, R29, RZ, 0x3c, !PT ;  /* 0x0000001d02020212 */ /* 0x000fe400078e3cff */
[----:B--2---:R-:W-:Y:S02]  /*2f50*/  @P6 LOP3.LUT R4, R4, R21, RZ, 0x3c, !PT ;  /* 0x0000001504046212 */ /* 0x004fe400078e3cff */
[----:B---3--:R-:W-:Y:S02]  /*2f60*/  @P6 LOP3.LUT R7, R7, R18, RZ, 0x3c, !PT ;  /* 0x0000001207076212 */ /* 0x008fe400078e3cff */
[----:B------:R-:W-:Y:S02]  /*2f70*/  @P6 LOP3.LUT R5, R5, R20, RZ, 0x3c, !PT ;  /* 0x0000001405056212 */ /* 0x000fe400078e3cff */
[----:B------:R-:W-:-:S02]  /*2f80*/  @P0 LOP3.LUT R7, R7, R24, RZ, 0x3c, !PT ;  /* 0x0000001807070212 */ /* 0x000fc400078e3cff */
[----:B----4-:R-:W-:Y:S02]  /*2f90*/  @P0 LOP3.LUT R6, R6, R23, RZ, 0x3c, !PT ;  /* 0x0000001706060212 */ /* 0x010fe400078e3cff */
[----:B------:R-:W-:Y:S02]  /*2fa0*/  @P0 LOP3.LUT R5, R5, R26, RZ, 0x3c, !PT ;  /* 0x0000001a05050212 */ /* 0x000fe400078e3cff */
[----:B------:R-:W-:Y:S02]  /*2fb0*/  @P0 LOP3.LUT R4, R4, R25, RZ, 0x3c, !PT ;  /* 0x0000001904040212 */ /* 0x000fe400078e3cff */
        /* <DEDUP_REMOVED lines=27> */
[----:B---3--:R-:W-:Y:S02]  /*3170*/  @P0 LOP3.LUT R7, R7, R24, RZ, 0x3c, !PT ;  /* 0x0000001807070212 */ /* 0x008fe400078e3cff */
[----:B----4-:R-:W-:Y:S02]  /*3180*/  @P0 LOP3.LUT R4, R4, R23, RZ, 0x3c, !PT ;  /* 0x0000001704040212 */ /* 0x010fe400078e3cff */
[----:B------:R-:W3:Y:S01]  /*3190*/  @P2 LDG.E R23, desc[UR8][R14.64+0xcc] ;  /* 0x0000cc080e172981 */ /* 0x000ee2000c1e1900 */
[----:B------:R-:W-:-:S03]  /*31a0*/  @P3 LOP3.LUT R5, R5, R20, RZ, 0x3c, !PT ;  /* 0x0000001405053212 */ /* 0x000fc600078e3cff */
[----:B------:R-:W4:Y:S01]  /*31b0*/  @P2 LDG.E R20, desc[UR8][R14.64+0xd0] ;  /* 0x0000d0080e142981 */ /* 0x000f22000c1e1900 */
[----:B------:R-:W-:-:S03]  /*31c0*/  @P1 LOP3.LUT R6, R6, R25, RZ, 0x3c, !PT ;  /* 0x0000001906061212 */ /* 0x000fc600078e3cff */
[----:B------:R-:W4:Y:S01]  /*31d0*/  @P2 LDG.E R25, desc[UR8][R14.64+0xd4] ;  /* 0x0000d4080e192981 */ /* 0x000f22000c1e1900 */
[----:B------:R-:W-:-:S03]  /*31e0*/  @P1 LOP3.LUT R7, R7, R18, RZ, 0x3c, !PT ;  /* 0x0000001207071212 */ /* 0x000fc600078e3cff */
[----:B------:R-:W4:Y:S01]  /*31f0*/  @P3 LDG.E R18, desc[UR8][R14.64+0xe4] ;  /* 0x0000e4080e123981 */ /* 0x000f22000c1e1900 */
[----:B------:R-:W-:Y:S02]  /*3200*/  LOP3.LUT P0, RZ, R22, 0x8000, RZ, 0xc0, !PT ;  /* 0x0000800016ff7812 */ /* 0x000fe4000780c0ff */
[----:B------:R-:W-:Y:S01]  /*3210*/  @P5 LOP3.LUT R2, R2, R27, RZ, 0x3c, !PT ;  /* 0x0000001b02025212 */ /* 0x000fe200078e3cff */
[----:B------:R-:W4:Y:S04]  /*3220*/  @P4 LDG.E R22, desc[UR8][R14.64+0x100] ;  /* 0x000100080e164981 */ /* 0x000f28000c1e1900 */
[----:B------:R-:W4:Y:S01]  /*3230*/  @P3 LDG.E R27, desc[UR8][R14.64+0xe0] ;  /* 0x0000e0080e1b3981 */ /* 0x000f22000c1e1900 */
[----:B------:R-:W-:-:S05]  /*3240*/  @P6 LOP3.LUT R2, R2, R29, RZ, 0x3c, !PT ;  /* 0x0000001d02026212 */ /* 0x000fca00078e3cff */
        /* <DEDUP_REMOVED lines=32> */
[----:B------:R-:W-:-:S05]  /*3450*/  VIADD R19, R19, 0x10 ;  /* 0x0000001013137836 */ /* 0x000fca0000000000 */
[----:B------:R-:W-:Y:S02]  /*3460*/  ISETP.NE.AND P1, PT, R19, 0x20, PT ;  /* 0x000000201300780c */ /* 0x000fe40003f25270 */
[----:B--2---:R-:W-:Y:S02]  /*3470*/  @P5 LOP3.LUT R4, R4, R21, RZ, 0x3c, !PT ;  /* 0x0000001504045212 */ /* 0x004fe400078e3cff */
[----:B---3--:R-:W-:Y:S02]  /*3480*/  @P6 LOP3.LUT R6, R6, R23, RZ, 0x3c, !PT ;  /* 0x0000001706066212 */ /* 0x008fe400078e3cff */
[----:B----4-:R-:W-:Y:S02]  /*3490*/  @P6 LOP3.LUT R7, R7, R20, RZ, 0x3c, !PT ;  /* 0x0000001407076212 */ /* 0x010fe400078e3cff */
[----:B------:R-:W-:Y:S02]  /*34a0*/  @P6 LOP3.LUT R4, R4, R25, RZ, 0x3c, !PT ;  /* 0x0000001904046212 */ /* 0x000fe400078e3cff */
[----:B------:R-:W-:-:S02]  /*34b0*/  @P6 LOP3.LUT R5, R5, R18, RZ, 0x3c, !PT ;  /* 0x0000001205056212 */ /* 0x000fc400078e3cff */
[----:B------:R-:W-:Y:S02]  /*34c0*/  @P0 LOP3.LUT R4, R4, R29, RZ, 0x3c, !PT ;  /* 0x0000001d04040212 */ /* 0x000fe400078e3cff */
[----:B------:R-:W-:Y:S02]  /*34d0*/  @P0 LOP3.LUT R7, R7, R22, RZ, 0x3c, !PT ;  /* 0x0000001607070212 */ /* 0x000fe400078e3cff */
[----:B------:R-:W-:Y:S02]  /*34e0*/  @P0 LOP3.LUT R5, R5, R24, RZ, 0x3c, !PT ;  /* 0x0000001805050212 */ /* 0x000fe400078e3cff */
[----:B------:R-:W-:Y:S01]  /*34f0*/  @P0 LOP3.LUT R6, R6, R27, RZ, 0x3c, !PT ;  /* 0x0000001b06060212 */ /* 0x000fe200078e3cff */
[----:B------:R-:W-:Y:S06]  /*3500*/  @P1 BRA `(.L_x_389) ;  /* 0xfffffff4004c1947 */ /* 0x000fec000383ffff */
[----:B------:R-:W-:-:S05]  /*3510*/  VIADD R17, R17, 0x1 ;  /* 0x0000000111117836 */ /* 0x000fca0000000000 */
[----:B------:R-:W-:-:S13]  /*3520*/  ISETP.NE.AND P0, PT, R17, 0x5, PT ;  /* 0x000000051100780c */ /* 0x000fda0003f05270 */
[----:B------:R-:W-:Y:S05]  /*3530*/  @P0 BRA `(.L_x_390) ;  /* 0xfffffff400300947 */ /* 0x000fea000383ffff */
[----:B------:R3:W-:Y:S01]  /*3540*/  STL [R1+0x4], R2 ;  /* 0x0000040201007387 */ /* 0x0007e20000100800 */
[----:B------:R-:W-:-:S03]  /*3550*/  ULOP3.LUT UR10, UR6, 0x3, URZ, 0xc0, !UPT ;  /* 0x00000003060a7892 */ /* 0x000fc6000f8ec0ff */
[----:B------:R3:W-:Y:S01]  /*3560*/  STL.64 [R1+0x8], R6 ;  /* 0x0000080601007387 */ /* 0x0007e20000100a00 */
[----:B------:R-:W-:-:S03]  /*3570*/  UISETP.NE.U32.AND UP0, UPT, UR10, 0x1, UPT ;  /* 0x000000010a00788c */ /* 0x000fc6000bf05070 */
[----:B------:R3:W-:Y:S01]  /*3580*/  STL.64 [R1+0x10], R4 ;  /* 0x0000100401007387 */ /* 0x0007e20000100a00 */
[----:B------:R-:W-:-:S09]  /*3590*/  UISETP.NE.AND.EX UP0, UPT, URZ, URZ, UPT, UP0 ;  /* 0x000000ffff00728c */ /* 0x000fd2000bf05300 */
[----:B------:R-:W-:Y:S05]  /*35a0*/  BRA.U !UP0, `(.L_x_388) ;  /* 0x0000001908047547 */ /* 0x000fea000b800000 */
[----:B------:R-:W-:Y:S01]  /*35b0*/  UMOV UR4, URZ ;  /* 0x000000ff00047c82 */ /* 0x000fe20008000000 */
[----:B------:R-:W-:Y:S01]  /*35c0*/  UMOV UR5, URZ ;  /* 0x000000ff00057c82 */ /* 0x000fe20008000000 */
[----:B---3--:R-:W-:Y:S02]  /*35d0*/  IMAD.MOV.U32 R2, RZ, RZ, RZ ;  /* 0x000000ffff027224 */ /* 0x008fe400078e00ff */
[----:B------:R-:W-:Y:S02]  /*35e0*/  IMAD.MOV.U32 R17, RZ, RZ, RZ ;  /* 0x000000ffff117224 */ /* 0x000fe400078e00ff */
[----:B------:R-:W-:Y:S02]  /*35f0*/  IMAD.U32 R5, RZ, RZ, UR4 ;  /* 0x00000004ff057e24 */ /* 0x000fe4000f8e00ff */
[----:B------:R-:W-:Y:S02]  /*3600*/  IMAD.U32 R4, RZ, RZ, UR5 ;  /* 0x00000005ff047e24 */ /* 0x000fe4000f8e00ff */
[----:B------:R-:W-:-:S02]  /*3610*/  IMAD.U32 R7, RZ, RZ, UR4 ;  /* 0x00000004ff077e24 */ /* 0x000fc4000f8e00ff */
[----:B------:R-:W-:-:S07]  /*3620*/  IMAD.U32 R6, RZ, RZ, UR5 ;  /* 0x00000005ff067e24 */ /* 0x000fce000f8e00ff */
.L_x_392:
[----:B------:R-:W-:-:S06]  /*3630*/  IMAD R12, R17, 0x4, R8 ;  /* 0x00000004110c7824 */ /* 0x000fcc00078e0208 */
[----:B------:R-:W5:Y:S01]  /*3640*/  LDL R12, [R12+0x4] ;  /* 0x000004000c0c7983 */ /* 0x000f620000100800 */
[----:B------:R-:W-:Y:S02]  /*3650*/  IMAD.SHL.U32 R16, R17, 0x20, RZ ;  /* 0x0000002011107824 */ /* 0x000fe400078e00ff */
[----:B------:R-:W-:-:S07]  /*3660*/  IMAD.MOV.U32 R19, RZ, RZ, RZ ;  /* 0x000000ffff137224 */ /* 0x000fce00078e00ff */
.L_x_391:
        /* <DEDUP_REMOVED lines=177> */
[----:B------:R-:W-:-:S03]  /*4180*/  UISETP.NE.U32.AND UP0, UPT, UR10, 0x3, UPT ;  /* 0x000000030a00788c */ /* 0x000fc6000bf05070 */
[----:B------:R4:W-:Y:S01]  /*4190*/  STL.64 [R1+0x8], R6 ;  /* 0x0000080601007387 */ /* 0x0009e20000100a00 */
[----:B------:R-:W-:-:S03]  /*41a0*/  UISETP.NE.AND.EX UP0, UPT, URZ, URZ, UPT, UP0 ;  /* 0x000000ffff00728c */ /* 0x000fc6000bf05300 */
[----:B------:R4:W-:Y:S06]  /*41b0*/  STL.64 [R1+0x10], R4 ;  /* 0x0000100401007387 */ /* 0x0009ec0000100a00 */
[----:B------:R-:W-:Y:S05]  /*41c0*/  BRA.U UP0, `(.L_x_388) ;  /* 0x0000000900fc7547 */ /* 0x000fea000b800000 */
[----:B------:R-:W-:Y:S01]  /*41d0*/  UMOV UR4, URZ ;  /* 0x000000ff00047c82 */ /* 0x000fe20008000000 */
[----:B------:R-:W-:Y:S01]  /*41e0*/  UMOV UR5, URZ ;  /* 0x000000ff00057c82 */ /* 0x000fe20008000000 */
[----:B----4-:R-:W-:Y:S02]  /*41f0*/  IMAD.MOV.U32 R2, RZ, RZ, RZ ;  /* 0x000000ffff027224 */ /* 0x010fe400078e00ff */
[----:B------:R-:W-:Y:S02]  /*4200*/  IMAD.MOV.U32 R17, RZ, RZ, RZ ;  /* 0x000000ffff117224 */ /* 0x000fe400078e00ff */
[----:B------:R-:W-:Y:S02]  /*4210*/  IMAD.U32 R5, RZ, RZ, UR4 ;  /* 0x00000004ff057e24 */ /* 0x000fe4000f8e00ff */
[----:B------:R-:W-:Y:S02]  /*4220*/  IMAD.U32 R4, RZ, RZ, UR5 ;  /* 0x00000005ff047e24 */ /* 0x000fe4000f8e00ff */
[----:B------:R-:W-:-:S02]  /*4230*/  IMAD.U32 R7, RZ, RZ, UR4 ;  /* 0x00000004ff077e24 */ /* 0x000fc4000f8e00ff */
[----:B------:R-:W-:-:S07]  /*4240*/  IMAD.U32 R6, RZ, RZ, UR5 ;  /* 0x00000005ff067e24 */ /* 0x000fce000f8e00ff */
.L_x_394:
[----:B------:R-:W-:-:S06]  /*4250*/  IMAD R12, R17, 0x4, R8 ;  /* 0x00000004110c7824 */ /* 0x000fcc00078e0208 */
[----:B------:R-:W5:Y:S01]  /*4260*/  LDL R12, [R12+0x4] ;  /* 0x000004000c0c7983 */ /* 0x000f620000100800 */
[----:B------:R-:W-:Y:S02]  /*4270*/  IMAD.SHL.U32 R16, R17, 0x20, RZ ;  /* 0x0000002011107824 */ /* 0x000fe400078e00ff */
[----:B------:R-:W-:-:S07]  /*4280*/  IMAD.MOV.U32 R19, RZ, RZ, RZ ;  /* 0x000000ffff137224 */ /* 0x000fce00078e00ff */
.L_x_393:
        /* <DEDUP_REMOVED lines=176> */
[----:B------:R0:W-:Y:S04]  /*4d90*/  STL [R1+0x4], R2 ;  /* 0x0000040201007387 */ /* 0x0001e80000100800 */
[----:B------:R0:W-:Y:S04]  /*4da0*/  STL.64 [R1+0x8], R6 ;  /* 0x0000080601007387 */ /* 0x0001e80000100a00 */
[----:B------:R0:W-:Y:S02]  /*4db0*/  STL.64 [R1+0x10], R4 ;  /* 0x0000100401007387 */ /* 0x0001e40000100a00 */
.L_x_388:
[----:B------:R-:W-:Y:S01]  /*4dc0*/  UISETP.GT.U32.AND UP0, UPT, UR6, 0x3, UPT ;  /* 0x000000030600788c */ /* 0x000fe2000bf04070 */
[----:B------:R-:W-:Y:S01]  /*4dd0*/  VIADD R9, R9, 0x1 ;  /* 0x0000000109097836 */ /* 0x000fe20000000000 */
[----:B------:R-:W-:Y:S02]  /*4de0*/  USHF.R.U64 UR4, UR6, 0x2, UR7 ;  /* 0x0000000206047899 */ /* 0x000fe40008001207 */
[----:B------:R-:W-:Y:S02]  /*4df0*/  UISETP.GT.U32.AND.EX UP0, UPT, UR7, URZ, UPT, UP0 ;  /* 0x000000ff0700728c */ /* 0x000fe4000bf04100 */
[----:B------:R-:W-:-:S03]  /*4e00*/  USHF.R.U32.HI UR5, URZ, 0x2, UR7 ;  /* 0x00000002ff057899 */ /* 0x000fc60008011607 */
[----:B------:R-:W-:-:S04]  /*4e10*/  UMOV UR6, UR4 ;  /* 0x0000000400067c82 */ /* 0x000fc80008000000 */
[----:B------:R-:W-:Y:S01]  /*4e20*/  UMOV UR7, UR5 ;  /* 0x0000000500077c82 */ /* 0x000fe20008000000 */
[----:B------:R-:W-:Y:S05]  /*4e30*/  BRA.U UP0, `(.L_x_395) ;  /* 0xffffffd900b87547 */ /* 0x000fea000b83ffff */
.L_x_387:
[----:B------:R-:W5:Y:S01]  /*4e40*/  LDCU.64 UR6, c[0x0][0x3a8] ;  /* 0x00007500ff0677ac */ /* 0x000f620008000a00 */
[----:B------:R-:W-:Y:S01]  /*4e50*/  SHF.R.U32.HI R9, RZ, 0x2, R2 ;  /* 0x00000002ff097819 */ /* 0x000fe20000011602 */
[----:B------:R-:W-:Y:S01]  /*4e60*/  IMAD.MOV.U32 R17, RZ, RZ, 0x7f800000 ;  /* 0x7f800000ff117424 */ /* 0x000fe200078e00ff */
[----:B------:R-:W-:Y:S01]  /*4e70*/  STL.64 [R1+0x28], RZ ;  /* 0x000028ff01007387 */ /* 0x000fe20000100a00 */
[----:B------:R-:W5:Y:S01]  /*4e80*/  LDCU UR4, c[0x0][0x3b0] ;  /* 0x00007600ff0477ac */ /* 0x000f620008000800 */
[----:B------:R-:W-:Y:S01]  /*4e90*/  LOP3.LUT R9, R9, R2, RZ, 0x3c, !PT ;  /* 0x0000000209097212 */ /* 0x000fe200078e3cff */
[----:B01234-:R-:W-:Y:S01]  /*4ea0*/  IMAD.SHL.U32 R2, R5, 0x10, RZ ;  /* 0x0000001005027824 */ /* 0x01ffe200078e00ff */
[----:B------:R0:W-:Y:S01]  /*4eb0*/  STL.64 [R1+0x8], R4 ;  /* 0x0000080401007387 */ /* 0x0001e20000100a00 */
[----:B------:R-:W-:Y:S02]  /*4ec0*/  BSSY.RECONVERGENT B0, `(.L_x_396) ;  /* 0x0000045000007945 */ /* 0x000fe40003800200 */
[----:B------:R-:W-:-:S05]  /*4ed0*/  IMAD.SHL.U32 R8, R9, 0x2, RZ ;  /* 0x0000000209087824 */ /* 0x000fca00078e00ff */
[----:B------:R-:W-:Y:S01]  /*4ee0*/  LOP3.LUT R8, R9, R8, R2, 0x96, !PT ;  /* 0x0000000809087212 */ /* 0x000fe200078e9602 */
[----:B------:R-:W-:Y:S01]  /*4ef0*/  IMAD.MOV.U32 R9, RZ, RZ, 0x2f800000 ;  /* 0x2f800000ff097424 */ /* 0x000fe200078e00ff */
[----:B-----5:R-:W-:Y:S02]  /*4f00*/  ULOP3.LUT UR6, UR6, 0xaad26b49, URZ, 0x3c, !UPT ;  /* 0xaad26b4906067892 */ /* 0x020fe4000f8e3cff */
[----:B------:R-:W-:Y:S01]  /*4f10*/  LOP3.LUT R8, R8, R5, RZ, 0x3c, !PT ;  /* 0x0000000508087212 */ /* 0x000fe200078e3cff */
[----:B------:R-:W-:Y:S01]  /*4f20*/  ULOP3.LUT UR7, UR7, 0xf7dcefdd, URZ, 0x3c, !UPT ;  /* 0xf7dcefdd07077892 */ /* 0x000fe2000f8e3cff */
[----:B0-----:R-:W-:Y:S01]  /*4f30*/  IMAD.MOV.U32 R5, RZ, RZ, 0x30c90fdb ;  /* 0x30c90fdbff057424 */ /* 0x001fe200078e00ff */
[----:B------:R-:W-:Y:S02]  /*4f40*/  UIMAD UR12, UR6, 0x4182bed5, URZ ;  /* 0x4182bed5060c78a4 */ /* 0x000fe4000f8e02ff */
[----:B------:R-:W-:-:S04]  /*4f50*/  UIMAD UR13, UR7, -0x658354e5, URZ ;  /* 0x9a7cab1b070d78a4 */ /* 0x000fc8000f8e02ff */
[----:B------:R-:W-:-:S04]  /*4f60*/  UIADD3 UR5, UPT, UPT, UR12, 0x64f0c9, UR13 ;  /* 0x0064f0c90c057890 */ /* 0x000fc8000fffe00d */
[----:B------:R-:W-:-:S04]  /*4f70*/  UIMAD UR4, UR4, 0x587c5, UR5 ;  /* 0x000587c5040478a4 */ /* 0x000fc8000f8e0205 */
[----:B------:R-:W-:Y:S02]  /*4f80*/  UIADD3 UR14, UPT, UPT, UR4, 0x587c5, URZ ;  /* 0x000587c5040e7890 */ /* 0x000fe4000fffe0ff */
[----:B------:R-:W-:-:S04]  /*4f90*/  UIADD3 UR7, UPT, UPT, UR4, 0xb0f8a, URZ ;  /* 0x000b0f8a04077890 */ /* 0x000fc8000fffe0ff */
[----:B------:R-:W-:Y:S02]  /*4fa0*/  VIADD R2, R8, UR14 ;  /* 0x0000000e08027c36 */ /* 0x000fe40008000000 */
[----:B------:R-:W-:-:S03]  /*4fb0*/  IMAD.U32 R14, RZ, RZ, UR7 ;  /* 0x00000007ff0e7e24 */ /* 0x000fc6000f8e00ff */
[----:B------:R-:W-:-:S05]  /*4fc0*/  I2FP.F32.U32 R2, R2 ;  /* 0x0000000200027245 */ /* 0x000fca0000201000 */
[----:B------:R-:W-:Y:S01]  /*4fd0*/  FFMA R10, R2, R9, 1.1641532182693481445e-10 ;  /* 0x2f000000020a7423 */ /* 0x000fe20000000009 */
[----:B------:R-:W-:-:S04]  /*4fe0*/  IMAD.MOV.U32 R9, RZ, RZ, 0x3e055027 ;  /* 0x3e055027ff097424 */ /* 0x000fc800078e00ff */
[----:B------:R-:W-:-:S13]  /*4ff0*/  FSETP.GEU.AND P0, PT, R10, 1.175494350822287508e-38, PT ;  /* 0x008000000a00780b */ /* 0x000fda0003f0e000 */
[----:B------:R-:W-:-:S04]  /*5000*/  @!P0 FMUL R10, R10, 8388608 ;  /* 0x4b0000000a0a8820 */ /* 0x000fc80000400000 */
[----:B------:R-:W-:-:S05]  /*5010*/  VIADD R2, R10, 0xc0d55555 ;  /* 0xc0d555550a027836 */ /* 0x000fca0000000000 */
[----:B------:R-:W-:-:S05]  /*5020*/  LOP3.LUT R11, R2, 0xff800000, RZ, 0xc0, !PT ;  /* 0xff800000020b7812 */ /* 0x000fca00078ec0ff */
[----:B------:R-:W-:Y:S01]  /*5030*/  IMAD.IADD R2, R10, 0x1, -R11 ;  /* 0x000000010a027824 */ /* 0x000fe200078e0a0b */
[----:B------:R-:W-:-:S03]  /*5040*/  I2FP.F32.S32 R11, R11 ;  /* 0x0000000b000b7245 */ /* 0x000fc60000201400 */
[----:B------:R-:W-:Y:S01]  /*5050*/  FADD R12, R2, -1 ;  /* 0xbf800000020c7421 */ /* 0x000fe20000000000 */
[----:B------:R-:W-:Y:S02]  /*5060*/  FSEL R2, RZ, -23, P0 ;  /* 0xc1b80000ff027808 */ /* 0x000fe40000000000 */
[----:B------:R-:W-:Y:S01]  /*5070*/  ISETP.GT.U32.AND P0, PT, R10, 0x7f7fffff, PT ;  /* 0x7f7fffff0a00780c */ /* 0x000fe20003f04070 */
[----:B------:R-:W-:Y:S02]  /*5080*/  FFMA R9, R12, -R9, 0.14084610342979431152 ;  /* 0x3e1039f60c097423 */ /* 0x000fe40000000809 */
[----:B------:R-:W-:Y:S01]  /*5090*/  FFMA R11, R11, 1.1920928955078125e-07, R2 ;  /* 0x340000000b0b7823 */ /* 0x000fe20000000002 */
[----:B------:R-:W-:Y:S02]  /*50a0*/  IMAD.SHL.U32 R2, R8, 0x10, RZ ;  /* 0x0000001008027824 */ /* 0x000fe400078e00ff */
[----:B------:R-:W-:-:S04]  /*50b0*/  FFMA R9, R12, R9, -0.12148627638816833496 ;  /* 0xbdf8cdcc0c097423 */ /* 0x000fc80000000009 */
[----:B------:R-:W-:-:S04]  /*50c0*/  FFMA R9, R12, R9, 0.13980610668659210205 ;  /* 0x3e0f29550c097423 */ /* 0x000fc80000000009 */
[----:B------:R-:W-:-:S04]  /*50d0*/  FFMA R9, R12, R9, -0.16684235632419586182 ;  /* 0xbe2ad8b90c097423 */ /* 0x000fc80000000009 */
[----:B------:R-:W-:-:S04]  /*50e0*/  FFMA R9, R12, R9, 0.20012299716472625732 ;  /* 0x3e4ced0b0c097423 */ /* 0x000fc80000000009 */
[----:B------:R-:W-:-:S04]  /*50f0*/  FFMA R9, R12, R9, -0.24999669194221496582 ;  /* 0xbe7fff220c097423 */ /* 0x000fc80000000009 */
[----:B------:R-:W-:Y:S01]  /*5100*/  FFMA R15, R12, R9, 0.33333182334899902344 ;  /* 0x3eaaaa780c0f7423 */ /* 0x000fe20000000009 */
[----:B------:R-:W-:-:S03]  /*5110*/  SHF.R.U32.HI R9, RZ, 0x2, R6 ;  /* 0x00000002ff097819 */ /* 0x000fc60000011606 */
[----:B------:R-:W-:Y:S01]  /*5120*/  FFMA R15, R12, R15, -0.5 ;  /* 0xbf0000000c0f7423 */ /* 0x000fe2000000000f */
[----:B------:R-:W-:-:S03]  /*5130*/  LOP3.LUT R9, R9, R6, RZ, 0x3c, !PT ;  /* 0x0000000609097212 */ /* 0x000fc600078e3cff */
[C---:B------:R-:W-:Y:S02]  /*5140*/  FMUL R15, R12.reuse, R15 ;  /* 0x0000000f0c0f7220 */ /* 0x040fe40000400000 */
[C---:B------:R-:W-:Y:S02]  /*5150*/  IMAD.SHL.U32 R6, R9.reuse, 0x2, RZ ;  /* 0x0000000209067824 */ /* 0x040fe400078e00ff */
[----:B------:R-:W-:Y:S01]  /*5160*/  FFMA R12, R12, R15, R12 ;  /* 0x0000000f0c0c7223 */ /* 0x000fe2000000000c */
[----:B------:R-:W-:Y:S02]  /*5170*/  IMAD.MOV.U32 R15, RZ, RZ, R7 ;  /* 0x000000ffff0f7224 */ /* 0x000fe400078e0007 */
[----:B------:R-:W-:Y:S01]  /*5180*/  LOP3.LUT R9, R9, R6, R2, 0x96, !PT ;  /* 0x0000000609097212 */ /* 0x000fe200078e9602 */
[----:B------:R-:W-:Y:S01]  /*5190*/  FFMA R2, R11, 0.69314718246459960938, R12 ;  /* 0x3f3172180b027823 */ /* 0x000fe2000000000c */
[C---:B------:R-:W-:Y:S01]  /*51a0*/  @P0 FFMA R2, R10.reuse, R17, +INF ;  /* 0x7f8000000a020423 */ /* 0x040fe20000000011 */
[----:B------:R-:W-:Y:S01]  /*51b0*/  FSETP.NEU.AND P0, PT, R10, RZ, PT ;  /* 0x000000ff0a00720b */ /* 0x000fe20003f0d000 */
[----:B------:R0:W-:Y:S01]  /*51c0*/  STL.64 [R1], R14 ;  /* 0x0000000e01007387 */ /* 0x0001e20000100a00 */
[----:B------:R-:W-:Y:S01]  /*51d0*/  LOP3.LUT R9, R9, R8, RZ, 0x3c, !PT ;  /* 0x0000000809097212 */ /* 0x000fe200078e3cff */
[----:B------:R-:W-:-:S04]  /*51e0*/  FMUL R2, R2, -2 ;  /* 0xc000000002027820 */ /* 0x000fc80000400000 */
[----:B------:R0:W-:Y:S01]  /*51f0*/  STL.64 [R1+0x10], R8 ;  /* 0x0000100801007387 */ /* 0x0001e20000100a00 */
[----:B------:R-:W-:Y:S01]  /*5200*/  FSEL R7, R2, +INF , P0 ;  /* 0x7f80000002077808 */ /* 0x000fe20000000000 */
[----:B------:R-:W-:-:S03]  /*5210*/  VIADD R2, R9, UR7 ;  /* 0x0000000709027c36 */ /* 0x000fc60008000000 */
[----:B------:R0:W1:Y:S01]  /*5220*/  MUFU.RSQ R10, R7 ;  /* 0x00000007000a7308 */ /* 0x0000620000001400 */
[----:B------:R-:W-:Y:S01]  /*5230*/  VIADD R6, R7, 0xf3000000 ;  /* 0xf300000007067836 */ /* 0x000fe20000000000 */
[----:B------:R-:W-:-:S04]  /*5240*/  I2FP.F32.U32 R2, R2 ;  /* 0x0000000200027245 */ /* 0x000fc80000201000 */
[----:B------:R-:W-:Y:S01]  /*5250*/  ISETP.GT.U32.AND P0, PT, R6, 0x727fffff, PT ;  /* 0x727fffff0600780c */ /* 0x000fe20003f04070 */
[----:B------:R-:W-:-:S12]  /*5260*/  FFMA R5, R2, R5, 7.314590599882819788e-10 ;  /* 0x30490fdb02057423 */ /* 0x000fd80000000005 */
[----:B01----:R-:W-:Y:S05]  /*5270*/  @!P0 BRA `(.L_x_397) ;  /* 0x0000000000148947 */ /* 0x003fea0003800000 */
[----:B------:R-:W-:Y:S01]  /*5280*/  IMAD.MOV.U32 R2, RZ, RZ, R7 ;  /* 0x000000ffff027224 */ /* 0x000fe200078e0007 */
[----:B------:R-:W-:-:S07]  /*5290*/  MOV R11, 0x52b0 ;  /* 0x000052b0000b7802 */ /* 0x000fce0000000f00 */
[----:B------:R-:W-:Y:S05]  /*52a0*/  CALL.REL.NOINC `($__internal_9_$__cuda_sm20_sqrt_rn_f32_slowpath) ;  /* 0x0000007c00fc7944 */ /* 0x000fea0003c00000 */
[----:B------:R-:W-:Y:S01]  /*52b0*/  IMAD.MOV.U32 R2, RZ, RZ, R8 ;  /* 0x000000ffff027224 */ /* 0x000fe200078e0008 */
[----:B------:R-:W-:Y:S06]  /*52c0*/  BRA `(.L_x_398) ;  /* 0x0000000000107947 */ /* 0x000fec0003800000 */
.L_x_397:
[----:B------:R-:W-:Y:S01]  /*52d0*/  FMUL.FTZ R2, R7, R10 ;  /* 0x0000000a07027220 */ /* 0x000fe20000410000 */
[----:B------:R-:W-:-:S03]  /*52e0*/  FMUL.FTZ R10, R10, 0.5 ;  /* 0x3f0000000a0a7820 */ /* 0x000fc60000410000 */
[----:B------:R-:W-:-:S04]  /*52f0*/  FFMA R7, -R2, R2, R7 ;  /* 0x0000000202077223 */ /* 0x000fc80000000107 */
[----:B------:R-:W-:-:S07]  /*5300*/  FFMA R2, R7, R10, R2 ;  /* 0x0000000a07027223 */ /* 0x000fce0000000002 */
.L_x_398:
[----:B------:R-:W-:Y:S05]  /*5310*/  BSYNC.RECONVERGENT B0 ;  /* 0x0000000000007941 */ /* 0x000fea0003800200 */
.L_x_396:
[----:B------:R-:W-:Y:S01]  /*5320*/  FMUL.RZ R5, R5, 0.15915493667125701904 ;  /* 0x3e22f98305057820 */ /* 0x000fe2000040c000 */
[----:B------:R-:W0:Y:S01]  /*5330*/  LDCU UR4, c[0x0][0x3a0] ;  /* 0x00007400ff0477ac */ /* 0x000e220008000800 */
[----:B------:R-:W-:Y:S02]  /*5340*/  IMAD.MOV.U32 R6, RZ, RZ, 0x1 ;  /* 0x00000001ff067424 */ /* 0x000fe400078e00ff */
[----:B------:R-:W-:Y:S02]  /*5350*/  IMAD.MOV.U32 R7, RZ, RZ, RZ ;  /* 0x000000ffff077224 */ /* 0x000fe400078e00ff */
[----:B------:R-:W1:Y:S01]  /*5360*/  MUFU.COS R5, R5 ;  /* 0x0000000500057308 */ /* 0x000e620000000000 */
[----:B------:R-:W-:Y:S02]  /*5370*/  IMAD.MOV.U32 R4, RZ, RZ, RZ ;  /* 0x000000ffff047224 */ /* 0x000fe400078e00ff */
[----:B------:R2:W-:Y:S01]  /*5380*/  STL.64 [R1+0x18], R6 ;  /* 0x0000180601007387 */ /* 0x0005e20000100a00 */
[----:B0-----:R-:W-:Y:S01]  /*5390*/  UISETP.GE.AND UP0, UPT, UR4, 0x1, UPT ;  /* 0x000000010400788c */ /* 0x001fe2000bf06270 */
[----:B-1----:R-:W-:-:S05]  /*53a0*/  FMUL R2, R5, R2 ;  /* 0x0000000205027220 */ /* 0x002fca0000400000 */
[----:B------:R2:W-:Y:S03]  /*53b0*/  STL [R1+0x20], R2 ;  /* 0x0000200201007387 */ /* 0x0005e60000100800 */
[----:B------:R-:W-:Y:S05]  /*53c0*/  BRA.U !UP0, `(.L_x_399) ;  /* 0x0000007d08887547 */ /* 0x000fea000b800000 */
[----:B------:R-:W0:Y:S01]  /*53d0*/  LDCU UR4, c[0x0][0x3b0] ;  /* 0x00007600ff0477ac */ /* 0x000e220008000800 */
[----:B------:R-:W-:Y:S02]  /*53e0*/  IMAD.MOV.U32 R4, RZ, RZ, RZ ;  /* 0x000000ffff047224 */ /* 0x000fe400078e00ff */
[----:B------:R-:W-:Y:S01]  /*53f0*/  VIADD R12, R1, 0x30 ;  /* 0x00000030010c7836 */ /* 0x000fe20000000000 */
[----:B0-----:R-:W-:-:S09]  /*5400*/  UISETP.NE.AND UP0, UPT, UR4, URZ, UPT ;  /* 0x000000ff0400728c */ /* 0x001fd2000bf05270 */
[----:B------:R-:W-:Y:S05]  /*5410*/  BRA.U UP0, `(.L_x_400) ;  /* 0x0000002d00187547 */ /* 0x000fea000b800000 */
[----:B------:R-:W-:-:S05]  /*5420*/  UMOV UR4, URZ ;  /* 0x000000ff00047c82 */ /* 0x000fca0008000000 */
.L_x_416:
[----:B------:R-:W0:Y:S08]  /*5430*/  LDC R5, c[0x0][0x3a0] ;  /* 0x0000e800ff057b82 */ /* 0x000e300000000800 */
[----:B--2-4-:R-:W1:Y:S01]  /*5440*/  LDC.64 R6, c[0x0][0x390] ;  /* 0x0000e400ff067b82 */ /* 0x014e620000000a00 */
[----:B------:R-:W-:Y:S02]  /*5450*/  UIADD3 UR11, UPT, UPT, UR12, 0x75bcd15, URZ ;  /* 0x075bcd150c0b7890 */ /* 0x000fe4000fffe0ff */
[----:B------:R-:W-:-:S02]  /*5460*/  UIADD3 UR16, UPT, UPT, UR13, 0x1f123bb5, URZ ;  /* 0x1f123bb50d107890 */ /* 0x000fc4000fffe0ff */
[----:B------:R-:W-:Y:S02]  /*5470*/  ULOP3.LUT UR15, UR12, 0x159a55e5, URZ, 0x3c, !UPT ;  /* 0x159a55e50c0f7892 */ /* 0x000fe4000f8e3cff */
[----:B------:R-:W-:Y:S01]  /*5480*/  ULOP3.LUT UR10, UR13, 0x5491333, URZ, 0x3c, !UPT ;  /* 0x054913330d0a7892 */ /* 0x000fe2000f8e3cff */
[----:B------:R-:W-:Y:S02]  /*5490*/  IMAD.U32 R14, RZ, RZ, UR11 ;  /* 0x0000000bff0e7e24 */ /* 0x000fe4000f8e00ff */
[----:B------:R-:W-:Y:S02]  /*54a0*/  IMAD.U32 R19, RZ, RZ, UR16 ;  /* 0x00000010ff137e24 */ /* 0x000fe4000f8e00ff */
[----:B------:R-:W-:Y:S02]  /*54b0*/  IMAD.U32 R18, RZ, RZ, UR15 ;  /* 0x0000000fff127e24 */ /* 0x000fe4000f8e00ff */
[----:B0-----:R-:W-:Y:S02]  /*54c0*/  IMAD R5, R0, R5, UR4 ;  /* 0x0000000400057e24 */ /* 0x001fe4000f8e0205 */
[----:B------:R-:W-:Y:S01]  /*54d0*/  IMAD.U32 R2, RZ, RZ, UR10 ;  /* 0x0000000aff027e24 */ /* 0x000fe2000f8e00ff */
[----:B------:R0:W-:Y:S01]  /*54e0*/  STL.64 [R1+0x38], R18 ;  /* 0x0000381201007387 */ /* 0x0001e20000100a00 */
[----:B-1----:R-:W-:-:S04]  /*54f0*/  IMAD.WIDE R6, R5, 0x4, R6 ;  /* 0x0000000405067825 */ /* 0x002fc800078e0206 */
[----:B------:R-:W-:Y:S01]  /*5500*/  IMAD.IADD R5, R13, 0x1, -R0 ;  /* 0x000000010d057824 */ /* 0x000fe200078e0a00 */
[----:B------:R0:W-:Y:S03]  /*5510*/  STL [R1+0x34], R14 ;  /* 0x0000340e01007387 */ /* 0x0001e60000100800 */
[----:B------:R-:W-:Y:S01]  /*5520*/  VIADD R5, R5, UR4 ;  /* 0x0000000405057c36 */ /* 0x000fe20008000000 */
[----:B------:R0:W-:Y:S04]  /*5530*/  STL.64 [R1+0x40], R2 ;  /* 0x0000400201007387 */ /* 0x0001e80000100a00 */
[----:B------:R-:W-:Y:S01]  /*5540*/  ISETP.NE.AND P0, PT, R5, RZ, PT ;  /* 0x000000ff0500720c */ /* 0x000fe20003f05270 */
[----:B------:R-:W-:Y:S01]  /*5550*/  BSSY.RECONVERGENT B0, `(.L_x_401) ;  /* 0x0000260000007945 */ /* 0x000fe20003800200 */
[----:B------:R1:W5:Y:S01]  /*5560*/  LDG.E R17, desc[UR8][R6.64] ;  /* 0x0000000806117981 */ /* 0x000362000c1e1900 */
[----:B------:R-:W-:-:S02]  /*5570*/  IMAD.MOV.U32 R9, RZ, RZ, R3 ;  /* 0x000000ffff097224 */ /* 0x000fc400078e0003 */
[----:B------:R-:W-:Y:S02]  /*5580*/  IMAD.U32 R10, RZ, RZ, UR11 ;  /* 0x0000000bff0a7e24 */ /* 0x000fe4000f8e00ff */
[----:B------:R-:W-:Y:S02]  /*5590*/  IMAD.U32 R8, RZ, RZ, UR10 ;  /* 0x0000000aff087e24 */ /* 0x000fe4000f8e00ff */
[----:B-1----:R-:W-:Y:S02]  /*55a0*/  IMAD.U32 R7, RZ, RZ, UR16 ;  /* 0x00000010ff077e24 */ /* 0x002fe4000f8e00ff */
[----:B------:R-:W-:Y:S02]  /*55b0*/  IMAD.U32 R6, RZ, RZ, UR15 ;  /* 0x0000000fff067e24 */ /* 0x000fe4000f8e00ff */
[----:B0-----:R-:W-:Y:S05]  /*55c0*/  @!P0 BRA `(.L_x_402) ;  /* 0x0000002400608947 */ /* 0x001fea0003800000 */
[--C-:B------:R-:W-:Y:S01]  /*55d0*/  SHF.R.S32.HI R11, RZ, 0x1f, R5.reuse ;  /* 0x0000001fff0b7819 */ /* 0x100fe20000011405 */
[----:B------:R-:W-:Y:S02]  /*55e0*/  IMAD.MOV.U32 R16, RZ, RZ, R5 ;  /* 0x000000ffff107224 */ /* 0x000fe400078e0005 */
[----:B------:R-:W-:Y:S02]  /*55f0*/  IMAD.MOV.U32 R5, RZ, RZ, RZ ;  /* 0x000000ffff057224 */ /* 0x000fe400078e00ff */
[----:B------:R-:W-:Y:S02]  /*5600*/  IMAD.U32 R10, RZ, RZ, UR11 ;  /* 0x0000000bff0a7e24 */ /* 0x000fe4000f8e00ff */
[----:B------:R-:W-:Y:S02]  /*5610*/  IMAD.MOV.U32 R9, RZ, RZ, R3 ;  /* 0x000000ffff097224 */ /* 0x000fe400078e0003 */
[----:B------:R-:W-:Y:S02]  /*5620*/  IMAD.U32 R8, RZ, RZ, UR10 ;  /* 0x0000000aff087e24 */ /* 0x000fe4000f8e00ff */
[----:B------:R-:W-:-:S02]  /*5630*/  IMAD.U32 R7, RZ, RZ, UR16 ;  /* 0x00000010ff077e24 */ /* 0x000fc4000f8e00ff */
[----:B------:R-:W-:-:S07]  /*5640*/  IMAD.U32 R6, RZ, RZ, UR15 ;  /* 0x0000000fff067e24 */ /* 0x000fce000f8e00ff */
.L_x_411:
[----:B------:R-:W-:Y:S01]  /*5650*/  LOP3.LUT R2, R16, 0x3, RZ, 0xc0, !PT ;  /* 0x0000000310027812 */ /* 0x000fe200078ec0ff */
[----:B------:R-:W-:Y:S03]  /*5660*/  BSSY.RECONVERGENT B1, `(.L_x_403) ;  /* 0x0000247000017945 */ /* 0x000fe60003800200 */
[----:B------:R-:W-:-:S04]  /*5670*/  ISETP.NE.U32.AND P0, PT, R2, RZ, PT ;  /* 0x000000ff0200720c */ /* 0x000fc80003f05070 */
[----:B------:R-:W-:-:S13]  /*5680*/  ISETP.NE.AND.EX P0, PT, RZ, RZ, PT, P0 ;  /* 0x000000ffff00720c */ /* 0x000fda0003f05300 */
[----:B0-----:R-:W-:Y:S05]  /*5690*/  @!P0 BRA `(.L_x_404) ;  /* 0x00000024000c8947 */ /* 0x001fea0003800000 */
[----:B------:R-:W0:Y:S01]  /*56a0*/  LDC.64 R14, c[0x4][RZ] ;  /* 0x01000000ff0e7b82 */ /* 0x000e220000000a00 */
[----:B------:R-:W-:Y:S01]  /*56b0*/  IMAD.MOV.U32 R10, RZ, RZ, RZ ;  /* 0x000000ffff0a7224 */ /* 0x000fe200078e00ff */
[----:B------:R-:W-:Y:S01]  /*56c0*/  CS2R R8, SRZ ;  /* 0x0000000000087805 */ /* 0x000fe2000001ff00 */
[----:B------:R-:W-:Y:S01]  /*56d0*/  IMAD.MOV.U32 R21, RZ, RZ, RZ ;  /* 0x000000ffff157224 */ /* 0x000fe200078e00ff */
[----:B------:R-:W-:Y:S01]  /*56e0*/  CS2R R6, SRZ ;  /* 0x0000000000067805 */ /* 0x000fe2000001ff00 */
[----:B0-----:R-:W-:-:S07]  /*56f0*/  IMAD.WIDE.U32 R14, R5, 0xc80, R14 ;  /* 0x00000c80050e7825 */ /* 0x001fce00078e000e */
.L_x_406:
[----:B------:R-:W-:-:S06]  /*5700*/  IMAD R2, R21, 0x4, R12 ;  /* 0x0000000415027824 */ /* 0x000fcc00078e020c */
[----:B-----5:R-:W5:Y:S01]  /*5710*/  LDL R2, [R2+0x4] ;  /* 0x0000040002027983 */ /* 0x020f620000100800 */
[----:B------:R-:W-:Y:S01]  /*5720*/  IMAD.SHL.U32 R20, R21, 0x20, RZ ;  /* 0x0000002015147824 */ /* 0x000fe200078e00ff */
[----:B------:R-:W-:-:S06]  /*5730*/  UMOV UR5, URZ ;  /* 0x000000ff00057c82 */ /* 0x000fcc0008000000 */
.L_x_405:
        /* <DEDUP_REMOVED lines=9> */
[----:B------:R-:W4:Y:S04]  /*57d0*/  @P2 LDG.E R26, desc[UR8][R18.64+0x38] ;  /* 0x00003808121a2981 */ /* 0x000f28000c1e1900 */
[----:B------:R-:W4:Y:S04]  /*57e0*/  @P3 LDG.E R28, desc[UR8][R18.64+0x4c] ;  /* 0x00004c08121c3981 */ /* 0x000f28000c1e1900 */
[----:B------:R-:W4:Y:S04]  /*57f0*/  @!P0 LDG.E R25, desc[UR8][R18.64+0x4] ;  /* 0x0000040812198981 */ /* 0x000f28000c1e1900 */
[----:B------:R-:W4:Y:S01]  /*5800*/  @P2 LDG.E R27, desc[UR8][R18.64+0x28] ;  /* 0x00002808121b2981 */ /* 0x000f22000c1e1900 */
[----:B--2---:R-:W-:-:S03]  /*5810*/  @!P0 LOP3.LUT R9, R9, R23, RZ, 0x3c, !PT ;  /* 0x0000001709098212 */ /* 0x004fc600078e3cff */
[----:B------:R-:W2:Y:S01]  /*5820*/  @!P0 LDG.E R23, desc[UR8][R18.64] ;  /* 0x0000000812178981 */ /* 0x000ea2000c1e1900 */
[----:B---3--:R-:W-:-:S03]  /*5830*/  @P1 LOP3.LUT R9, R9, R22, RZ, 0x3c, !PT ;  /* 0x0000001609091212 */ /* 0x008fc600078e3cff */
[----:B------:R-:W3:Y:S01]  /*5840*/  @P4 LDG.E R22, desc[UR8][R18.64+0x60] ;  /* 0x0000600812164981 */ /* 0x000ee2000c1e1900 */
[----:B----4-:R-:W-:-:S03]  /*5850*/  @P2 LOP3.LUT R9, R9, R26, RZ, 0x3c, !PT ;  /* 0x0000001a09092212 */ /* 0x010fc600078e3cff */
[----:B------:R-:W4:Y:S01]  /*5860*/  @P5 LDG.E R26, desc[UR8][R18.64+0x74] ;  /* 0x00007408121a5981 */ /* 0x000f22000c1e1900 */
[----:B------:R-:W-:Y:S02]  /*5870*/  @P3 LOP3.LUT R9, R9, R28, RZ, 0x3c, !PT ;  /* 0x0000001c09093212 */ /* 0x000fe400078e3cff */
[----:B------:R-:W-:Y:S02]  /*5880*/  @!P0 LOP3.LUT R6, R6, R25, RZ, 0x3c, !PT ;  /* 0x0000001906068212 */ /* 0x000fe400078e3cff */
[----:B------:R-:W4:Y:S01]  /*5890*/  @!P0 LDG.E R25, desc[UR8][R18.64+0xc] ;  /* 0x00000c0812198981 */ /* 0x000f22000c1e1900 */
[----:B--2---:R-:W-:-:S03]  /*58a0*/  @!P0 LOP3.LUT R10, R10, R23, RZ, 0x3c, !PT ;  /* 0x000000170a0a8212 */ /* 0x004fc600078e3cff */
[----:B------:R-:W2:Y:S01]  /*58b0*/  @P1 LDG.E R23, desc[UR8][R18.64+0x14] ;  /* 0x0000140812171981 */ /* 0x000ea2000c1e1900 */
[----:B---3--:R-:W-:-:S03]  /*58c0*/  @P4 LOP3.LUT R9, R9, R22, RZ, 0x3c, !PT ;  /* 0x0000001609094212 */ /* 0x008fc600078e3cff */
[----:B------:R-:W3:Y:S01]  /*58d0*/  @P6 LDG.E R22, desc[UR8][R18.64+0x88] ;  /* 0x0000880812166981 */ /* 0x000ee2000c1e1900 */
[----:B----4-:R-:W-:-:S03]  /*58e0*/  @P5 LOP3.LUT R9, R9, R26, RZ, 0x3c, !PT ;  /* 0x0000001a09095212 */ /* 0x010fc600078e3cff */
[----:B------:R-:W4:Y:S01]  /*58f0*/  @!P0 LDG.E R26, desc[UR8][R18.64+0x8] ;  /* 0x00000808121a8981 */ /* 0x000f22000c1e1900 */
[----:B------:R-:W-:-:S03]  /*5900*/  @!P0 LOP3.LUT R8, R8, R25, RZ, 0x3c, !PT ;  /* 0x0000001908088212 */ /* 0x000fc600078e3cff */
[----:B------:R-:W4:Y:S01]  /*5910*/  @P1 LDG.E R25, desc[UR8][R18.64+0x20] ;  /* 0x0000200812191981 */ /* 0x000f22000c1e1900 */
[----:B--2---:R-:W-:-:S03]  /*5920*/  @P1 LOP3.LUT R10, R10, R23, RZ, 0x3c, !PT ;  /* 0x000000170a0a1212 */ /* 0x004fc600078e3cff */
[----:B------:R-:W2:Y:S01]  /*5930*/  @P1 LDG.E R23, desc[UR8][R18.64+0x18] ;  /* 0x0000180812171981 */ /* 0x000ea2000c1e1900 */
[----:B---3--:R-:W-:-:S03]  /*5940*/  @P6 LOP3.LUT R9, R9, R22, RZ, 0x3c, !PT ;  /* 0x0000001609096212 */ /* 0x008fc600078e3cff */
[----:B------:R-:W3:Y:S01]  /*5950*/  @P1 LDG.E R22, desc[UR8][R18.64+0x1c] ;  /* 0x00001c0812161981 */ /* 0x000ee2000c1e1900 */
[----:B----4-:R-:W-:Y:S02]  /*5960*/  @!P0 LOP3.LUT R7, R7, R26, RZ, 0x3c, !PT ;  /* 0x0000001a07078212 */ /* 0x010fe400078e3cff */
[----:B------:R-:W-:Y:S02]  /*5970*/  @P1 LOP3.LUT R8, R8, R25, RZ, 0x3c, !PT ;  /* 0x0000001908081212 */ /* 0x000fe400078e3cff */
        /* <DEDUP_REMOVED lines=37> */
[----:B------:R-:W-:Y:S02]  /*5bd0*/  LOP3.LUT P0, RZ, R24, 0x80, RZ, 0xc0, !PT ;  /* 0x0000008018ff7812 */ /* 0x000fe4000780c0ff */
[----:B------:R-:W-:Y:S02]  /*5be0*/  @P6 LOP3.LUT R10, R10, R27, RZ, 0x3c, !PT ;  /* 0x0000001b0a0a6212 */ /* 0x000fe400078e3cff */
[----:B----4-:R-:W-:-:S09]  /*5bf0*/  @P6 LOP3.LUT R8, R8, R25, RZ, 0x3c, !PT ;  /* 0x0000001908086212 */ /* 0x010fd200078e3cff */
[----:B------:R-:W4:Y:S04]  /*5c00*/  @P0 LDG.E R27, desc[UR8][R18.64+0x8c] ;  /* 0x00008c08121b0981 */ /* 0x000f28000c1e1900 */
[----:B------:R-:W4:Y:S04]  /*5c10*/  @P0 LDG.E R25, desc[UR8][R18.64+0x98] ;  /* 0x0000980812190981 */ /* 0x000f28000c1e1900 */
[----:B------:R-:W4:Y:S01]  /*5c20*/  @P0 LDG.E R26, desc[UR8][R18.64+0x9c] ;  /* 0x00009c08121a0981 */ /* 0x000f22000c1e1900 */
[----:B--2---:R-:W-:-:S03]  /*5c30*/  @P6 LOP3.LUT R6, R6, R23, RZ, 0x3c, !PT ;  /* 0x0000001706066212 */ /* 0x004fc600078e3cff */
[----:B------:R-:W2:Y:S01]  /*5c40*/  @P0 LDG.E R23, desc[UR8][R18.64+0x90] ;  /* 0x0000900812170981 */ /* 0x000ea2000c1e1900 */
[----:B---3--:R-:W-:-:S03]  /*5c50*/  @P6 LOP3.LUT R7, R7, R22, RZ, 0x3c, !PT ;  /* 0x0000001607076212 */ /* 0x008fc600078e3cff */
[----:B------:R-:W3:Y:S01]  /*5c60*/  @P0 LDG.E R22, desc[UR8][R18.64+0x94] ;  /* 0x0000940812160981 */ /* 0x000ee2000c1e1900 */
[----:B----4-:R-:W-:Y:S02]  /*5c70*/  @P0 LOP3.LUT R10, R10, R27, RZ, 0x3c, !PT ;  /* 0x0000001b0a0a0212 */ /* 0x010fe400078e3cff */
[----:B------:R-:W-:Y:S02]  /*5c80*/  @P0 LOP3.LUT R8, R8, R25, RZ, 0x3c, !PT ;  /* 0x0000001908080212 */ /* 0x000fe400078e3cff */
[----:B------:R-:W-:Y:S02]  /*5c90*/  @P0 LOP3.LUT R9, R9, R26, RZ, 0x3c, !PT ;  /* 0x0000001a09090212 */ /* 0x000fe400078e3cff */
[----:B--2---:R-:W-:Y:S02]  /*5ca0*/  @P0 LOP3.LUT R6, R6, R23, RZ, 0x3c, !PT ;  /* 0x0000001706060212 */ /* 0x004fe400078e3cff */
[----:B---3--:R-:W-:Y:S02]  /*5cb0*/  @P0 LOP3.LUT R7, R7, R22, RZ, 0x3c, !PT ;  /* 0x0000001607070212 */ /* 0x008fe400078e3cff */
[----:B------:R-:W-:-:S13]  /*5cc0*/  R2P PR, R24.B1, 0x7f ;  /* 0x0000007f18007804 */ /* 0x000fda0000001000 */
[----:B------:R-:W2:Y:S04]  /*5cd0*/  @P0 LDG.E R23, desc[UR8][R18.64+0xa0] ;  /* 0x0000a00812170981 */ /* 0x000ea8000c1e1900 */
[----:B------:R-:W3:Y:S04]  /*5ce0*/  @P0 LDG.E R22, desc[UR8][R18.64+0xb0] ;  /* 0x0000b00812160981 */ /* 0x000ee8000c1e1900 */
        /* <DEDUP_REMOVED lines=18> */
[----:B---3--:R-:W-:Y:S01]  /*5e10*/  @P1 LOP3.LUT R7, R7, R22, RZ, 0x3c, !PT ;  /* 0x0000001607071212 */ /* 0x008fe200078e3cff */
[----:B------:R-:W3:Y:S01]  /*5e20*/  @P2 LDG.E R26, desc[UR8][R18.64+0xd8] ;  /* 0x0000d808121a2981 */ /* 0x000ee2000c1e1900 */
[----:B------:R-:W-:-:S03]  /*5e30*/  LOP3.LUT P0, RZ, R24, 0x8000, RZ, 0xc0, !PT ;  /* 0x0000800018ff7812 */ /* 0x000fc6000780c0ff */
[----:B------:R-:W3:Y:S01]  /*5e40*/  @P2 LDG.E R22, desc[UR8][R18.64+0xd0] ;  /* 0x0000d00812162981 */ /* 0x000ee2000c1e1900 */
[----:B------:R-:W-:Y:S02]  /*5e50*/  @P3 LOP3.LUT R10, R10, R27, RZ, 0x3c, !PT ;  /* 0x0000001b0a0a3212 */ /* 0x000fe400078e3cff */
[----:B----4-:R-:W-:Y:S01]  /*5e60*/  @P1 LOP3.LUT R8, R8, R25, RZ, 0x3c, !PT ;  /* 0x0000001908081212 */ /* 0x010fe200078e3cff */
        /* <DEDUP_REMOVED lines=44> */
[----:B--2---:R-:W-:-:S03]  /*6130*/  @P5 LOP3.LUT R6, R6, R23, RZ, 0x3c, !PT ;  /* 0x0000001706065212 */ /* 0x004fc600078e3cff */
[----:B------:R-:W2:Y:S01]  /*6140*/  @P6 LDG.E R23, desc[UR8][R18.64+0x124] ;  /* 0x0001240812176981 */ /* 0x000ea2000c1e1900 */
[----:B------:R-:W-:-:S03]  /*6150*/  @P6 LOP3.LUT R6, R6, R27, RZ, 0x3c, !PT ;  /* 0x0000001b06066212 */ /* 0x000fc600078e3cff */
[----:B------:R-:W2:Y:S01]  /*6160*/  @P0 LDG.E R27, desc[UR8][R18.64+0x138] ;  /* 0x00013808121b0981 */ /* 0x000ea2000c1e1900 */
[----:B------:R-:W-:-:S04]  /*6170*/  UIADD3 UR5, UPT, UPT, UR5, 0x10, URZ ;  /* 0x0000001005057890 */ /* 0x000fc8000fffe0ff */
[----:B------:R-:W-:Y:S01]  /*6180*/  UISETP.NE.AND UP0, UPT, UR5, 0x20, UPT ;  /* 0x000000200500788c */ /* 0x000fe2000bf05270 */
[----:B---3--:R-:W-:Y:S02]  /*6190*/  @P6 LOP3.LUT R7, R7, R22, RZ, 0x3c, !PT ;  /* 0x0000001607076212 */ /* 0x008fe400078e3cff */
[----:B------:R-:W-:Y:S02]  /*61a0*/  @P0 LOP3.LUT R10, R10, R29, RZ, 0x3c, !PT ;  /* 0x0000001d0a0a0212 */ /* 0x000fe400078e3cff */
[----:B----4-:R-:W-:Y:S02]  /*61b0*/  @P0 LOP3.LUT R7, R7, R24, RZ, 0x3c, !PT ;  /* 0x0000001807070212 */ /* 0x010fe400078e3cff */
[----:B------:R-:W-:Y:S02]  /*61c0*/  @P0 LOP3.LUT R9, R9, R26, RZ, 0x3c, !PT ;  /* 0x0000001a09090212 */ /* 0x000fe400078e3cff */
[----:B------:R-:W-:Y:S02]  /*61d0*/  @P0 LOP3.LUT R6, R6, R25, RZ, 0x3c, !PT ;  /* 0x0000001906060212 */ /* 0x000fe400078e3cff */
[----:B--2---:R-:W-:-:S04]  /*61e0*/  @P6 LOP3.LUT R8, R8, R23, RZ, 0x3c, !PT ;  /* 0x0000001708086212 */ /* 0x004fc800078e3cff */
[----:B------:R-:W-:Y:S01]  /*61f0*/  @P0 LOP3.LUT R8, R8, R27, RZ, 0x3c, !PT ;  /* 0x0000001b08080212 */ /* 0x000fe200078e3cff */
[----:B------:R-:W-:Y:S06]  /*6200*/  BRA.U UP0, `(.L_x_405) ;  /* 0xfffffff5004c7547 */ /* 0x000fec000b83ffff */
[----:B------:R-:W-:-:S05]  /*6210*/  VIADD R21, R21, 0x1 ;  /* 0x0000000115157836 */ /* 0x000fca0000000000 */
[----:B------:R-:W-:-:S13]  /*6220*/  ISETP.NE.AND P0, PT, R21, 0x5, PT ;  /* 0x000000051500780c */ /* 0x000fda0003f05270 */
[----:B------:R-:W-:Y:S05]  /*6230*/  @P0 BRA `(.L_x_406) ;  /* 0xfffffff400300947 */ /* 0x000fea000383ffff */
[----:B------:R-:W-:Y:S01]  /*6240*/  LOP3.LUT R2, R16, 0x3, RZ, 0xc0, !PT ;  /* 0x0000000310027812 */ /* 0x000fe200078ec0ff */
[----:B------:R0:W-:Y:S03]  /*6250*/  STL [R1+0x34], R10 ;  /* 0x0000340a01007387 */ /* 0x0001e60000100800 */
[----:B------:R-:W-:Y:S01]  /*6260*/  ISETP.NE.U32.AND P0, PT, R2, 0x1, PT ;  /* 0x000000010200780c */ /* 0x000fe20003f05070 */
[----:B------:R0:W-:Y:S03]  /*6270*/  STL.64 [R1+0x38], R6 ;  /* 0x0000380601007387 */ /* 0x0001e60000100a00 */
[----:B------:R-:W-:Y:S01]  /*6280*/  ISETP.NE.AND.EX P0, PT, RZ, RZ, PT, P0 ;  /* 0x000000ffff00720c */ /* 0x000fe20003f05300 */
[----:B------:R0:W-:-:S12]  /*6290*/  STL.64 [R1+0x40], R8 ;  /* 0x0000400801007387 */ /* 0x0001d80000100a00 */
[----:B0-----:R-:W-:Y:S05]  /*62a0*/  @!P0 BRA `(.L_x_404) ;  /* 0x0000001800088947 */ /* 0x001fea0003800000 */
[----:B------:R-:W-:Y:S01]  /*62b0*/  UMOV UR5, URZ ;  /* 0x000000ff00057c82 */ /* 0x000fe20008000000 */
[----:B------:R-:W-:Y:S01]  /*62c0*/  UMOV UR6, URZ ;  /* 0x000000ff00067c82 */ /* 0x000fe20008000000 */
[----:B------:R-:W-:Y:S02]  /*62d0*/  IMAD.MOV.U32 R10, RZ, RZ, RZ ;  /* 0x000000ffff0a7224 */ /* 0x000fe400078e00ff */
[----:B------:R-:W-:Y:S02]  /*62e0*/  IMAD.MOV.U32 R21, RZ, RZ, RZ ;  /* 0x000000ffff157224 */ /* 0x000fe400078e00ff */
[----:B------:R-:W-:Y:S02]  /*62f0*/  IMAD.U32 R9, RZ, RZ, UR5 ;  /* 0x00000005ff097e24 */ /* 0x000fe4000f8e00ff */
[----:B------:R-:W-:Y:S02]  /*6300*/  IMAD.U32 R8, RZ, RZ, UR6 ;  /* 0x00000006ff087e24 */ /* 0x000fe4000f8e00ff */
[----:B------:R-:W-:-:S02]  /*6310*/  IMAD.U32 R7, RZ, RZ, UR5 ;  /* 0x00000005ff077e24 */ /* 0x000fc4000f8e00ff */
[----:B------:R-:W-:-:S07]  /*6320*/  IMAD.U32 R6, RZ, RZ, UR6 ;  /* 0x00000006ff067e24 */ /* 0x000fce000f8e00ff */
.L_x_408:
[----:B------:R-:W-:-:S06]  /*6330*/  IMAD R2, R21, 0x4, R12 ;  /* 0x0000000415027824 */ /* 0x000fcc00078e020c */
[----:B------:R-:W5:Y:S01]  /*6340*/  LDL R2, [R2+0x4] ;  /* 0x0000040002027983 */ /* 0x000f620000100800 */
[----:B------:R-:W-:Y:S01]  /*6350*/  IMAD.SHL.U32 R20, R21, 0x20, RZ ;  /* 0x0000002015147824 */ /* 0x000fe200078e00ff */
[----:B------:R-:W-:-:S06]  /*6360*/  UMOV UR5, URZ ;  /* 0x000000ff00057c82 */ /* 0x000fcc0008000000 */
.L_x_407:
        /* <DEDUP_REMOVED lines=14> */
[----:B------:R-:W2:Y:S01]  /*6450*/  @P4 LDG.E R22, desc[UR8][R18.64+0x60] ;  /* 0x0000600812164981 */ /* 0x000ea2000c1e1900 */
[----:B---3--:R-:W-:-:S03]  /*6460*/  @P1 LOP3.LUT R9, R9, R26, RZ, 0x3c, !PT ;  /* 0x0000001a09091212 */ /* 0x008fc600078e3cff */
[----:B------:R-:W3:Y:S01]  /*6470*/  @P5 LDG.E R26, desc[UR8][R18.64+0x74] ;  /* 0x00007408121a5981 */ /* 0x000ee2000c1e1900 */
[----:B----4-:R-:W-:-:S04]  /*6480*/  @P2 LOP3.LUT R9, R9, R28, RZ, 0x3c, !PT ;  /* 0x0000001c09092212 */ /* 0x010fc800078e3cff */
[----:B------:R-:W-:Y:S02]  /*6490*/  @P3 LOP3.LUT R9, R9, R23, RZ, 0x3c, !PT ;  /* 0x0000001709093212 */ /* 0x000fe400078e3cff */
[----:B------:R-:W4:Y:S01]  /*64a0*/  @!P0 LDG.E R23, desc[UR8][R18.64] ;  /* 0x0000000812178981 */ /* 0x000f22000c1e1900 */
[----:B------:R-:W-:-:S03]  /*64b0*/  @!P0 LOP3.LUT R6, R6, R25, RZ, 0x3c, !PT ;  /* 0x0000001906068212 */ /* 0x000fc600078e3cff */
[----:B------:R-:W3:Y:S01]  /*64c0*/  @P1 LDG.E R25, desc[UR8][R18.64+0x14] ;  /* 0x0000140812191981 */ /* 0x000ee2000c1e1900 */
[----:B--2---:R-:W-:-:S03]  /*64d0*/  @P4 LOP3.LUT R9, R9, R22, RZ, 0x3c, !PT ;  /* 0x0000001609094212 */ /* 0x004fc600078e3cff */
[----:B------:R-:W2:Y:S01]  /*64e0*/  @!P0 LDG.E R22, desc[UR8][R18.64+0x8] ;  /* 0x0000080812168981 */ /* 0x000ea2000c1e1900 */
[----:B----4-:R-:W-:-:S03]  /*64f0*/  @!P0 LOP3.LUT R10, R10, R23, RZ, 0x3c, !PT ;  /* 0x000000170a0a8212 */ /* 0x010fc600078e3cff */
[----:B------:R-:W4:Y:S01]  /*6500*/  @!P0 LDG.E R23, desc[UR8][R18.64+0xc] ;  /* 0x00000c0812178981 */ /* 0x000f22000c1e1900 */
[----:B---3--:R-:W-:-:S03]  /*6510*/  @P1 LOP3.LUT R10, R10, R25, RZ, 0x3c, !PT ;  /* 0x000000190a0a1212 */ /* 0x008fc600078e3cff */
[----:B------:R-:W3:Y:S01]  /*6520*/  @P1 LDG.E R25, desc[UR8][R18.64+0x20] ;  /* 0x0000200812191981 */ /* 0x000ee2000c1e1900 */
[----:B--2---:R-:W-:-:S03]  /*6530*/  @!P0 LOP3.LUT R7, R7, R22, RZ, 0x3c, !PT ;  /* 0x0000001607078212 */ /* 0x004fc600078e3cff */
[----:B------:R-:W2:Y:S01]  /*6540*/  @P1 LDG.E R22, desc[UR8][R18.64+0x1c] ;  /* 0x00001c0812161981 */ /* 0x000ea2000c1e1900 */
[----:B----4-:R-:W-:-:S03]  /*6550*/  @!P0 LOP3.LUT R8, R8, R23, RZ, 0x3c, !PT ;  /* 0x0000001708088212 */ /* 0x010fc600078e3cff */
[----:B------:R-:W4:Y:S01]  /*6560*/  @P1 LDG.E R23, desc[UR8][R18.64+0x18] ;  /* 0x0000180812171981 */ /* 0x000f22000c1e1900 */
[----:B---3--:R-:W-:-:S03]  /*6570*/  @P1 LOP3.LUT R8, R8, R25, RZ, 0x3c, !PT ;  /* 0x0000001908081212 */ /* 0x008fc600078e3cff */
[----:B------:R-:W3:Y:S01]  /*6580*/  @P2 LDG.E R25, desc[UR8][R18.64+0x34] ;  /* 0x0000340812192981 */ /* 0x000ee2000c1e1900 */
[----:B--2---:R-:W-:-:S03]  /*6590*/  @P1 LOP3.LUT R7, R7, R22, RZ, 0x3c, !PT ;  /* 0x0000001607071212 */ /* 0x004fc600078e3cff */
[----:B------:R-:W2:Y:S01]  /*65a0*/  @P2 LDG.E R22, desc[UR8][R18.64+0x30] ;  /* 0x0000300812162981 */ /* 0x000ea2000c1e1900 */
[----:B----4-:R-:W-:-:S03]  /*65b0*/  @P1 LOP3.LUT R6, R6, R23, RZ, 0x3c, !PT ;  /* 0x0000001706061212 */ /* 0x010fc600078e3cff */
[----:B------:R-:W4:Y:S01]  /*65c0*/  @P2 LDG.E R23, desc[UR8][R18.64+0x2c] ;  /* 0x00002c0812172981 */ /* 0x000f22000c1e1900 */
[----:B------:R-:W-:Y:S02]  /*65d0*/  @P2 LOP3.LUT R10, R10, R27, RZ, 0x3c, !PT ;  /* 0x0000001b0a0a2212 */ /* 0x000fe400078e3cff */
[----:B---3--:R-:W-:Y:S01]  /*65e0*/  @P2 LOP3.LUT R8, R8, R25, RZ, 0x3c, !PT ;  /* 0x0000001908082212 */ /* 0x008fe200078e3cff */
[----:B------:R-:W3:Y:S04]  /*65f0*/  @P3 LDG.E R27, desc[UR8][R18.64+0x3c] ;  /* 0x00003c08121b3981 */ /* 0x000ee8000c1e1900 */
[----:B------:R-:W3:Y:S01]  /*6600*/  @P3 LDG.E R25, desc[UR8][R18.64+0x48] ;  /* 0x0000480812193981 */ /* 0x000ee2000c1e1900 */
[----:B--2---:R-:W-:-:S03]  /*6610*/  @P2 LOP3.LUT R7, R7, R22, RZ, 0x3c, !PT ;  /* 0x0000001607072212 */ /* 0x004fc600078e3cff */
[----:B------:R-:W2:Y:S01]  /*6620*/  @P3 LDG.E R22, desc[UR8][R18.64+0x44] ;  /* 0x0000440812163981 */ /* 0x000ea2000c1e1900 */
[----:B----4-:R-:W-:-:S03]  /*6630*/  @P2 LOP3.LUT R6, R6, R23, RZ, 0x3c, !PT ;  /* 0x0000001706062212 */ /* 0x010fc600078e3cff */
        /* <DEDUP_REMOVED lines=17> */
[----:B------:R-:W-:Y:S02]  /*6750*/  @P5 LOP3.LUT R9, R9, R26, RZ, 0x3c, !PT ;  /* 0x0000001a09095212 */ /* 0x000fe400078e3cff */
[----:B---3--:R-:W-:Y:S01]  /*6760*/  @P5 LOP3.LUT R10, R10, R27, RZ, 0x3c, !PT ;  /* 0x0000001b0a0a5212 */ /* 0x008fe200078e3cff */
[----:B------:R-:W3:Y:S01]  /*6770*/  @P6 LDG.E R26, desc[UR8][R18.64+0x88] ;  /* 0x00008808121a6981 */ /* 0x000ee2000c1e1900 */
[----:B------:R-:W-:-:S03]  /*6780*/  @P5 LOP3.LUT R8, R8, R25, RZ, 0x3c, !PT ;  /* 0x0000001908085212 */ /* 0x000fc600078e3cff */
[----:B------:R-:W3:Y:S04]  /*6790*/  @P6 LDG.E R27, desc[UR8][R18.64+0x78] ;  /* 0x00007808121b6981 */ /* 0x000ee8000c1e1900 */
[----:B------:R-:W3:Y:S01]  /*67a0*/  @P6 LDG.E R25, desc[UR8][R18.64+0x84] ;  /* 0x0000840812196981 */ /* 0x000ee2000c1e1900 */
[----:B--2---:R-:W-:-:S03]  /*67b0*/  @P5 LOP3.LUT R7, R7, R22, RZ, 0x3c, !PT ;  /* 0x0000001607075212 */ /* 0x004fc600078e3cff */
[----:B------:R-:W2:Y:S01]  /*67c0*/  @P6 LDG.E R22, desc[UR8][R18.64+0x80] ;  /* 0x0000800812166981 */ /* 0x000ea2000c1e1900 */
[----:B----4-:R-:W-:-:S03]  /*67d0*/  @P5 LOP3.LUT R6, R6, R23, RZ, 0x3c, !PT ;  /* 0x0000001706065212 */ /* 0x010fc600078e3cff */
[----:B------:R-:W4:Y:S01]  /*67e0*/  @P6 LDG.E R23, desc[UR8][R18.64+0x7c] ;  /* 0x00007c0812176981 */ /* 0x000f22000c1e1900 */
[----:B------:R-:W-:Y:S02]  /*67f0*/  LOP3.LUT P0, RZ, R24, 0x80, RZ, 0xc0, !PT ;  /* 0x0000008018ff7812 */ /* 0x000fe4000780c0ff */
[----:B---3--:R-:W-:Y:S02]  /*6800*/  @P6 LOP3.LUT R9, R9, R26, RZ, 0x3c, !PT ;  /* 0x0000001a09096212 */ /* 0x008fe400078e3cff */
[----:B------:R-:W-:Y:S02]  /*6810*/  @P6 LOP3.LUT R10, R10, R27, RZ, 0x3c, !PT ;  /* 0x0000001b0a0a6212 */ /* 0x000fe400078e3cff */
[----:B------:R-:W-:-:S07]  /*6820*/  @P6 LOP3.LUT R8, R8, R25, RZ, 0x3c, !PT ;  /* 0x0000001908086212 */ /* 0x000fce00078e3cff */
[----:B------:R-:W3:Y:S04]  /*6830*/  @P0 LDG.E R27, desc[UR8][R18.64+0x8c] ;  /* 0x00008c08121b0981 */ /* 0x000ee8000c1e1900 */
[----:B------:R-:W3:Y:S04]  /*6840*/  @P0 LDG.E R25, desc[UR8][R18.64+0x98] ;  /* 0x0000980812190981 */ /* 0x000ee8000c1e1900 */
[----:B------:R-:W3:Y:S01]  /*6850*/  @P0 LDG.E R26, desc[UR8][R18.64+0x9c] ;  /* 0x00009c08121a0981 */ /* 0x000ee2000c1e1900 */
[----:B--2---:R-:W-:-:S03]  /*6860*/  @P6 LOP3.LUT R7, R7, R22, RZ, 0x3c, !PT ;  /* 0x0000001607076212 */ /* 0x004fc600078e3cff */
[----:B------:R-:W2:Y:S01]  /*6870*/  @P0 LDG.E R22, desc[UR8][R18.64+0x94] ;  /* 0x0000940812160981 */ /* 0x000ea2000c1e1900 */
[----:B----4-:R-:W-:-:S03]  /*6880*/  @P6 LOP3.LUT R6, R6, R23, RZ, 0x3c, !PT ;  /* 0x0000001706066212 */ /* 0x010fc600078e3cff */
[----:B------:R-:W4:Y:S01]  /*6890*/  @P0 LDG.E R23, desc[UR8][R18.64+0x90] ;  /* 0x0000900812170981 */ /* 0x000f22000c1e1900 */
[----:B---3--:R-:W-:Y:S02]  /*68a0*/  @P0 LOP3.LUT R10, R10, R27, RZ, 0x3c, !PT ;  /* 0x0000001b0a0a0212 */ /* 0x008fe400078e3cff */
[----:B------:R-:W-:Y:S02]  /*68b0*/  @P0 LOP3.LUT R8, R8, R25, RZ, 0x3c, !PT ;  /* 0x0000001908080212 */ /* 0x000fe400078e3cff */
[----:B------:R-:W-:Y:S02]  /*68c0*/  @P0 LOP3.LUT R9, R9, R26, RZ, 0x3c, !PT ;  /* 0x0000001a09090212 */ /* 0x000fe400078e3cff */
[----:B--2---:R-:W-:Y:S02]  /*68d0*/  @P0 LOP3.LUT R7, R7, R22, RZ, 0x3c, !PT ;  /* 0x0000001607070212 */ /* 0x004fe400078e3cff */
[----:B----4-:R-:W-:Y:S02]  /*68e0*/  @P0 LOP3.LUT R6, R6, R23, RZ, 0x3c, !PT ;  /* 0x0000001706060212 */ /* 0x010fe400078e3cff */
        /* <DEDUP_REMOVED lines=94> */
[----:B0-----:R-:W-:Y:S05]  /*6ed0*/  @P0 BRA `(.L_x_404) ;  /* 0x0000000800fc0947 */ /* 0x001fea0003800000 */
        /* <DEDUP_REMOVED lines=8> */
.L_x_410:
[----:B------:R-:W-:-:S06]  /*6f60*/  IMAD R2, R21, 0x4, R12 ;  /* 0x0000000415027824 */ /* 0x000fcc00078e020c */
[----:B------:R-:W5:Y:S01]  /*6f70*/  LDL R2, [R2+0x4] ;  /* 0x0000040002027983 */ /* 0x000f620000100800 */
[----:B------:R-:W-:Y:S01]  /*6f80*/  IMAD.SHL.U32 R20, R21, 0x20, RZ ;  /* 0x0000002015147824 */ /* 0x000fe200078e00ff */
[----:B------:R-:W-:-:S06]  /*6f90*/  UMOV UR5, URZ ;  /* 0x000000ff00057c82 */ /* 0x000fcc0008000000 */
.L_x_409:
        /* <DEDUP_REMOVED lines=179> */
.L_x_404:
[----:B------:R-:W-:Y:S05]  /*7ad0*/  BSYNC.RECONVERGENT B1 ;  /* 0x0000000000017941 */ /* 0x000fea0003800200 */
.L_x_403:
[C---:B------:R-:W-:Y:S01]  /*7ae0*/  ISETP.GT.U32.AND P0, PT, R16.reuse, 0x3, PT ;  /* 0x000000031000780c */ /* 0x040fe20003f04070 */
[----:B------:R-:W-:Y:S01]  /*7af0*/  VIADD R5, R5, 0x1 ;  /* 0x0000000105057836 */ /* 0x000fe20000000000 */
[--C-:B------:R-:W-:Y:S02]  /*7b00*/  SHF.R.U32.HI R2, RZ, 0x2, R11.reuse ;  /* 0x00000002ff027819 */ /* 0x100fe4000001160b */
[----:B------:R-:W-:Y:S02]  /*7b10*/  ISETP.GT.U32.AND.EX P0, PT, R11, RZ, PT, P0 ;  /* 0x000000ff0b00720c */ /* 0x000fe40003f04100 */
[----:B------:R-:W-:Y:S01]  /*7b20*/  SHF.R.U64 R16, R16, 0x2, R11 ;  /* 0x0000000210107819 */ /* 0x000fe2000000120b */
[----:B------:R-:W-:-:S10]  /*7b30*/  IMAD.MOV.U32 R11, RZ, RZ, R2 ;  /* 0x000000ffff0b7224 */ /* 0x000fd400078e0002 */
[----:B------:R-:W-:Y:S05]  /*7b40*/  @P0 BRA `(.L_x_411) ;  /* 0xffffffd800c00947 */ /* 0x000fea000383ffff */
.L_x_402:
[----:B------:R-:W-:Y:S05]  /*7b50*/  BSYNC.RECONVERGENT B0 ;  /* 0x0000000000007941 */ /* 0x000fea0003800200 */
.L_x_401:
[----:B------:R-:W-:Y:S01]  /*7b60*/  SHF.R.U32.HI R5, RZ, 0x2, R10 ;  /* 0x00000002ff057819 */ /* 0x000fe2000001160a */
[----:B------:R-:W-:Y:S01]  /*7b70*/  IMAD.SHL.U32 R2, R9, 0x10, RZ ;  /* 0x0000001009027824 */ /* 0x000fe200078e00ff */
[----:B------:R1:W-:Y:S01]  /*7b80*/  STL.64 [R1+0x38], R8 ;  /* 0x0000380801007387 */ /* 0x0003e20000100a00 */
[----:B------:R-:W-:Y:S01]  /*7b90*/  IMAD.MOV.U32 R11, RZ, RZ, 0x3e055027 ;  /* 0x3e055027ff0b7424 */ /* 0x000fe200078e00ff */
[----:B------:R-:W-:Y:S01]  /*7ba0*/  LOP3.LUT R5, R5, R10, RZ, 0x3c, !PT ;  /* 0x0000000a05057212 */ /* 0x000fe200078e3cff */
[----:B------:R-:W-:Y:S01]  /*7bb0*/  BSSY.RECONVERGENT B0, `(.L_x_412) ;  /* 0x000003d000007945 */ /* 0x000fe20003800200 */
[----:B------:R1:W-:Y:S03]  /*7bc0*/  STL [R1+0x34], R7 ;  /* 0x0000340701007387 */ /* 0x0003e60000100800 */
[C---:B0-----:R-:W-:Y:S01]  /*7bd0*/  IMAD.SHL.U32 R10, R5.reuse, 0x2, RZ ;  /* 0x00000002050a7824 */ /* 0x041fe200078e00ff */
[----:B------:R1:W-:Y:S04]  /*7be0*/  STL.64 [R1+0x58], RZ ;  /* 0x000058ff01007387 */ /* 0x0003e80000100a00 */
[----:B------:R-:W-:Y:S01]  /*7bf0*/  LOP3.LUT R10, R5, R10, R2, 0x96, !PT ;  /* 0x0000000a050a7212 */ /* 0x000fe200078e9602 */
[----:B------:R-:W-:-:S03]  /*7c00*/  IMAD.MOV.U32 R5, RZ, RZ, 0x2f800000 ;  /* 0x2f800000ff057424 */ /* 0x000fc600078e00ff */
[----:B------:R-:W-:-:S05]  /*7c10*/  LOP3.LUT R10, R10, R9, RZ, 0x3c, !PT ;  /* 0x000000090a0a7212 */ /* 0x000fca00078e3cff */
[----:B------:R-:W-:-:S05]  /*7c20*/  VIADD R2, R10, UR14 ;  /* 0x0000000e0a027c36 */ /* 0x000fca0008000000 */
[----:B------:R-:W-:-:S05]  /*7c30*/  I2FP.F32.U32 R2, R2 ;  /* 0x0000000200027245 */ /* 0x000fca0000201000 */
[----:B------:R-:W-:-:S05]  /*7c40*/  FFMA R5, R2, R5, 1.1641532182693481445e-10 ;  /* 0x2f00000002057423 */ /* 0x000fca0000000005 */
[----:B------:R-:W-:-:S13]  /*7c50*/  FSETP.GEU.AND P0, PT, R5, 1.175494350822287508e-38, PT ;  /* 0x008000000500780b */ /* 0x000fda0003f0e000 */
[----:B------:R-:W-:-:S04]  /*7c60*/  @!P0 FMUL R5, R5, 8388608 ;  /* 0x4b00000005058820 */ /* 0x000fc80000400000 */
[----:B------:R-:W-:-:S05]  /*7c70*/  VIADD R2, R5, 0xc0d55555 ;  /* 0xc0d5555505027836 */ /* 0x000fca0000000000 */
[----:B------:R-:W-:-:S05]  /*7c80*/  LOP3.LUT R14, R2, 0xff800000, RZ, 0xc0, !PT ;  /* 0xff800000020e7812 */ /* 0x000fca00078ec0ff */
[----:B------:R-:W-:-:S04]  /*7c90*/  IMAD.IADD R2, R5, 0x1, -R14 ;  /* 0x0000000105027824 */ /* 0x000fc800078e0a0e */
[----:B------:R-:W-:Y:S01]  /*7ca0*/  FADD R16, R2, -1 ;  /* 0xbf80000002107421 */ /* 0x000fe20000000000 */
[----:B------:R-:W-:Y:S02]  /*7cb0*/  FSEL R2, RZ, -23, P0 ;  /* 0xc1b80000ff027808 */ /* 0x000fe40000000000 */
[----:B------:R-:W-:Y:S01]  /*7cc0*/  ISETP.GT.U32.AND P0, PT, R5, 0x7f7fffff, PT ;  /* 0x7f7fffff0500780c */ /* 0x000fe20003f04070 */
[----:B------:R-:W-:-:S04]  /*7cd0*/  FFMA R11, R16, -R11, 0.14084610342979431152 ;  /* 0x3e1039f6100b7423 */ /* 0x000fc8000000080b */
[----:B------:R-:W-:-:S04]  /*7ce0*/  FFMA R11, R16, R11, -0.12148627638816833496 ;  /* 0xbdf8cdcc100b7423 */ /* 0x000fc8000000000b */
[----:B------:R-:W-:-:S04]  /*7cf0*/  FFMA R11, R16, R11, 0.13980610668659210205 ;  /* 0x3e0f2955100b7423 */ /* 0x000fc8000000000b */
[----:B------:R-:W-:-:S04]  /*7d00*/  FFMA R11, R16, R11, -0.16684235632419586182 ;  /* 0xbe2ad8b9100b7423 */ /* 0x000fc8000000000b */
[----:B------:R-:W-:-:S04]  /*7d10*/  FFMA R11, R16, R11, 0.20012299716472625732 ;  /* 0x3e4ced0b100b7423 */ /* 0x000fc8000000000b */
[----:B------:R-:W-:-:S04]  /*7d20*/  FFMA R11, R16, R11, -0.24999669194221496582 ;  /* 0xbe7fff22100b7423 */ /* 0x000fc8000000000b */
[----:B------:R-:W-:Y:S01]  /*7d30*/  FFMA R15, R16, R11, 0.33333182334899902344 ;  /* 0x3eaaaa78100f7423 */ /* 0x000fe2000000000b */
[----:B------:R-:W-:-:S03]  /*7d40*/  SHF.R.U32.HI R11, RZ, 0x2, R6 ;  /* 0x00000002ff0b7819 */ /* 0x000fc60000011606 */
[C---:B------:R-:W-:Y:S01]  /*7d50*/  FFMA R19, R16.reuse, R15, -0.5 ;  /* 0xbf00000010137423 */ /* 0x040fe2000000000f */
[----:B------:R-:W-:Y:S01]  /*7d60*/  I2FP.F32.S32 R15, R14 ;  /* 0x0000000e000f7245 */ /* 0x000fe20000201400 */
[----:B------:R-:W-:Y:S01]  /*7d70*/  IMAD.MOV.U32 R14, RZ, RZ, 0x7f800000 ;  /* 0x7f800000ff0e7424 */ /* 0x000fe200078e00ff */
[----:B------:R-:W-:Y:S01]  /*7d80*/  LOP3.LUT R11, R11, R6, RZ, 0x3c, !PT ;  /* 0x000000060b0b7212 */ /* 0x000fe200078e3cff */
[----:B------:R-:W-:Y:S02]  /*7d90*/  FMUL R19, R16, R19 ;  /* 0x0000001310137220 */ /* 0x000fe40000400000 */
[----:B------:R-:W-:Y:S01]  /*7da0*/  FFMA R15, R15, 1.1920928955078125e-07, R2 ;  /* 0x340000000f0f7823 */ /* 0x000fe20000000002 */
[----:B------:R-:W-:Y:S02]  /*7db0*/  IMAD.SHL.U32 R2, R10, 0x10, RZ ;  /* 0x000000100a027824 */ /* 0x000fe400078e00ff */
[----:B------:R-:W-:Y:S01]  /*7dc0*/  FFMA R16, R16, R19, R16 ;  /* 0x0000001310107223 */ /* 0x000fe20000000010 */
[----:B------:R-:W-:-:S03]  /*7dd0*/  IMAD.SHL.U32 R6, R11, 0x2, RZ ;  /* 0x000000020b067824 */ /* 0x000fc600078e00ff */
[----:B------:R-:W-:Y:S01]  /*7de0*/  FFMA R15, R15, 0.69314718246459960938, R16 ;  /* 0x3f3172180f0f7823 */ /* 0x000fe20000000010 */
[----:B------:R-:W-:Y:S01]  /*7df0*/  @P0 FFMA R15, R5, R14, +INF ;  /* 0x7f800000050f0423 */ /* 0x000fe2000000000e */
[----:B------:R-:W-:Y:S02]  /*7e00*/  LOP3.LUT R11, R11, R6, R2, 0x96, !PT ;  /* 0x000000060b0b7212 */ /* 0x000fe400078e9602 */
[----:B------:R-:W-:Y:S01]  /*7e10*/  FSETP.NEU.AND P0, PT, R5, RZ, PT ;  /* 0x000000ff0500720b */ /* 0x000fe20003f0d000 */
[----:B------:R-:W-:Y:S01]  /*7e20*/  FMUL R2, R15, -2 ;  /* 0xc00000000f027820 */ /* 0x000fe20000400000 */
[----:B------:R-:W-:-:S04]  /*7e30*/  LOP3.LUT R11, R11, R10, RZ, 0x3c, !PT ;  /* 0x0000000a0b0b7212 */ /* 0x000fc800078e3cff */
[----:B------:R-:W-:Y:S01]  /*7e40*/  FSEL R6, R2, +INF , P0 ;  /* 0x7f80000002067808 */ /* 0x000fe20000000000 */
[----:B------:R1:W-:Y:S01]  /*7e50*/  STL.64 [R1+0x40], R10 ;  /* 0x0000400a01007387 */ /* 0x0003e20000100a00 */
[----:B------:R-:W-:Y:S02]  /*7e60*/  VIADD R2, R11, UR7 ;  /* 0x000000070b027c36 */ /* 0x000fe40008000000 */
[----:B------:R1:W0:Y:S01]  /*7e70*/  MUFU.RSQ R15, R6 ;  /* 0x00000006000f7308 */ /* 0x0002220000001400 */
[----:B------:R-:W-:Y:S02]  /*7e80*/  VIADD R5, R6, 0xf3000000 ;  /* 0xf300000006057836 */ /* 0x000fe40000000000 */
[----:B------:R-:W-:-:S03]  /*7e90*/  I2FP.F32.U32 R2, R2 ;  /* 0x0000000200027245 */ /* 0x000fc60000201000 */
[----:B------:R-:W-:Y:S01]  /*7ea0*/  ISETP.GT.U32.AND P0, PT, R5, 0x727fffff, PT ;  /* 0x727fffff0500780c */ /* 0x000fe20003f04070 */
[----:B------:R-:W-:-:S04]  /*7eb0*/  IMAD.MOV.U32 R5, RZ, RZ, 0x30c90fdb ;  /* 0x30c90fdbff057424 */ /* 0x000fc800078e00ff */
[----:B------:R-:W-:-:S08]  /*7ec0*/  FFMA R5, R2, R5, 7.314590599882819788e-10 ;  /* 0x30490fdb02057423 */ /* 0x000fd00000000005 */
[----:B01----:R-:W-:Y:S05]  /*7ed0*/  @!P0 BRA `(.L_x_413) ;  /* 0x0000000000188947 */ /* 0x003fea0003800000 */
[----:B------:R-:W-:Y:S01]  /*7ee0*/  BSSY.RECONVERGENT B1, `(.L_x_414) ;  /* 0x0000004000017945 */ /* 0x000fe20003800200 */
[----:B------:R-:W-:Y:S01]  /*7ef0*/  IMAD.MOV.U32 R2, RZ, RZ, R6 ;  /* 0x000000ffff027224 */ /* 0x000fe200078e0006 */
[----:B------:R-:W-:-:S07]  /*7f00*/  MOV R11, 0x7f20 ;  /* 0x00007f20000b7802 */ /* 0x000fce0000000f00 */
[----:B-----5:R-:W-:Y:S05]  /*7f10*/  CALL.REL.NOINC `($__internal_9_$__cuda_sm20_sqrt_rn_f32_slowpath) ;  /* 0x0000005000e07944 */ /* 0x020fea0003c00000 */
[----:B------:R-:W-:Y:S05]  /*7f20*/  BSYNC.RECONVERGENT B1 ;  /* 0x0000000000017941 */ /* 0x000fea0003800200 */
.L_x_414:
[----:B------:R-:W-:Y:S05]  /*7f30*/  BRA `(.L_x_415) ;  /* 0x0000000000107947 */ /* 0x000fea0003800000 */
.L_x_413:
[----:B------:R-:W-:Y:S01]  /*7f40*/  FMUL.FTZ R7, R6, R15 ;  /* 0x0000000f06077220 */ /* 0x000fe20000410000 */
[----:B------:R-:W-:-:S03]  /*7f50*/  FMUL.FTZ R8, R15, 0.5 ;  /* 0x3f0000000f087820 */ /* 0x000fc60000410000 */
[----:B------:R-:W-:-:S04]  /*7f60*/  FFMA R6, -R7, R7, R6 ;  /* 0x0000000707067223 */ /* 0x000fc80000000106 */
[----:B------:R-:W-:-:S07]  /*7f70*/  FFMA R8, R6, R8, R7 ;  /* 0x0000000806087223 */ /* 0x000fce0000000007 */
.L_x_415:
[----:B------:R-:W-:Y:S05]  /*7f80*/  BSYNC.RECONVERGENT B0 ;  /* 0x0000000000007941 */ /* 0x000fea0003800200 */
.L_x_412:
[----:B------:R-:W-:Y:S01]  /*7f90*/  FMUL.RZ R10, R5, 0.15915493667125701904 ;  /* 0x3e22f983050a7820 */ /* 0x000fe2000040c000 */
[----:B------:R-:W0:Y:S01]  /*7fa0*/  LDCU UR5, c[0x0][0x3a0] ;  /* 0x00007400ff0577ac */ /* 0x000e220008000800 */
[----:B------:R-:W-:Y:S02]  /*7fb0*/  IMAD.MOV.U32 R6, RZ, RZ, 0x1 ;  /* 0x00000001ff067424 */ /* 0x000fe400078e00ff */
[----:B------:R-:W1:Y:S01]  /*7fc0*/  MUFU.COS R9, R10 ;  /* 0x0000000a00097308 */ /* 0x000e620000000000 */
[----:B------:R-:W-:Y:S01]  /*7fd0*/  IMAD.MOV.U32 R7, RZ, RZ, RZ ;  /* 0x000000ffff077224 */ /* 0x000fe200078e00ff */
[----:B------:R-:W-:-:S04]  /*7fe0*/  UIADD3 UR4, UPT, UPT, UR4, 0x1, URZ ;  /* 0x0000000104047890 */ /* 0x000fc8000fffe0ff */
[----:B------:R4:W-:Y:S02]  /*7ff0*/  STL.64 [R1+0x48], R6 ;  /* 0x0000480601007387 */ /* 0x0009e40000100a00 */
[----:B------:R-:W2:Y:S01]  /*8000*/  MUFU.SIN R5, R10 ;  /* 0x0000000a00057308 */ /* 0x000ea20000000400 */
[----:B0-----:R-:W-:Y:S01]  /*8010*/  UISETP.NE.AND UP0, UPT, UR4, UR5, UPT ;  /* 0x000000050400728c */ /* 0x001fe2000bf05270 */
[----:B-1----:R-:W-:-:S05]  /*8020*/  FMUL R2, R9, R8 ;  /* 0x0000000809027220 */ /* 0x002fca0000400000 */
[----:B------:R4:W-:Y:S01]  /*8030*/  STL [R1+0x50], R2 ;  /* 0x0000500201007387 */ /* 0x0009e20000100800 */
[----:B--2---:R-:W-:-:S04]  /*8040*/  FMUL R5, R5, R8 ;  /* 0x0000000805057220 */ /* 0x004fc80000400000 */
[----:B-----5:R-:W-:Y:S01]  /*8050*/  FFMA R4, R17, R5, R4 ;  /* 0x0000000511047223 */ /* 0x020fe20000000004 */
[----:B------:R-:W-:Y:S06]  /*8060*/  BRA.U !UP0, `(.L_x_399) ;  /* 0x0000005108607547 */ /* 0x000fec000b800000 */
[----:B------:R-:W-:Y:S05]  /*8070*/  BRA `(.L_x_416) ;  /* 0xffffffd000ec7947 */ /* 0x000fea000383ffff */
.L_x_400:
[----:B------:R-:W-:-:S05]  /*8080*/  UMOV UR4, URZ ;  /* 0x000000ff00047c82 */ /* 0x000fca0008000000 */
.L_x_440:
[----:B------:R-:W0:Y:S08]  /*8090*/  LDC.64 R8, c[0x0][0x3a8] ;  /* 0x0000ea00ff087b82 */ /* 0x000e300000000a00 */
[----:B------:R-:W1:Y:S08]  /*80a0*/  LDC R5, c[0x0][0x3a0] ;  /* 0x0000e800ff057b82 */ /* 0x000e700000000800 */
[----:B--23--:R-:W2:Y:S01]  /*80b0*/  LDC.64 R6, c[0x0][0x390] ;  /* 0x0000e400ff067b82 */ /* 0x00cea20000000a00 */
[----:B0-----:R-:W-:-:S02]  /*80c0*/  LOP3.LUT R9, R9, 0xf7dcefdd, RZ, 0x3c, !PT ;  /* 0xf7dcefdd09097812 */ /* 0x001fc400078e3cff */
[----:B------:R-:W-:-:S03]  /*80d0*/  LOP3.LUT R8, R8, 0xaad26b49, RZ, 0x3c, !PT ;  /* 0xaad26b4908087812 */ /* 0x000fc600078e3cff */
[----:B------:R-:W-:Y:S02]  /*80e0*/  IMAD R9, R9, -0x658354e5, RZ ;  /* 0x9a7cab1b09097824 */ /* 0x000fe400078e02ff */
[----:B------:R-:W-:Y:S02]  /*80f0*/  IMAD R8, R8, 0x4182bed5, RZ ;  /* 0x4182bed508087824 */ /* 0x000fe400078e02ff */
[----:B-1----:R-:W-:Y:S01]  /*8100*/  IMAD R5, R0, R5, UR4 ;  /* 0x0000000400057e24 */ /* 0x002fe2000f8e0205 */
[C---:B------:R-:W-:Y:S01]  /*8110*/  LOP3.LUT R10, R9.reuse, 0x5491333, RZ, 0x3c, !PT ;  /* 0x05491333090a7812 */ /* 0x040fe200078e3cff */
[C---:B------:R-:W-:Y:S01]  /*8120*/  VIADD R2, R8.reuse, 0x75bcd15 ;  /* 0x075bcd1508027836 */ /* 0x040fe20000000000 */
[----:B------:R-:W-:Y:S01]  /*8130*/  LOP3.LUT R8, R8, 0x159a55e5, RZ, 0x3c, !PT ;  /* 0x159a55e508087812 */ /* 0x000fe200078e3cff */
[----:B------:R-:W-:Y:S02]  /*8140*/  IMAD.MOV.U32 R11, RZ, RZ, R3 ;  /* 0x000000ffff0b7224 */ /* 0x000fe400078e0003 */
[----:B------:R-:W-:-:S02]  /*8150*/  VIADD R9, R9, 0x1f123bb5 ;  /* 0x1f123bb509097836 */ /* 0x000fc40000000000 */
[----:B--2---:R-:W-:-:S04]  /*8160*/  IMAD.WIDE R6, R5, 0x4, R6 ;  /* 0x0000000405067825 */ /* 0x004fc800078e0206 */
[----:B------:R-:W-:Y:S01]  /*8170*/  IMAD.IADD R5, R13, 0x1, -R0 ;  /* 0x000000010d057824 */ /* 0x000fe200078e0a00 */
[----:B------:R0:W-:Y:S03]  /*8180*/  STL.64 [R1+0x40], R10 ;  /* 0x0000400a01007387 */ /* 0x0001e60000100a00 */
[----:B------:R-:W-:Y:S01]  /*8190*/  VIADD R5, R5, UR4 ;  /* 0x0000000405057c36 */ /* 0x000fe20008000000 */
[----:B------:R0:W-:Y:S04]  /*81a0*/  STL [R1+0x34], R2 ;  /* 0x0000340201007387 */ /* 0x0001e80000100800 */
[----:B------:R0:W-:Y:S01]  /*81b0*/  STL.64 [R1+0x38], R8 ;  /* 0x0000380801007387 */ /* 0x0001e20000100a00 */
[----:B------:R-:W-:Y:S01]  /*81c0*/  ISETP.NE.AND P0, PT, R5, RZ, PT ;  /* 0x000000ff0500720c */ /* 0x000fe20003f05270 */
[----:B------:R-:W-:Y:S02]  /*81d0*/  BSSY.RECONVERGENT B0, `(.L_x_417) ;  /* 0x0000259000007945 */ /* 0x000fe40003800200 */
[----:B------:R1:W5:Y:S02]  /*81e0*/  LDG.E R17, desc[UR8][R6.64] ;  /* 0x0000000806117981 */ /* 0x000364000c1e1900 */
[----:B-1----:R-:W-:-:S02]  /*81f0*/  IMAD.MOV.U32 R7, RZ, RZ, R3 ;  /* 0x000000ffff077224 */ /* 0x002fc400078e0003 */
[----:B------:R-:W-:-:S06]  /*8200*/  IMAD.MOV.U32 R6, RZ, RZ, R10 ;  /* 0x000000ffff067224 */ /* 0x000fcc00078e000a */
[----:B0-----:R-:W-:Y:S05]  /*8210*/  @!P0 BRA `(.L_x_418) ;  /* 0x0000002400508947 */ /* 0x001fea0003800000 */
[----:B------:R-:W-:Y:S01]  /*8220*/  IMAD.MOV.U32 R6, RZ, RZ, R10 ;  /* 0x000000ffff067224 */ /* 0x000fe200078e000a */
[--C-:B------:R-:W-:Y:S01]  /*8230*/  SHF.R.S32.HI R16, RZ, 0x1f, R5.reuse ;  /* 0x0000001fff107819 */ /* 0x100fe20000011405 */
[----:B------:R-:W-:Y:S02]  /*8240*/  IMAD.MOV.U32 R19, RZ, RZ, R5 ;  /* 0x000000ffff137224 */ /* 0x000fe400078e0005 */
[----:B------:R-:W-:Y:S02]  /*8250*/  IMAD.MOV.U32 R18, RZ, RZ, RZ ;  /* 0x000000ffff127224 */ /* 0x000fe400078e00ff */
[----:B------:R-:W-:-:S07]  /*8260*/  IMAD.MOV.U32 R7, RZ, RZ, R3 ;  /* 0x000000ffff077224 */ /* 0x000fce00078e0003 */
.L_x_427:
        /* <DEDUP_REMOVED lines=11> */
.L_x_422:
[----:B------:R-:W-:-:S06]  /*8320*/  IMAD R20, R5, 0x4, R12 ;  /* 0x0000000405147824 */ /* 0x000fcc00078e020c */
[----:B-----5:R-:W5:Y:S01]  /*8330*/  LDL R20, [R20+0x4] ;  /* 0x0000040014147983 */ /* 0x020f620000100800 */
[----:B------:R-:W-:Y:S01]  /*8340*/  IMAD.SHL.U32 R21, R5, 0x20, RZ ;  /* 0x0000002005157824 */ /* 0x000fe200078e00ff */
[----:B------:R-:W-:-:S06]  /*8350*/  UMOV UR5, URZ ;  /* 0x000000ff00057c82 */ /* 0x000fcc0008000000 */
.L_x_421:
        /* <DEDUP_REMOVED lines=191> */
.L_x_424:
[----:B------:R-:W-:-:S06]  /*8f50*/  IMAD R20, R5, 0x4, R12 ;  /* 0x0000000405147824 */ /* 0x000fcc00078e020c */
[----:B------:R-:W5:Y:S01]  /*8f60*/  LDL R20, [R20+0x4] ;  /* 0x0000040014147983 */ /* 0x000f620000100800 */
[----:B------:R-:W-:Y:S01]  /*8f70*/  IMAD.SHL.U32 R21, R5, 0x20, RZ ;  /* 0x0000002005157824 */ /* 0x000fe200078e00ff */
[----:B------:R-:W-:-:S06]  /*8f80*/  UMOV UR5, URZ ;  /* 0x000000ff00057c82 */ /* 0x000fcc0008000000 */
.L_x_423:
        /* <DEDUP_REMOVED lines=191> */
.L_x_426:
[----:B------:R-:W-:-:S06]  /*9b80*/  IMAD R20, R5, 0x4, R12 ;  /* 0x0000000405147824 */ /* 0x000fcc00078e020c */
[----:B------:R-:W5:Y:S01]  /*9b90*/  LDL R20, [R20+0x4] ;  /* 0x0000040014147983 */ /* 0x000f620000100800 */
[----:B------:R-:W-:Y:S01]  /*9ba0*/  IMAD.SHL.U32 R21, R5, 0x20, RZ ;  /* 0x0000002005157824 */ /* 0x000fe200078e00ff */
[----:B------:R-:W-:-:S06]  /*9bb0*/  UMOV UR5, URZ ;  /* 0x000000ff00057c82 */ /* 0x000fcc0008000000 */
.L_x_425:
        /* <DEDUP_REMOVED lines=179> */
.L_x_420:
[----:B------:R-:W-:Y:S05]  /*a6f0*/  BSYNC.RECONVERGENT B1 ;  /* 0x0000000000017941 */ /* 0x000fea0003800200 */
.L_x_419:
[C---:B------:R-:W-:Y:S01]  /*a700*/  ISETP.GE.U32.AND P0, PT, R19.reuse, 0x4, PT ;  /* 0x000000041300780c */ /* 0x040fe20003f06070 */
[----:B------:R-:W-:Y:S01]  /*a710*/  VIADD R18, R18, 0x1 ;  /* 0x0000000112127836 */ /* 0x000fe20000000000 */
[--C-:B------:R-:W-:Y:S02]  /*a720*/  SHF.R.U64 R19, R19, 0x2, R16.reuse ;  /* 0x0000000213137819 */ /* 0x100fe40000001210 */
[----:B------:R-:W-:Y:S02]  /*a730*/  ISETP.GE.U32.AND.EX P0, PT, R16, RZ, PT, P0 ;  /* 0x000000ff1000720c */ /* 0x000fe40003f06100 */
[----:B------:R-:W-:-:S11]  /*a740*/  SHF.R.U32.HI R16, RZ, 0x2, R16 ;  /* 0x00000002ff107819 */ /* 0x000fd60000011610 */
[----:B------:R-:W-:Y:S05]  /*a750*/  @P0 BRA `(.L_x_427) ;  /* 0xffffffd800c40947 */ /* 0x000fea000383ffff */
.L_x_418:
[----:B------:R-:W-:Y:S05]  /*a760*/  BSYNC.RECONVERGENT B0 ;  /* 0x0000000000007941 */ /* 0x000fea0003800200 */
.L_x_417:
[----:B------:R-:W1:Y:S01]  /*a770*/  LDCU UR11, c[0x0][0x3b0] ;  /* 0x00007600ff0b77ac */ /* 0x000e620008000800 */
[----:B------:R-:W-:Y:S01]  /*a780*/  IMAD.MOV.U32 R5, RZ, RZ, RZ ;  /* 0x000000ffff057224 */ /* 0x000fe200078e00ff */
[----:B------:R-:W2:Y:S01]  /*a790*/  LDCU UR10, c[0x0][0x3b0] ;  /* 0x00007600ff0a77ac */ /* 0x000ea20008000800 */
[----:B-1----:R-:W-:-:S12]  /*a7a0*/  USHF.R.S32.HI UR11, URZ, 0x1f, UR11 ;  /* 0x0000001fff0b7899 */ /* 0x002fd8000801140b */
.L_x_435:
[----:B--2---:R-:W-:-:S04]  /*a7b0*/  ULOP3.LUT UR5, UR10, 0x3, URZ, 0xc0, !UPT ;  /* 0x000000030a057892 */ /* 0x004fc8000f8ec0ff */
[----:B------:R-:W-:-:S04]  /*a7c0*/  UISETP.NE.U32.AND UP0, UPT, UR5, URZ, UPT ;  /* 0x000000ff0500728c */ /* 0x000fc8000bf05070 */
[----:B------:R-:W-:-:S09]  /*a7d0*/  UISETP.NE.AND.EX UP0, UPT, URZ, URZ, UPT, UP0 ;  /* 0x000000ffff00728c */ /* 0x000fd2000bf05300 */
[----:B-1-3--:R-:W-:Y:S05]  /*a7e0*/  BRA.U !UP0, `(.L_x_428) ;  /* 0x00000025081c7547 */ /* 0x00afea000b800000 */
[----:B------:R-:W1:Y:S01]  /*a7f0*/  LDC.64 R10, c[0x4][0x8] ;  /* 0x01000200ff0a7b82 */ /* 0x000e620000000a00 */
[----:B------:R-:W-:Y:S01]  /*a800*/  UMOV UR5, URZ ;  /* 0x000000ff00057c82 */ /* 0x000fe20008000000 */
[----:B------:R-:W-:Y:S01]  /*a810*/  UMOV UR6, URZ ;  /* 0x000000ff00067c82 */ /* 0x000fe20008000000 */
[----:B0-----:R-:W-:Y:S02]  /*a820*/  IMAD.MOV.U32 R2, RZ, RZ, RZ ;  /* 0x000000ffff027224 */ /* 0x001fe400078e00ff */
[----:B------:R-:W-:Y:S02]  /*a830*/  IMAD.MOV.U32 R19, RZ, RZ, RZ ;  /* 0x000000ffff137224 */ /* 0x000fe400078e00ff */
[----:B------:R-:W-:Y:S02]  /*a840*/  IMAD.U32 R7, RZ, RZ, UR5 ;  /* 0x00000005ff077e24 */ /* 0x000fe4000f8e00ff */
[----:B------:R-:W-:Y:S02]  /*a850*/  IMAD.U32 R6, RZ, RZ, UR6 ;  /* 0x00000006ff067e24 */ /* 0x000fe4000f8e00ff */
[----:B------:R-:W-:-:S02]  /*a860*/  IMAD.U32 R9, RZ, RZ, UR5 ;  /* 0x00000005ff097e24 */ /* 0x000fc4000f8e00ff */
[----:B------:R-:W-:Y:S02]  /*a870*/  IMAD.U32 R8, RZ, RZ, UR6 ;  /* 0x00000006ff087e24 */ /* 0x000fe4000f8e00ff */
[----:B-1----:R-:W-:-:S07]  /*a880*/  IMAD.WIDE.U32 R10, R5, 0xc80, R10 ;  /* 0x00000c80050a7825 */ /* 0x002fce00078e000a */
.L_x_430:
[----:B------:R-:W-:-:S06]  /*a890*/  IMAD R16, R19, 0x4, R12 ;  /* 0x0000000413107824 */ /* 0x000fcc00078e020c */
[----:B-----5:R-:W5:Y:S01]  /*a8a0*/  LDL R16, [R16+0x4] ;  /* 0x0000040010107983 */ /* 0x020f620000100800 */
[----:B------:R-:W-:Y:S02]  /*a8b0*/  IMAD.SHL.U32 R18, R19, 0x20, RZ ;  /* 0x0000002013127824 */ /* 0x000fe400078e00ff */
[----:B------:R-:W-:-:S07]  /*a8c0*/  IMAD.MOV.U32 R21, RZ, RZ, RZ ;  /* 0x000000ffff157224 */ /* 0x000fce00078e00ff */
.L_x_429:
        /* <DEDUP_REMOVED lines=108> */
[----:B------:R-:W-:Y:S01]  /*af90*/  LOP3.LUT P0, RZ, R22, 0x8000, RZ, 0xc0, !PT ;  /* 0x0000800016ff7812 */ /* 0x000fe2000780c0ff */
[----:B------:R-:W3:Y:S01]  /*afa0*/  @P1 LDG.E R25, desc[UR8][R14.64+0xc0] ;  /* 0x0000c0080e191981 */ /* 0x000ee2000c1e1900 */
[----:B----4-:R-:W-:-:S03]  /*afb0*/  @P3 LOP3.LUT R2, R2, R27, RZ, 0x3c, !PT ;  /* 0x0000001b02023212 */ /* 0x010fc600078e3cff */
[----:B------:R-:W4:Y:S04]  /*afc0*/  @P2 LDG.E R22, desc[UR8][R14.64+0xd8] ;  /* 0x0000d8080e162981 */ /* 0x000f28000c1e1900 */
[----:B------:R-:W4:Y:S01]  /*afd0*/  @P2 LDG.E R27, desc[UR8][R14.64+0xcc] ;  /* 0x0000cc080e1b2981 */ /* 0x000f22000c1e1900 */
[----:B------:R-:W-:Y:S02]  /*afe0*/  @P1 LOP3.LUT R7, R7, R24, RZ, 0x3c, !PT ;  /* 0x0000001807071212 */ /* 0x000fe400078e3cff */
[----:B------:R-:W-:Y:S01]  /*aff0*/  @P1 LOP3.LUT R9, R9, R20, RZ, 0x3c, !PT ;  /* 0x0000001409091212 */ /* 0x000fe200078e3cff */
        /* <DEDUP_REMOVED lines=47> */
[----:B------:R-:W-:-:S05]  /*b2f0*/  VIADD R21, R21, 0x10 ;  /* 0x0000001015157836 */ /* 0x000fca0000000000 */
[----:B------:R-:W-:Y:S02]  /*b300*/  ISETP.NE.AND P1, PT, R21, 0x20, PT ;  /* 0x000000201500780c */ /* 0x000fe40003f25270 */
[----:B------:R-:W-:Y:S02]  /*b310*/  @P6 LOP3.LUT R9, R9, R20, RZ, 0x3c, !PT ;  /* 0x0000001409096212 */ /* 0x000fe400078e3cff */
[----:B------:R-:W-:Y:S02]  /*b320*/  @P0 LOP3.LUT R2, R2, R29, RZ, 0x3c, !PT ;  /* 0x0000001d02020212 */ /* 0x000fe400078e3cff */
[----:B------:R-:W-:Y:S02]  /*b330*/  @P0 LOP3.LUT R9, R9, R24, RZ, 0x3c, !PT ;  /* 0x0000001809090212 */ /* 0x000fe400078e3cff */
[----:B--2---:R-:W-:Y:S02]  /*b340*/  @P6 LOP3.LUT R6, R6, R23, RZ, 0x3c, !PT ;  /* 0x0000001706066212 */ /* 0x004fe400078e3cff */
[----:B---3--:R-:W-:-:S02]  /*b350*/  @P0 LOP3.LUT R8, R8, R25, RZ, 0x3c, !PT ;  /* 0x0000001908080212 */ /* 0x008fc400078e3cff */
[----:B----4-:R-:W-:-:S04]  /*b360*/  @P6 LOP3.LUT R7, R7, R22, RZ, 0x3c, !PT ;  /* 0x0000001607076212 */ /* 0x010fc800078e3cff */
        /* <DEDUP_REMOVED lines=21> */
.L_x_432:
[----:B------:R-:W-:-:S06]  /*b4c0*/  IMAD R16, R19, 0x4, R12 ;  /* 0x0000000413107824 */ /* 0x000fcc00078e020c */
[----:B------:R-:W5:Y:S01]  /*b4d0*/  LDL R16, [R16+0x4] ;  /* 0x0000040010107983 */ /* 0x000f620000100800 */
[----:B------:R-:W-:Y:S02]  /*b4e0*/  IMAD.SHL.U32 R18, R19, 0x20, RZ ;  /* 0x0000002013127824 */ /* 0x000fe400078e00ff */
[----:B------:R-:W-:-:S07]  /*b4f0*/  IMAD.MOV.U32 R21, RZ, RZ, RZ ;  /* 0x000000ffff157224 */ /* 0x000fce00078e00ff */
.L_x_431:
        /* <DEDUP_REMOVED lines=182> */
[----:B------:R-:W-:Y:S05]  /*c060*/  BRA.U UP0, `(.L_x_428) ;  /* 0x0000000900fc7547 */ /* 0x000fea000b800000 */
[----:B------:R-:W-:Y:S01]  /*c070*/  UMOV UR5, URZ ;  /* 0x000000ff00057c82 */ /* 0x000fe20008000000 */
[----:B------:R-:W-:Y:S01]  /*c080*/  UMOV UR6, URZ ;  /* 0x000000ff00067c82 */ /* 0x000fe20008000000 */
[----:B--2---:R-:W-:Y:S02]  /*c090*/  IMAD.MOV.U32 R2, RZ, RZ, RZ ;  /* 0x000000ffff027224 */ /* 0x004fe400078e00ff */
[----:B------:R-:W-:Y:S02]  /*c0a0*/  IMAD.MOV.U32 R19, RZ, RZ, RZ ;  /* 0x000000ffff137224 */ /* 0x000fe400078e00ff */
[----:B------:R-:W-:Y:S02]  /*c0b0*/  IMAD.U32 R7, RZ, RZ, UR5 ;  /* 0x00000005ff077e24 */ /* 0x000fe4000f8e00ff */
[----:B------:R-:W-:Y:S02]  /*c0c0*/  IMAD.U32 R6, RZ, RZ, UR6 ;  /* 0x00000006ff067e24 */ /* 0x000fe4000f8e00ff */
[----:B------:R-:W-:-:S02]  /*c0d0*/  IMAD.U32 R9, RZ, RZ, UR5 ;  /* 0x00000005ff097e24 */ /* 0x000fc4000f8e00ff */
[----:B------:R-:W-:-:S07]  /*c0e0*/  IMAD.U32 R8, RZ, RZ, UR6 ;  /* 0x00000006ff087e24 */ /* 0x000fce000f8e00ff */
.L_x_434:
[----:B------:R-:W-:-:S06]  /*c0f0*/  IMAD R16, R19, 0x4, R12 ;  /* 0x0000000413107824 */ /* 0x000fcc00078e020c */
[----:B------:R-:W5:Y:S01]  /*c100*/  LDL R16, [R16+0x4] ;  /* 0x0000040010107983 */ /* 0x000f620000100800 */
[----:B------:R-:W-:Y:S02]  /*c110*/  IMAD.SHL.U32 R18, R19, 0x20, RZ ;  /* 0x0000002013127824 */ /* 0x000fe400078e00ff */
[----:B------:R-:W-:-:S07]  /*c120*/  IMAD.MOV.U32 R21, RZ, RZ, RZ ;  /* 0x000000ffff157224 */ /* 0x000fce00078e00ff */
.L_x_433:
        /* <DEDUP_REMOVED lines=179> */
.L_x_428:
        /* <DEDUP_REMOVED lines=8> */
[----:B------:R-:W-:Y:S01]  /*cce0*/  SHF.R.U32.HI R5, RZ, 0x2, R2 ;  /* 0x00000002ff057819 */ /* 0x000fe20000011602 */
[----:B------:R-:W-:Y:S01]  /*ccf0*/  IMAD.MOV.U32 R11, RZ, RZ, 0x3e055027 ;  /* 0x3e055027ff0b7424 */ /* 0x000fe200078e00ff */
[----:B------:R4:W-:Y:S01]  /*cd00*/  STL.64 [R1+0x38], R6 ;  /* 0x0000380601007387 */ /* 0x0009e20000100a00 */
[----:B------:R-:W-:Y:S01]  /*cd10*/  BSSY.RECONVERGENT B0, `(.L_x_436) ;  /* 0x000003f000007945 */ /* 0x000fe20003800200 */
[----:B------:R-:W-:Y:S01]  /*cd20*/  LOP3.LUT R5, R5, R2, RZ, 0x3c, !PT ;  /* 0x0000000205057212 */ /* 0x000fe200078e3cff */
[----:B0123--:R-:W-:Y:S01]  /*cd30*/  IMAD.SHL.U32 R2, R7, 0x10, RZ ;  /* 0x0000001007027824 */ /* 0x00ffe200078e00ff */
[----:B------:R4:W-:Y:S03]  /*cd40*/  STL [R1+0x34], R9 ;  /* 0x0000340901007387 */ /* 0x0009e60000100800 */
[C---:B------:R-:W-:Y:S01]  /*cd50*/  IMAD.SHL.U32 R10, R5.reuse, 0x2, RZ ;  /* 0x00000002050a7824 */ /* 0x040fe200078e00ff */
        /* <DEDUP_REMOVED lines=47> */
[----:B0---4-:R-:W-:Y:S05]  /*d050*/  @!P0 BRA `(.L_x_437) ;  /* 0x0000000000188947 */ /* 0x011fea0003800000 */
[----:B------:R-:W-:Y:S01]  /*d060*/  BSSY.RECONVERGENT B1, `(.L_x_438) ;  /* 0x0000004000017945 */ /* 0x000fe20003800200 */
[----:B------:R-:W-:Y:S01]  /*d070*/  IMAD.MOV.U32 R2, RZ, RZ, R8 ;  /* 0x000000ffff027224 */ /* 0x000fe200078e0008 */
[----:B------:R-:W-:-:S07]  /*d080*/  MOV R11, 0xd0a0 ;  /* 0x0000d0a0000b7802 */ /* 0x000fce0000000f00 */
[----:B-----5:R-:W-:Y:S05]  /*d090*/  CALL.REL.NOINC `($__internal_9_$__cuda_sm20_sqrt_rn_f32_slowpath) ;  /* 0x0000000000807944 */ /* 0x020fea0003c00000 */
[----:B------:R-:W-:Y:S05]  /*d0a0*/  BSYNC.RECONVERGENT B1 ;  /* 0x0000000000017941 */ /* 0x000fea0003800200 */
.L_x_438:
[----:B------:R-:W-:Y:S05]  /*d0b0*/  BRA `(.L_x_439) ;  /* 0x0000000000107947 */ /* 0x000fea0003800000 */
.L_x_437:
[----:B------:R-:W-:Y:S01]  /*d0c0*/  FMUL.FTZ R7, R8, R15 ;  /* 0x0000000f08077220 */ /* 0x000fe20000410000 */
[----:B------:R-:W-:-:S03]  /*d0d0*/  FMUL.FTZ R15, R15, 0.5 ;  /* 0x3f0000000f0f7820 */ /* 0x000fc60000410000 */
[----:B------:R-:W-:-:S04]  /*d0e0*/  FFMA R8, -R7, R7, R8 ;  /* 0x0000000707087223 */ /* 0x000fc80000000108 */
[----:B------:R-:W-:-:S07]  /*d0f0*/  FFMA R8, R8, R15, R7 ;  /* 0x0000000f08087223 */ /* 0x000fce0000000007 */
.L_x_439:
[----:B------:R-:W-:Y:S05]  /*d100*/  BSYNC.RECONVERGENT B0 ;  /* 0x0000000000007941 */ /* 0x000fea0003800200 */
.L_x_436:
        /* <DEDUP_REMOVED lines=13> */
[----:B------:R-:W-:Y:S06]  /*d1e0*/  BRA.U UP0, `(.L_x_440) ;  /* 0xffffffad00a87547 */ /* 0x000fec000b83ffff */
.L_x_399:
[----:B--234-:R-:W0:Y:S01]  /*d1f0*/  LDC.64 R2, c[0x0][0x388] ;  /* 0x0000e200ff027b82 */ /* 0x01ce220000000a00 */
[----:B------:R-:W1:Y:S01]  /*d200*/  LDCU.64 UR10, c[0x0][0x380] ;  /* 0x00007000ff0a77ac */ /* 0x000e620008000a00 */
[----:B------:R-:W2:Y:S01]  /*d210*/  LDCU UR5, c[0x0][0x398] ;  /* 0x00007300ff0577ac */ /* 0x000ea20008000800 */
[----:B0-----:R-:W-:-:S06]  /*d220*/  IMAD.WIDE R2, R0, 0x4, R2 ;  /* 0x0000000400027825 */ /* 0x001fcc00078e0202 */
[----:B------:R-:W2:Y:S01]  /*d230*/  LDG.E R3, desc[UR8][R2.64] ;  /* 0x0000000802037981 */ /* 0x000ea2000c1e1900 */
[----:B------:R-:W-:Y:S02]  /*d240*/  SHF.R.S32.HI R0, RZ, 0x1f, R13 ;  /* 0x0000001fff007819 */ /* 0x000fe4000001140d */
[----:B-1----:R-:W-:-:S04]  /*d250*/  LEA R6, P0, R13, UR10, 0x2 ;  /* 0x0000000a0d067c11 */ /* 0x002fc8000f8010ff */
[----:B------:R-:W-:Y:S01]  /*d260*/  LEA.HI.X R7, R13, UR11, R0, 0x2, P0 ;  /* 0x0000000b0d077c11 */ /* 0x000fe200080f1400 */
[----:B--2---:R-:W-:-:S05]  /*d270*/  FFMA R5, R4, UR5, R3 ;  /* 0x0000000504057c23 */ /* 0x004fca0008000003 */
[----:B------:R-:W-:Y:S01]  /*d280*/  STG.E desc[UR8][R6.64], R5 ;  /* 0x0000000506007986 */ /* 0x000fe2000c101908 */
[----:B------:R-:W-:Y:S05]  /*d290*/  EXIT ;  /* 0x000000000000794d */ /* 0x000fea0003800000 */
        .weak           $__internal_9_$__cuda_sm20_sqrt_rn_f32_slowpath
        .type           $__internal_9_$__cuda_sm20_sqrt_rn_f32_slowpath,@function
        .size           $__internal_9_$__cuda_sm20_sqrt_rn_f32_slowpath,(.L_x_452 - $__internal_9_$__cuda_sm20_sqrt_rn_f32_slowpath)
$__internal_9_$__cuda_sm20_sqrt_rn_f32_slowpath:
[----:B------:R-:W-:-:S13]  /*d2a0*/  LOP3.LUT P0, RZ, R2, 0x7fffffff, RZ, 0xc0, !PT ;  /* 0x7fffffff02ff7812 */ /* 0x000fda000780c0ff */
[----:B------:R-:W-:Y:S01]  /*d2b0*/  @!P0 IMAD.MOV.U32 R6, RZ, RZ, R2 ;  /* 0x000000ffff068224 */ /* 0x000fe200078e0002 */
[----:B------:R-:W-:Y:S06]  /*d2c0*/  @!P0 BRA `(.L_x_441) ;  /* 0x0000000000408947 */ /* 0x000fec0003800000 */
[----:B------:R-:W-:-:S13]  /*d2d0*/  FSETP.GEU.FTZ.AND P0, PT, R2, RZ, PT ;  /* 0x000000ff0200720b */ /* 0x000fda0003f1e000 */
[----:B------:R-:W-:Y:S01]  /*d2e0*/  @!P0 IMAD.MOV.U32 R6, RZ, RZ, 0x7fffffff ;  /* 0x7fffffffff068424 */ /* 0x000fe200078e00ff */
        /* <DEDUP_REMOVED lines=8> */
[----:B------:R-:W-:Y:S01]  /*d370*/  @P0 FMUL.FTZ R10, R6, 0.5 ;  /* 0x3f000000060a0820 */ /* 0x000fe20000410000 */
[----:B------:R-:W-:Y:S02]  /*d380*/  @!P0 IMAD.MOV.U32 R6, RZ, RZ, R2 ;  /* 0x000000ffff068224 */ /* 0x000fe400078e0002 */
[----:B------:R-:W-:-:S04]  /*d390*/  @P0 FADD.FTZ R9, -R8, -RZ ;  /* 0x800000ff08090221 */ /* 0x000fc80000010100 */
[----:B------:R-:W-:-:S04]  /*d3a0*/  @P0 FFMA R9, R8, R9, R7 ;  /* 0x0000000908090223 */ /* 0x000fc80000000007 */
[----:B------:R-:W-:-:S04]  /*d3b0*/  @P0 FFMA R9, R9, R10, R8 ;  /* 0x0000000a09090223 */ /* 0x000fc80000000008 */
[----:B------:R-:W-:-:S07]  /*d3c0*/  @P0 FMUL.FTZ R6, R9, 2.3283064365386962891e-10 ;  /* 0x2f80000009060820 */ /* 0x000fce0000410000 */
.L_x_441:
[----:B------:R-:W-:Y:S02]  /*d3d0*/  IMAD.MOV.U32 R8, RZ, RZ, R6 ;  /* 0x000000ffff087224 */ /* 0x000fe400078e0006 */
[----:B------:R-:W-:Y:S02]  /*d3e0*/  IMAD.MOV.U32 R6, RZ, RZ, R11 ;  /* 0x000000ffff067224 */ /* 0x000fe400078e000b */
[----:B------:R-:W-:-:S04]  /*d3f0*/  IMAD.MOV.U32 R7, RZ, RZ, 0x0 ;  /* 0x00000000ff077424 */ /* 0x000fc800078e00ff */
[----:B------:R-:W-:Y:S05]  /*d400*/  RET.REL.NODEC R6 `(sample_population) ;  /* 0xffffff2806fc7950 */ /* 0x000fea0003c3ffff */
.L_x_442:
        /* <DEDUP_REMOVED lines=15> */
.L_x_452:


//--------------------- .nv.global.init           --------------------------
	.section	.nv.global.init,"aw",@progbits
	.align	4
.nv.global.init:
	.type		mrg32k3aM1SubSeq,@object
	.size		mrg32k3aM1SubSeq,(mrg32k3aM2SubSeq - mrg32k3aM1SubSeq)
mrg32k3aM1SubSeq:
        /*0000*/ 	.byte	0x0b, 0xcc, 0xee, 0x04, 0x73, 0x29, 0x8b, 0x6f, 0xf6, 0x53, 0x03, 0xf6, 0x23, 0xf6, 0xea, 0xda
        /* <DEDUP_REMOVED lines=125> */
	.type		mrg32k3aM2SubSeq,@object
	.size		mrg32k3aM2SubSeq,(mrg32k3aM1 - mrg32k3aM2SubSeq)
mrg32k3aM2SubSeq:
        /* <DEDUP_REMOVED lines=126> */
	.type		mrg32k3aM1,@object
	.size		mrg32k3aM1,(mrg32k3aM1Seq - mrg32k3aM1)
mrg32k3aM1:
        /* <DEDUP_REMOVED lines=144> */
	.type		mrg32k3aM1Seq,@object
	.size		mrg32k3aM1Seq,(mrg32k3aM2 - mrg32k3aM1Seq)
mrg32k3aM1Seq:
        /* <DEDUP_REMOVED lines=144> */
	.type		mrg32k3aM2,@object
	.size		mrg32k3aM2,(mrg32k3aM2Seq - mrg32k3aM2)
mrg32k3aM2:
        /* <DEDUP_REMOVED lines=144> */
	.type		mrg32k3aM2Seq,@object
	.size		mrg32k3aM2Seq,(precalc_xorwow_matrix - mrg32k3aM2Seq)
mrg32k3aM2Seq:
        /* <DEDUP_REMOVED lines=144> */
	.type		precalc_xorwow_matrix,@object
	.size		precalc_xorwow_matrix,(precalc_xorwow_offset_matrix - precalc_xorwow_matrix)
precalc_xorwow_matrix:
        /* <DEDUP_REMOVED lines=6400> */
	.type		precalc_xorwow_offset_matrix,@object
	.size		precalc_xorwow_offset_matrix,($str - precalc_xorwow_offset_matrix)
precalc_xorwow_offset_matrix:
        /* <DEDUP_REMOVED lines=6400> */
	.type		$str,@object
	.size		$str,(.L_9 - $str)
$str:
        /*353c0*/ 	.byte	0x43, 0x4d, 0x41, 0x2d, 0x45, 0x53, 0x20, 0x47, 0x65, 0x6e, 0x65, 0x72, 0x61, 0x74, 0x69, 0x6f
        /*353d0*/ 	.byte	0x6e, 0x20, 0x25, 0x64, 0x3a, 0x20, 0x73, 0x69, 0x67, 0x6d, 0x61, 0x3d, 0x25, 0x2e, 0x36, 0x66
        /*353e0*/ 	.byte	0x2c, 0x20, 0x62, 0x65, 0x73, 0x74, 0x5f, 0x66, 0x69, 0x74, 0x6e, 0x65, 0x73, 0x73, 0x3d, 0x25
        /*353f0*/ 	.byte	0x2e, 0x36, 0x66, 0x0a, 0x00
.L_9:


//--------------------- .nv.shared.reserved.0     --------------------------
	.section	.nv.shared.reserved.0,"aw",@nobits
	.weak		__nv_reservedSMEM_offset_0_alias
	.size		__nv_reservedSMEM_offset_0_alias, 0, 64
	.other		__nv_reservedSMEM_offset_0_alias,@"STO_CUDA_RESERVED_SHARED STV_DEFAULT"
__nv_reservedSMEM_offset_0_alias:
	.zero		0
	.zero		64


//--------------------- .nv.constant0.init_cma_state --------------------------
	.section	.nv.constant0.init_cma_state,"a",@progbits
	.sectionflags	@""
	.align	4
.nv.constant0.init_cma_state:
	.zero		960


//--------------------- .nv.constant0.cma_es_step --------------------------
	.section	.nv.constant0.cma_es_step,"a",@progbits
	.sectionflags	@""
	.align	4
.nv.constant0.cma_es_step:
	.zero		1084


//--------------------- .nv.constant0.compute_condition_number --------------------------
	.section	.nv.constant0.compute_condition_number,"a",@progbits
	.sectionflags	@""
	.align	4
.nv.constant0.compute_condition_number:
	.zero		916


//--------------------- .nv.constant0.eigendecompose_covariance --------------------------
	.section	.nv.constant0.eigendecompose_covariance,"a",@progbits
	.sectionflags	@""
	.align	4
.nv.constant0.eigendecompose_covariance:
	.zero		936


//--------------------- .nv.constant0.update_sigma --------------------------
	.section	.nv.constant0.update_sigma,"a",@progbits
	.sectionflags	@""
	.align	4
.nv.constant0.update_sigma:
	.zero		928


//--------------------- .nv.constant0.update_covariance --------------------------
	.section	.nv.constant0.update_covariance,"a",@progbits
	.sectionflags	@""
	.align	4
.nv.constant0.update_covariance:
	.zero		964


//--------------------- .nv.constant0.update_evolution_paths --------------------------
	.section	.nv.constant0.update_evolution_paths,"a",@progbits
	.sectionflags	@""
	.align	4
.nv.constant0.update_evolution_paths:
	.zero		960


//--------------------- .nv.constant0.update_mean --------------------------
	.section	.nv.constant0.update_mean,"a",@progbits
	.sectionflags	@""
	.align	4
.nv.constant0.update_mean:
	.zero		936


//--------------------- .nv.constant0.rank_and_select --------------------------
	.section	.nv.constant0.rank_and_select,"a",@progbits
	.sectionflags	@""
	.align	4
.nv.constant0.rank_and_select:
	.zero		940


//--------------------- .nv.constant0.evaluate_fitness --------------------------
	.section	.nv.constant0.evaluate_fitness,"a",@progbits
	.sectionflags	@""
	.align	4
.nv.constant0.evaluate_fitness:
	.zero		920


//--------------------- .nv.constant0.sample_population --------------------------
	.section	.nv.constant0.sample_population,"a",@progbits
	.sectionflags	@""
	.align	4
.nv.constant0.sample_population:
	.zero		948


//--------------------- SYMBOLS --------------------------

	.type		.nv.reservedSmem.offset0,@object
	.size		.nv.reservedSmem.offset0,0x4
	.type		vprintf,@function
